//
// Generated by NVIDIA NVVM Compiler
//
// Compiler Build ID: CL-36424714
// Cuda compilation tools, release 13.0, V13.0.88
// Based on NVVM 20.0.0
//

.version 9.0
.target sm_100
.address_size 64

	// .globl	_Z13bitonicSortV0PfPjj
.extern .func __assertfail
(
	.param .b64 __assertfail_param_0,
	.param .b64 __assertfail_param_1,
	.param .b32 __assertfail_param_2,
	.param .b64 __assertfail_param_3,
	.param .b64 __assertfail_param_4
)
;
.global .align 1 .b8 __unnamed_1[58] = {118, 111, 105, 100, 32, 98, 105, 116, 111, 110, 105, 99, 83, 111, 114, 116, 86, 48, 40, 102, 108, 111, 97, 116, 32, 42, 44, 32, 117, 110, 115, 105, 103, 110, 101, 100, 32, 105, 110, 116, 32, 42, 44, 32, 117, 110, 115, 105, 103, 110, 101, 100, 32, 105, 110, 116, 41};
.global .align 1 .b8 __unnamed_2[58] = {118, 111, 105, 100, 32, 98, 105, 116, 111, 110, 105, 99, 83, 111, 114, 116, 86, 49, 40, 102, 108, 111, 97, 116, 32, 42, 44, 32, 117, 110, 115, 105, 103, 110, 101, 100, 32, 105, 110, 116, 32, 42, 44, 32, 117, 110, 115, 105, 103, 110, 101, 100, 32, 105, 110, 116, 41};
// _ZZ13bitonicSortV1PfPjjE10sharedKeys has been demoted
// _ZZ13bitonicSortV1PfPjjE12sharedValues has been demoted
.global .align 1 .b8 __unnamed_3[58] = {118, 111, 105, 100, 32, 98, 105, 116, 111, 110, 105, 99, 83, 111, 114, 116, 86, 50, 40, 102, 108, 111, 97, 116, 32, 42, 44, 32, 117, 110, 115, 105, 103, 110, 101, 100, 32, 105, 110, 116, 32, 42, 44, 32, 117, 110, 115, 105, 103, 110, 101, 100, 32, 105, 110, 116, 41};
// _ZZ13bitonicSortV2PfPjjE10sharedKeys has been demoted
// _ZZ13bitonicSortV2PfPjjE12sharedValues has been demoted
.global .align 1 .b8 __unnamed_4[58] = {118, 111, 105, 100, 32, 98, 105, 116, 111, 110, 105, 99, 83, 111, 114, 116, 86, 51, 40, 102, 108, 111, 97, 116, 32, 42, 44, 32, 117, 110, 115, 105, 103, 110, 101, 100, 32, 105, 110, 116, 32, 42, 44, 32, 117, 110, 115, 105, 103, 110, 101, 100, 32, 105, 110, 116, 41};
// _ZZ13bitonicSortV3PfPjjE10sharedKeys has been demoted
// _ZZ13bitonicSortV3PfPjjE12sharedValues has been demoted
.global .align 1 .b8 __unnamed_5[58] = {118, 111, 105, 100, 32, 98, 105, 116, 111, 110, 105, 99, 83, 111, 114, 116, 86, 52, 40, 102, 108, 111, 97, 116, 32, 42, 44, 32, 117, 110, 115, 105, 103, 110, 101, 100, 32, 105, 110, 116, 32, 42, 44, 32, 117, 110, 115, 105, 103, 110, 101, 100, 32, 105, 110, 116, 41};
// _ZZ13bitonicSortV4PfPjjE10sharedKeys has been demoted
// _ZZ13bitonicSortV4PfPjjE12sharedValues has been demoted
// _ZZ13bitonicSortV4PfPjjE9descCache has been demoted
.global .align 1 .b8 __unnamed_6[58] = {118, 111, 105, 100, 32, 98, 105, 116, 111, 110, 105, 99, 83, 111, 114, 116, 86, 53, 40, 102, 108, 111, 97, 116, 32, 42, 44, 32, 117, 110, 115, 105, 103, 110, 101, 100, 32, 105, 110, 116, 32, 42, 44, 32, 117, 110, 115, 105, 103, 110, 101, 100, 32, 105, 110, 116, 41};
// _ZZ13bitonicSortV5PfPjjE10sharedKeys has been demoted
// _ZZ13bitonicSortV5PfPjjE12sharedValues has been demoted
// _ZZ13bitonicSortV5PfPjjE9descCache has been demoted
.global .align 1 .b8 __unnamed_7[58] = {118, 111, 105, 100, 32, 98, 105, 116, 111, 110, 105, 99, 83, 111, 114, 116, 86, 54, 40, 102, 108, 111, 97, 116, 32, 42, 44, 32, 117, 110, 115, 105, 103, 110, 101, 100, 32, 105, 110, 116, 32, 42, 44, 32, 117, 110, 115, 105, 103, 110, 101, 100, 32, 105, 110, 116, 41};
.global .align 1 .b8 __unnamed_8[58] = {118, 111, 105, 100, 32, 98, 105, 116, 111, 110, 105, 99, 83, 111, 114, 116, 86, 55, 40, 102, 108, 111, 97, 116, 32, 42, 44, 32, 117, 110, 115, 105, 103, 110, 101, 100, 32, 105, 110, 116, 32, 42, 44, 32, 117, 110, 115, 105, 103, 110, 101, 100, 32, 105, 110, 116, 41};
// _ZZ13bitonicSortV7PfPjjE10sharedKeys has been demoted
// _ZZ13bitonicSortV7PfPjjE12sharedValues has been demoted
.global .align 1 .b8 __unnamed_9[58] = {118, 111, 105, 100, 32, 98, 105, 116, 111, 110, 105, 99, 83, 111, 114, 116, 86, 56, 40, 102, 108, 111, 97, 116, 32, 42, 44, 32, 117, 110, 115, 105, 103, 110, 101, 100, 32, 105, 110, 116, 32, 42, 44, 32, 117, 110, 115, 105, 103, 110, 101, 100, 32, 105, 110, 116, 41};
// _ZZ13bitonicSortV8PfPjjE10sharedKeys has been demoted
// _ZZ13bitonicSortV8PfPjjE12sharedValues has been demoted
// _ZZN3cub18CUB_300001_SM_10006detail10radix_sort31DeviceRadixSortSingleTileKernelINS1_5radix10policy_hubIfjyE10Policy1000ELNS0_9SortOrderE0EfjyNS1_21identity_decomposer_tEEEvPKT1_PSA_PKT2_PSE_T3_iiT4_E12temp_storage has been demoted
// _ZZN3cub18CUB_300001_SM_10006detail10radix_sort30DeviceRadixSortHistogramKernelINS1_5radix10policy_hubIfjyE10Policy1000ELNS0_9SortOrderE0EfyNS1_21identity_decomposer_tEEEvPT2_PKT1_SA_iiT3_E12temp_storage has been demoted
// _ZZN3cub18CUB_300001_SM_10006detail10radix_sort33DeviceRadixSortExclusiveSumKernelINS1_5radix10policy_hubIfjyE10Policy1000EyEEvPT0_E12temp_storage has been demoted
// _ZZN3cub18CUB_300001_SM_10006detail10radix_sort29DeviceRadixSortOnesweepKernelINS1_5radix10policy_hubIfjyE10Policy1000ELNS0_9SortOrderE0EfjyiiNS1_21identity_decomposer_tEEEvPT5_SB_PT3_PKSC_PT1_PKSG_PT2_PKSK_T4_iiT6_E1s has been demoted
// _ZZN3cub18CUB_300001_SM_10006detail10radix_sort31DeviceRadixSortSingleTileKernelINS1_5radix10policy_hubIffyE10Policy1000ELNS0_9SortOrderE0EffyNS1_21identity_decomposer_tEEEvPKT1_PSA_PKT2_PSE_T3_iiT4_E12temp_storage has been demoted
// _ZZN3cub18CUB_300001_SM_10006detail10radix_sort30DeviceRadixSortHistogramKernelINS1_5radix10policy_hubIffyE10Policy1000ELNS0_9SortOrderE0EfyNS1_21identity_decomposer_tEEEvPT2_PKT1_SA_iiT3_E12temp_storage has been demoted
// _ZZN3cub18CUB_300001_SM_10006detail10radix_sort33DeviceRadixSortExclusiveSumKernelINS1_5radix10policy_hubIffyE10Policy1000EyEEvPT0_E12temp_storage has been demoted
// _ZZN3cub18CUB_300001_SM_10006detail10radix_sort29DeviceRadixSortOnesweepKernelINS1_5radix10policy_hubIffyE10Policy1000ELNS0_9SortOrderE0EffyiiNS1_21identity_decomposer_tEEEvPT5_SB_PT3_PKSC_PT1_PKSG_PT2_PKSK_T4_iiT6_E1s has been demoted
.global .align 1 .b8 _ZN34_INTERNAL_54a83517_4_k_cu_17a228e64cuda3std3__45__cpo5beginE[1];
.global .align 1 .b8 _ZN34_INTERNAL_54a83517_4_k_cu_17a228e64cuda3std3__45__cpo3endE[1];
.global .align 1 .b8 _ZN34_INTERNAL_54a83517_4_k_cu_17a228e64cuda3std3__45__cpo6cbeginE[1];
.global .align 1 .b8 _ZN34_INTERNAL_54a83517_4_k_cu_17a228e64cuda3std3__45__cpo4cendE[1];
.global .align 1 .b8 _ZN34_INTERNAL_54a83517_4_k_cu_17a228e64cuda3std3__45__cpo6rbeginE[1];
.global .align 1 .b8 _ZN34_INTERNAL_54a83517_4_k_cu_17a228e64cuda3std3__45__cpo4rendE[1];
.global .align 1 .b8 _ZN34_INTERNAL_54a83517_4_k_cu_17a228e64cuda3std3__45__cpo7crbeginE[1];
.global .align 1 .b8 _ZN34_INTERNAL_54a83517_4_k_cu_17a228e64cuda3std3__45__cpo5crendE[1];
.global .align 1 .b8 _ZN34_INTERNAL_54a83517_4_k_cu_17a228e64cuda3std3__436_GLOBAL__N__54a83517_4_k_cu_17a228e66ignoreE[1];
.global .align 1 .b8 _ZN34_INTERNAL_54a83517_4_k_cu_17a228e64cuda3std3__419piecewise_constructE[1];
.global .align 1 .b8 _ZN34_INTERNAL_54a83517_4_k_cu_17a228e64cuda3std3__48in_placeE[1];
.global .align 1 .b8 _ZN34_INTERNAL_54a83517_4_k_cu_17a228e64cuda3std3__420unreachable_sentinelE[1];
.global .align 1 .b8 _ZN34_INTERNAL_54a83517_4_k_cu_17a228e64cuda3std3__47nulloptE[1];
.global .align 1 .b8 _ZN34_INTERNAL_54a83517_4_k_cu_17a228e64cuda3std3__48unexpectE[1];
.global .align 1 .b8 _ZN34_INTERNAL_54a83517_4_k_cu_17a228e64cuda3std6ranges3__45__cpo4swapE[1];
.global .align 1 .b8 _ZN34_INTERNAL_54a83517_4_k_cu_17a228e64cuda3std6ranges3__45__cpo9iter_moveE[1];
.global .align 1 .b8 _ZN34_INTERNAL_54a83517_4_k_cu_17a228e64cuda3std6ranges3__45__cpo5beginE[1];
.global .align 1 .b8 _ZN34_INTERNAL_54a83517_4_k_cu_17a228e64cuda3std6ranges3__45__cpo3endE[1];
.global .align 1 .b8 _ZN34_INTERNAL_54a83517_4_k_cu_17a228e64cuda3std6ranges3__45__cpo6cbeginE[1];
.global .align 1 .b8 _ZN34_INTERNAL_54a83517_4_k_cu_17a228e64cuda3std6ranges3__45__cpo4cendE[1];
.global .align 1 .b8 _ZN34_INTERNAL_54a83517_4_k_cu_17a228e64cuda3std6ranges3__45__cpo7advanceE[1];
.global .align 1 .b8 _ZN34_INTERNAL_54a83517_4_k_cu_17a228e64cuda3std6ranges3__45__cpo9iter_swapE[1];
.global .align 1 .b8 _ZN34_INTERNAL_54a83517_4_k_cu_17a228e64cuda3std6ranges3__45__cpo4nextE[1];
.global .align 1 .b8 _ZN34_INTERNAL_54a83517_4_k_cu_17a228e64cuda3std6ranges3__45__cpo4prevE[1];
.global .align 1 .b8 _ZN34_INTERNAL_54a83517_4_k_cu_17a228e64cuda3std6ranges3__45__cpo4dataE[1];
.global .align 1 .b8 _ZN34_INTERNAL_54a83517_4_k_cu_17a228e64cuda3std6ranges3__45__cpo5cdataE[1];
.global .align 1 .b8 _ZN34_INTERNAL_54a83517_4_k_cu_17a228e64cuda3std6ranges3__45__cpo4sizeE[1];
.global .align 1 .b8 _ZN34_INTERNAL_54a83517_4_k_cu_17a228e64cuda3std6ranges3__45__cpo5ssizeE[1];
.global .align 1 .b8 _ZN34_INTERNAL_54a83517_4_k_cu_17a228e64cuda3std6ranges3__45__cpo8distanceE[1];
.global .align 1 .b8 _ZN34_INTERNAL_54a83517_4_k_cu_17a228e66thrust24THRUST_300001_SM_1000_NS8cuda_cub3parE[1];
.global .align 1 .b8 _ZN34_INTERNAL_54a83517_4_k_cu_17a228e66thrust24THRUST_300001_SM_1000_NS8cuda_cub10par_nosyncE[1];
.global .align 1 .b8 _ZN34_INTERNAL_54a83517_4_k_cu_17a228e66thrust24THRUST_300001_SM_1000_NS6system6detail10sequential3seqE[1];
.global .align 1 .b8 _ZN34_INTERNAL_54a83517_4_k_cu_17a228e66thrust24THRUST_300001_SM_1000_NS6system3cpp3parE[1];
.global .align 1 .b8 _ZN34_INTERNAL_54a83517_4_k_cu_17a228e66thrust24THRUST_300001_SM_1000_NS12placeholders2_1E[1];
.global .align 1 .b8 _ZN34_INTERNAL_54a83517_4_k_cu_17a228e66thrust24THRUST_300001_SM_1000_NS12placeholders2_2E[1];
.global .align 1 .b8 _ZN34_INTERNAL_54a83517_4_k_cu_17a228e66thrust24THRUST_300001_SM_1000_NS12placeholders2_3E[1];
.global .align 1 .b8 _ZN34_INTERNAL_54a83517_4_k_cu_17a228e66thrust24THRUST_300001_SM_1000_NS12placeholders2_4E[1];
.global .align 1 .b8 _ZN34_INTERNAL_54a83517_4_k_cu_17a228e66thrust24THRUST_300001_SM_1000_NS12placeholders2_5E[1];
.global .align 1 .b8 _ZN34_INTERNAL_54a83517_4_k_cu_17a228e66thrust24THRUST_300001_SM_1000_NS12placeholders2_6E[1];
.global .align 1 .b8 _ZN34_INTERNAL_54a83517_4_k_cu_17a228e66thrust24THRUST_300001_SM_1000_NS12placeholders2_7E[1];
.global .align 1 .b8 _ZN34_INTERNAL_54a83517_4_k_cu_17a228e66thrust24THRUST_300001_SM_1000_NS12placeholders2_8E[1];
.global .align 1 .b8 _ZN34_INTERNAL_54a83517_4_k_cu_17a228e66thrust24THRUST_300001_SM_1000_NS12placeholders2_9E[1];
.global .align 1 .b8 _ZN34_INTERNAL_54a83517_4_k_cu_17a228e66thrust24THRUST_300001_SM_1000_NS12placeholders3_10E[1];
.global .align 1 .b8 _ZN34_INTERNAL_54a83517_4_k_cu_17a228e66thrust24THRUST_300001_SM_1000_NS3seqE[1];
.global .align 1 .b8 _ZN34_INTERNAL_54a83517_4_k_cu_17a228e66thrust24THRUST_300001_SM_1000_NS6deviceE[1];
.global .align 1 .b8 $str[10] = {110, 32, 60, 61, 32, 50, 48, 52, 56};
.global .align 1 .b8 $str$1[27] = {47, 116, 109, 112, 47, 115, 97, 115, 115, 95, 99, 117, 95, 56, 120, 119, 102, 110, 122, 105, 56, 47, 107, 46, 99, 117};
.global .align 1 .b8 $str$2[10] = {110, 32, 60, 61, 32, 49, 48, 50, 52};

.visible .entry _Z13bitonicSortV0PfPjj(
	.param .u64 .ptr .align 1 _Z13bitonicSortV0PfPjj_param_0,
	.param .u64 .ptr .align 1 _Z13bitonicSortV0PfPjj_param_1,
	.param .u32 _Z13bitonicSortV0PfPjj_param_2
)
{
	.reg .pred 	%p<10>;
	.reg .b32 	%r<37>;
	.reg .b32 	%f<3>;
	.reg .b64 	%rd<19>;

	ld.param.u64 	%rd5, [_Z13bitonicSortV0PfPjj_param_0];
	ld.param.u64 	%rd6, [_Z13bitonicSortV0PfPjj_param_1];
	ld.param.u32 	%r9, [_Z13bitonicSortV0PfPjj_param_2];
	setp.lt.u32 	%p1, %r9, 2049;
	@%p1 bra 	$L__BB0_2;
	mov.u64 	%rd7, $str;
	cvta.global.u64 	%rd8, %rd7;
	mov.u64 	%rd9, $str$1;
	cvta.global.u64 	%rd10, %rd9;
	mov.u64 	%rd11, __unnamed_1;
	cvta.global.u64 	%rd12, %rd11;
	{ // callseq 0, 0
	.param .b64 param0;
	st.param.b64 	[param0], %rd8;
	.param .b64 param1;
	st.param.b64 	[param1], %rd10;
	.param .b32 param2;
	st.param.b32 	[param2], 36;
	.param .b64 param3;
	st.param.b64 	[param3], %rd12;
	.param .b64 param4;
	st.param.b64 	[param4], 1;
	call.uni 
	__assertfail, 
	(
	param0, 
	param1, 
	param2, 
	param3, 
	param4
	);
	} // callseq 0
$L__BB0_2:
	setp.lt.u32 	%p2, %r9, 2;
	@%p2 bra 	$L__BB0_10;
	mov.u32 	%r1, %tid.x;
	cvta.to.global.u64 	%rd1, %rd6;
	cvta.to.global.u64 	%rd2, %rd5;
	mov.b32 	%r35, 2;
$L__BB0_4:
	setp.eq.s32 	%p3, %r35, 0;
	@%p3 bra 	$L__BB0_9;
	add.s32 	%r11, %r35, -1;
	not.b32 	%r12, %r35;
	and.b32  	%r13, %r12, %r11;
	popc.b32 	%r3, %r13;
	mov.u32 	%r36, %r35;
$L__BB0_6:
	shr.u32 	%r5, %r36, 1;
	add.s32 	%r14, %r5, -1;
	not.b32 	%r15, %r5;
	and.b32  	%r16, %r15, %r14;
	popc.b32 	%r17, %r16;
	shr.u32 	%r18, %r1, %r17;
	mad.lo.s32 	%r6, %r18, %r5, %r1;
	add.s32 	%r7, %r6, %r5;
	shr.u32 	%r19, %r6, %r3;
	shr.u32 	%r20, %r19, 1;
	and.b32  	%r21, %r20, 357913941;
	sub.s32 	%r22, %r19, %r21;
	and.b32  	%r23, %r22, 858993459;
	shr.u32 	%r24, %r22, 2;
	and.b32  	%r25, %r24, 858993459;
	add.s32 	%r26, %r25, %r23;
	shr.u32 	%r27, %r26, 4;
	add.s32 	%r28, %r27, %r26;
	and.b32  	%r29, %r28, 17764111;
	mul.lo.s32 	%r30, %r29, 16843009;
	mul.wide.u32 	%rd13, %r6, 4;
	add.s64 	%rd3, %rd2, %rd13;
	ld.global.f32 	%f1, [%rd3];
	mul.wide.u32 	%rd14, %r7, 4;
	add.s64 	%rd4, %rd2, %rd14;
	ld.global.f32 	%f2, [%rd4];
	setp.gt.f32 	%p4, %f1, %f2;
	shr.u32 	%r31, %r30, 24;
	and.b32  	%r32, %r31, 1;
	setp.eq.b32 	%p5, %r32, 1;
	xor.pred  	%p6, %p5, %p4;
	not.pred 	%p7, %p6;
	@%p7 bra 	$L__BB0_8;
	st.global.f32 	[%rd3], %f2;
	st.global.f32 	[%rd4], %f1;
	add.s64 	%rd16, %rd1, %rd13;
	ld.global.u32 	%r33, [%rd16];
	add.s64 	%rd18, %rd1, %rd14;
	ld.global.u32 	%r34, [%rd18];
	st.global.u32 	[%rd16], %r34;
	st.global.u32 	[%rd18], %r33;
$L__BB0_8:
	bar.sync 	0;
	setp.gt.u32 	%p8, %r36, 3;
	mov.u32 	%r36, %r5;
	@%p8 bra 	$L__BB0_6;
$L__BB0_9:
	shl.b32 	%r35, %r35, 1;
	setp.le.u32 	%p9, %r35, %r9;
	@%p9 bra 	$L__BB0_4;
$L__BB0_10:
	ret;

}
	// .globl	_Z13bitonicSortV1PfPjj
.visible .entry _Z13bitonicSortV1PfPjj(
	.param .u64 .ptr .align 1 _Z13bitonicSortV1PfPjj_param_0,
	.param .u64 .ptr .align 1 _Z13bitonicSortV1PfPjj_param_1,
	.param .u32 _Z13bitonicSortV1PfPjj_param_2
)
{
	.reg .pred 	%p<10>;
	.reg .b32 	%r<56>;
	.reg .b32 	%f<7>;
	.reg .b64 	%rd<17>;
	// demoted variable
	.shared .align 4 .b8 _ZZ13bitonicSortV1PfPjjE10sharedKeys[8192];
	// demoted variable
	.shared .align 4 .b8 _ZZ13bitonicSortV1PfPjjE12sharedValues[8192];
	ld.param.u64 	%rd5, [_Z13bitonicSortV1PfPjj_param_0];
	ld.param.u64 	%rd6, [_Z13bitonicSortV1PfPjj_param_1];
	ld.param.u32 	%r15, [_Z13bitonicSortV1PfPjj_param_2];
	setp.lt.u32 	%p1, %r15, 2049;
	@%p1 bra 	$L__BB1_2;
	mov.u64 	%rd7, $str;
	cvta.global.u64 	%rd8, %rd7;
	mov.u64 	%rd9, $str$1;
	cvta.global.u64 	%rd10, %rd9;
	mov.u64 	%rd11, __unnamed_2;
	cvta.global.u64 	%rd12, %rd11;
	{ // callseq 1, 0
	.param .b64 param0;
	st.param.b64 	[param0], %rd8;
	.param .b64 param1;
	st.param.b64 	[param1], %rd10;
	.param .b32 param2;
	st.param.b32 	[param2], 62;
	.param .b64 param3;
	st.param.b64 	[param3], %rd12;
	.param .b64 param4;
	st.param.b64 	[param4], 1;
	call.uni 
	__assertfail, 
	(
	param0, 
	param1, 
	param2, 
	param3, 
	param4
	);
	} // callseq 1
$L__BB1_2:
	mov.u32 	%r1, %tid.x;
	cvta.to.global.u64 	%rd13, %rd5;
	mul.wide.u32 	%rd14, %r1, 4;
	add.s64 	%rd1, %rd13, %rd14;
	ld.global.f32 	%f3, [%rd1];
	shl.b32 	%r16, %r1, 2;
	mov.u32 	%r17, _ZZ13bitonicSortV1PfPjjE10sharedKeys;
	add.s32 	%r2, %r17, %r16;
	st.shared.f32 	[%r2], %f3;
	cvta.to.global.u64 	%rd15, %rd6;
	add.s64 	%rd2, %rd15, %rd14;
	ld.global.u32 	%r18, [%rd2];
	mov.u32 	%r19, _ZZ13bitonicSortV1PfPjjE12sharedValues;
	add.s32 	%r3, %r19, %r16;
	st.shared.u32 	[%r3], %r18;
	mov.u32 	%r20, %ntid.x;
	mul.wide.s32 	%rd16, %r20, 4;
	add.s64 	%rd3, %rd1, %rd16;
	ld.global.f32 	%f4, [%rd3];
	shl.b32 	%r21, %r20, 2;
	add.s32 	%r4, %r2, %r21;
	st.shared.f32 	[%r4], %f4;
	add.s64 	%rd4, %rd2, %rd16;
	ld.global.u32 	%r22, [%rd4];
	add.s32 	%r5, %r3, %r21;
	st.shared.u32 	[%r5], %r22;
	bar.sync 	0;
	setp.lt.u32 	%p2, %r15, 2;
	@%p2 bra 	$L__BB1_10;
	mov.b32 	%r54, 2;
$L__BB1_4:
	setp.eq.s32 	%p3, %r54, 0;
	@%p3 bra 	$L__BB1_9;
	add.s32 	%r24, %r54, -1;
	not.b32 	%r25, %r54;
	and.b32  	%r26, %r25, %r24;
	popc.b32 	%r7, %r26;
	mov.u32 	%r55, %r54;
$L__BB1_6:
	shr.u32 	%r9, %r55, 1;
	add.s32 	%r27, %r9, -1;
	not.b32 	%r28, %r9;
	and.b32  	%r29, %r28, %r27;
	popc.b32 	%r30, %r29;
	shr.u32 	%r31, %r1, %r30;
	mul.lo.s32 	%r32, %r31, %r9;
	add.s32 	%r33, %r32, %r1;
	shr.u32 	%r34, %r33, %r7;
	shr.u32 	%r35, %r34, 1;
	and.b32  	%r36, %r35, 357913941;
	sub.s32 	%r37, %r34, %r36;
	and.b32  	%r38, %r37, 858993459;
	shr.u32 	%r39, %r37, 2;
	and.b32  	%r40, %r39, 858993459;
	add.s32 	%r41, %r40, %r38;
	shr.u32 	%r42, %r41, 4;
	add.s32 	%r43, %r42, %r41;
	and.b32  	%r44, %r43, 17764111;
	mul.lo.s32 	%r45, %r44, 16843009;
	shl.b32 	%r10, %r32, 2;
	add.s32 	%r11, %r2, %r10;
	ld.shared.f32 	%f1, [%r11];
	shl.b32 	%r12, %r9, 2;
	add.s32 	%r13, %r11, %r12;
	ld.shared.f32 	%f2, [%r13];
	setp.gt.f32 	%p4, %f1, %f2;
	shr.u32 	%r46, %r45, 24;
	and.b32  	%r47, %r46, 1;
	setp.eq.b32 	%p5, %r47, 1;
	xor.pred  	%p6, %p5, %p4;
	not.pred 	%p7, %p6;
	@%p7 bra 	$L__BB1_8;
	st.shared.f32 	[%r11], %f2;
	st.shared.f32 	[%r13], %f1;
	add.s32 	%r48, %r3, %r10;
	ld.shared.u32 	%r49, [%r48];
	add.s32 	%r50, %r48, %r12;
	ld.shared.u32 	%r51, [%r50];
	st.shared.u32 	[%r48], %r51;
	st.shared.u32 	[%r50], %r49;
$L__BB1_8:
	bar.sync 	0;
	setp.gt.u32 	%p8, %r55, 3;
	mov.u32 	%r55, %r9;
	@%p8 bra 	$L__BB1_6;
$L__BB1_9:
	shl.b32 	%r54, %r54, 1;
	setp.le.u32 	%p9, %r54, %r15;
	@%p9 bra 	$L__BB1_4;
$L__BB1_10:
	ld.shared.f32 	%f5, [%r2];
	st.global.f32 	[%rd1], %f5;
	ld.shared.u32 	%r52, [%r3];
	st.global.u32 	[%rd2], %r52;
	ld.shared.f32 	%f6, [%r4];
	st.global.f32 	[%rd3], %f6;
	ld.shared.u32 	%r53, [%r5];
	st.global.u32 	[%rd4], %r53;
	ret;

}
	// .globl	_Z13bitonicSortV2PfPjj
.visible .entry _Z13bitonicSortV2PfPjj(
	.param .u64 .ptr .align 1 _Z13bitonicSortV2PfPjj_param_0,
	.param .u64 .ptr .align 1 _Z13bitonicSortV2PfPjj_param_1,
	.param .u32 _Z13bitonicSortV2PfPjj_param_2
)
{
	.reg .pred 	%p<10>;
	.reg .b32 	%r<45>;
	.reg .b32 	%f<7>;
	.reg .b64 	%rd<17>;
	// demoted variable
	.shared .align 4 .b8 _ZZ13bitonicSortV2PfPjjE10sharedKeys[8192];
	// demoted variable
	.shared .align 4 .b8 _ZZ13bitonicSortV2PfPjjE12sharedValues[8192];
	ld.param.u64 	%rd5, [_Z13bitonicSortV2PfPjj_param_0];
	ld.param.u64 	%rd6, [_Z13bitonicSortV2PfPjj_param_1];
	ld.param.u32 	%r15, [_Z13bitonicSortV2PfPjj_param_2];
	setp.lt.u32 	%p1, %r15, 2049;
	@%p1 bra 	$L__BB2_2;
	mov.u64 	%rd7, $str;
	cvta.global.u64 	%rd8, %rd7;
	mov.u64 	%rd9, $str$1;
	cvta.global.u64 	%rd10, %rd9;
	mov.u64 	%rd11, __unnamed_3;
	cvta.global.u64 	%rd12, %rd11;
	{ // callseq 2, 0
	.param .b64 param0;
	st.param.b64 	[param0], %rd8;
	.param .b64 param1;
	st.param.b64 	[param1], %rd10;
	.param .b32 param2;
	st.param.b32 	[param2], 103;
	.param .b64 param3;
	st.param.b64 	[param3], %rd12;
	.param .b64 param4;
	st.param.b64 	[param4], 1;
	call.uni 
	__assertfail, 
	(
	param0, 
	param1, 
	param2, 
	param3, 
	param4
	);
	} // callseq 2
$L__BB2_2:
	mov.u32 	%r1, %tid.x;
	cvta.to.global.u64 	%rd13, %rd5;
	mul.wide.u32 	%rd14, %r1, 4;
	add.s64 	%rd1, %rd13, %rd14;
	ld.global.f32 	%f3, [%rd1];
	shl.b32 	%r16, %r1, 2;
	mov.u32 	%r17, _ZZ13bitonicSortV2PfPjjE10sharedKeys;
	add.s32 	%r2, %r17, %r16;
	st.shared.f32 	[%r2], %f3;
	cvta.to.global.u64 	%rd15, %rd6;
	add.s64 	%rd2, %rd15, %rd14;
	ld.global.u32 	%r18, [%rd2];
	mov.u32 	%r19, _ZZ13bitonicSortV2PfPjjE12sharedValues;
	add.s32 	%r3, %r19, %r16;
	st.shared.u32 	[%r3], %r18;
	mov.u32 	%r20, %ntid.x;
	mul.wide.s32 	%rd16, %r20, 4;
	add.s64 	%rd3, %rd1, %rd16;
	ld.global.f32 	%f4, [%rd3];
	shl.b32 	%r21, %r20, 2;
	add.s32 	%r4, %r2, %r21;
	st.shared.f32 	[%r4], %f4;
	add.s64 	%rd4, %rd2, %rd16;
	ld.global.u32 	%r22, [%rd4];
	add.s32 	%r5, %r3, %r21;
	st.shared.u32 	[%r5], %r22;
	bar.sync 	0;
	setp.lt.u32 	%p2, %r15, 2;
	@%p2 bra 	$L__BB2_10;
	mov.b32 	%r43, 2;
$L__BB2_4:
	setp.eq.s32 	%p3, %r43, 0;
	@%p3 bra 	$L__BB2_9;
	add.s32 	%r24, %r43, -1;
	not.b32 	%r25, %r43;
	and.b32  	%r26, %r25, %r24;
	popc.b32 	%r7, %r26;
	mov.u32 	%r44, %r43;
$L__BB2_6:
	shr.u32 	%r9, %r44, 1;
	add.s32 	%r27, %r9, -1;
	not.b32 	%r28, %r9;
	and.b32  	%r29, %r28, %r27;
	popc.b32 	%r30, %r29;
	shr.u32 	%r31, %r1, %r30;
	mul.lo.s32 	%r32, %r31, %r9;
	add.s32 	%r33, %r32, %r1;
	shr.u32 	%r34, %r33, %r7;
	popc.b32 	%r35, %r34;
	shl.b32 	%r10, %r32, 2;
	add.s32 	%r11, %r2, %r10;
	ld.shared.f32 	%f1, [%r11];
	shl.b32 	%r12, %r9, 2;
	add.s32 	%r13, %r11, %r12;
	ld.shared.f32 	%f2, [%r13];
	setp.gt.f32 	%p4, %f1, %f2;
	and.b32  	%r36, %r35, 1;
	setp.eq.b32 	%p5, %r36, 1;
	xor.pred  	%p6, %p4, %p5;
	not.pred 	%p7, %p6;
	@%p7 bra 	$L__BB2_8;
	st.shared.f32 	[%r11], %f2;
	st.shared.f32 	[%r13], %f1;
	add.s32 	%r37, %r3, %r10;
	ld.shared.u32 	%r38, [%r37];
	add.s32 	%r39, %r37, %r12;
	ld.shared.u32 	%r40, [%r39];
	st.shared.u32 	[%r37], %r40;
	st.shared.u32 	[%r39], %r38;
$L__BB2_8:
	bar.sync 	0;
	setp.gt.u32 	%p8, %r44, 3;
	mov.u32 	%r44, %r9;
	@%p8 bra 	$L__BB2_6;
$L__BB2_9:
	shl.b32 	%r43, %r43, 1;
	setp.le.u32 	%p9, %r43, %r15;
	@%p9 bra 	$L__BB2_4;
$L__BB2_10:
	ld.shared.f32 	%f5, [%r2];
	st.global.f32 	[%rd1], %f5;
	ld.shared.u32 	%r41, [%r3];
	st.global.u32 	[%rd2], %r41;
	ld.shared.f32 	%f6, [%r4];
	st.global.f32 	[%rd3], %f6;
	ld.shared.u32 	%r42, [%r5];
	st.global.u32 	[%rd4], %r42;
	ret;

}
	// .globl	_Z13bitonicSortV3PfPjj
.visible .entry _Z13bitonicSortV3PfPjj(
	.param .u64 .ptr .align 1 _Z13bitonicSortV3PfPjj_param_0,
	.param .u64 .ptr .align 1 _Z13bitonicSortV3PfPjj_param_1,
	.param .u32 _Z13bitonicSortV3PfPjj_param_2
)
{
	.reg .pred 	%p<38>;
	.reg .b32 	%r<149>;
	.reg .b32 	%f<19>;
	.reg .b64 	%rd<17>;
	// demoted variable
	.shared .align 4 .b8 _ZZ13bitonicSortV3PfPjjE10sharedKeys[8192];
	// demoted variable
	.shared .align 4 .b8 _ZZ13bitonicSortV3PfPjjE12sharedValues[8192];
	ld.param.u64 	%rd5, [_Z13bitonicSortV3PfPjj_param_0];
	ld.param.u64 	%rd6, [_Z13bitonicSortV3PfPjj_param_1];
	ld.param.u32 	%r45, [_Z13bitonicSortV3PfPjj_param_2];
	setp.lt.u32 	%p1, %r45, 2049;
	@%p1 bra 	$L__BB3_2;
	mov.u64 	%rd7, $str;
	cvta.global.u64 	%rd8, %rd7;
	mov.u64 	%rd9, $str$1;
	cvta.global.u64 	%rd10, %rd9;
	mov.u64 	%rd11, __unnamed_4;
	cvta.global.u64 	%rd12, %rd11;
	{ // callseq 3, 0
	.param .b64 param0;
	st.param.b64 	[param0], %rd8;
	.param .b64 param1;
	st.param.b64 	[param1], %rd10;
	.param .b32 param2;
	st.param.b32 	[param2], 144;
	.param .b64 param3;
	st.param.b64 	[param3], %rd12;
	.param .b64 param4;
	st.param.b64 	[param4], 1;
	call.uni 
	__assertfail, 
	(
	param0, 
	param1, 
	param2, 
	param3, 
	param4
	);
	} // callseq 3
$L__BB3_2:
	mov.u32 	%r1, %tid.x;
	cvta.to.global.u64 	%rd13, %rd5;
	mul.wide.u32 	%rd14, %r1, 4;
	add.s64 	%rd1, %rd13, %rd14;
	ld.global.f32 	%f15, [%rd1];
	shl.b32 	%r46, %r1, 2;
	mov.u32 	%r47, _ZZ13bitonicSortV3PfPjjE10sharedKeys;
	add.s32 	%r2, %r47, %r46;
	st.shared.f32 	[%r2], %f15;
	cvta.to.global.u64 	%rd15, %rd6;
	add.s64 	%rd2, %rd15, %rd14;
	ld.global.u32 	%r48, [%rd2];
	mov.u32 	%r49, _ZZ13bitonicSortV3PfPjjE12sharedValues;
	add.s32 	%r3, %r49, %r46;
	st.shared.u32 	[%r3], %r48;
	mov.u32 	%r50, %ntid.x;
	mul.wide.s32 	%rd16, %r50, 4;
	add.s64 	%rd3, %rd1, %rd16;
	ld.global.f32 	%f16, [%rd3];
	shl.b32 	%r51, %r50, 2;
	add.s32 	%r4, %r2, %r51;
	st.shared.f32 	[%r4], %f16;
	add.s64 	%rd4, %rd2, %rd16;
	ld.global.u32 	%r52, [%rd4];
	add.s32 	%r5, %r3, %r51;
	st.shared.u32 	[%r5], %r52;
	bar.sync 	0;
	setp.lt.u32 	%p2, %r45, 2;
	@%p2 bra 	$L__BB3_27;
	mov.b32 	%r145, 1;
	mov.b32 	%r146, 0;
$L__BB3_4:
	mov.u32 	%r6, %r146;
	mov.u32 	%r146, %r145;
	setp.eq.s32 	%p3, %r146, 0;
	@%p3 bra 	$L__BB3_26;
	and.b32  	%r8, %r146, 3;
	setp.eq.s32 	%p4, %r8, 0;
	mov.u32 	%r147, %r146;
	@%p4 bra 	$L__BB3_15;
	add.s32 	%r147, %r146, -1;
	mov.b32 	%r55, -1;
	shl.b32 	%r56, %r55, %r147;
	and.b32  	%r57, %r56, %r1;
	add.s32 	%r58, %r57, %r1;
	shr.u32 	%r59, %r58, %r146;
	popc.b32 	%r60, %r59;
	shl.b32 	%r10, %r57, 2;
	add.s32 	%r11, %r2, %r10;
	ld.shared.f32 	%f1, [%r11];
	mov.b32 	%r61, 4;
	shl.b32 	%r12, %r61, %r147;
	add.s32 	%r13, %r11, %r12;
	ld.shared.f32 	%f2, [%r13];
	setp.gt.f32 	%p5, %f1, %f2;
	and.b32  	%r62, %r60, 1;
	setp.eq.b32 	%p6, %r62, 1;
	xor.pred  	%p7, %p5, %p6;
	not.pred 	%p8, %p7;
	@%p8 bra 	$L__BB3_8;
	st.shared.f32 	[%r11], %f2;
	st.shared.f32 	[%r13], %f1;
	add.s32 	%r63, %r3, %r10;
	ld.shared.u32 	%r64, [%r63];
	add.s32 	%r65, %r63, %r12;
	ld.shared.u32 	%r66, [%r65];
	st.shared.u32 	[%r63], %r66;
	st.shared.u32 	[%r65], %r64;
$L__BB3_8:
	bar.sync 	0;
	setp.eq.s32 	%p9, %r8, 1;
	@%p9 bra 	$L__BB3_15;
	add.s32 	%r147, %r146, -2;
	mov.b32 	%r67, -1;
	shl.b32 	%r68, %r67, %r147;
	and.b32  	%r69, %r68, %r1;
	add.s32 	%r70, %r69, %r1;
	shr.u32 	%r71, %r70, %r146;
	popc.b32 	%r72, %r71;
	shl.b32 	%r15, %r69, 2;
	add.s32 	%r16, %r2, %r15;
	ld.shared.f32 	%f3, [%r16];
	mov.b32 	%r73, 4;
	shl.b32 	%r17, %r73, %r147;
	add.s32 	%r18, %r16, %r17;
	ld.shared.f32 	%f4, [%r18];
	setp.gt.f32 	%p10, %f3, %f4;
	and.b32  	%r74, %r72, 1;
	setp.eq.b32 	%p11, %r74, 1;
	xor.pred  	%p12, %p10, %p11;
	not.pred 	%p13, %p12;
	@%p13 bra 	$L__BB3_11;
	st.shared.f32 	[%r16], %f4;
	st.shared.f32 	[%r18], %f3;
	add.s32 	%r75, %r3, %r15;
	ld.shared.u32 	%r76, [%r75];
	add.s32 	%r77, %r75, %r17;
	ld.shared.u32 	%r78, [%r77];
	st.shared.u32 	[%r75], %r78;
	st.shared.u32 	[%r77], %r76;
$L__BB3_11:
	bar.sync 	0;
	setp.eq.s32 	%p14, %r8, 2;
	@%p14 bra 	$L__BB3_15;
	add.s32 	%r147, %r146, -3;
	mov.b32 	%r79, -1;
	shl.b32 	%r80, %r79, %r147;
	and.b32  	%r81, %r80, %r1;
	add.s32 	%r82, %r81, %r1;
	shr.u32 	%r83, %r82, %r146;
	popc.b32 	%r84, %r83;
	shl.b32 	%r20, %r81, 2;
	add.s32 	%r21, %r2, %r20;
	ld.shared.f32 	%f5, [%r21];
	mov.b32 	%r85, 4;
	shl.b32 	%r22, %r85, %r147;
	add.s32 	%r23, %r21, %r22;
	ld.shared.f32 	%f6, [%r23];
	setp.gt.f32 	%p15, %f5, %f6;
	and.b32  	%r86, %r84, 1;
	setp.eq.b32 	%p16, %r86, 1;
	xor.pred  	%p17, %p15, %p16;
	not.pred 	%p18, %p17;
	@%p18 bra 	$L__BB3_14;
	st.shared.f32 	[%r21], %f6;
	st.shared.f32 	[%r23], %f5;
	add.s32 	%r87, %r3, %r20;
	ld.shared.u32 	%r88, [%r87];
	add.s32 	%r89, %r87, %r22;
	ld.shared.u32 	%r90, [%r89];
	st.shared.u32 	[%r87], %r90;
	st.shared.u32 	[%r89], %r88;
$L__BB3_14:
	bar.sync 	0;
$L__BB3_15:
	setp.lt.u32 	%p19, %r6, 3;
	@%p19 bra 	$L__BB3_26;
	add.s32 	%r148, %r147, -2;
$L__BB3_17:
	add.s32 	%r91, %r148, 1;
	mov.b32 	%r92, -1;
	shl.b32 	%r93, %r92, %r91;
	and.b32  	%r94, %r93, %r1;
	add.s32 	%r95, %r94, %r1;
	shr.u32 	%r96, %r95, %r146;
	popc.b32 	%r97, %r96;
	shl.b32 	%r27, %r94, 2;
	add.s32 	%r28, %r2, %r27;
	ld.shared.f32 	%f7, [%r28];
	mov.b32 	%r98, 4;
	shl.b32 	%r29, %r98, %r91;
	add.s32 	%r30, %r28, %r29;
	ld.shared.f32 	%f8, [%r30];
	setp.gt.f32 	%p20, %f7, %f8;
	and.b32  	%r99, %r97, 1;
	setp.eq.b32 	%p21, %r99, 1;
	xor.pred  	%p22, %p20, %p21;
	not.pred 	%p23, %p22;
	@%p23 bra 	$L__BB3_19;
	st.shared.f32 	[%r28], %f8;
	st.shared.f32 	[%r30], %f7;
	add.s32 	%r100, %r3, %r27;
	ld.shared.u32 	%r101, [%r100];
	add.s32 	%r102, %r100, %r29;
	ld.shared.u32 	%r103, [%r102];
	st.shared.u32 	[%r100], %r103;
	st.shared.u32 	[%r102], %r101;
$L__BB3_19:
	bar.sync 	0;
	mov.b32 	%r104, -1;
	shl.b32 	%r105, %r104, %r148;
	and.b32  	%r106, %r105, %r1;
	add.s32 	%r107, %r106, %r1;
	shr.u32 	%r108, %r107, %r146;
	popc.b32 	%r109, %r108;
	shl.b32 	%r31, %r106, 2;
	add.s32 	%r32, %r2, %r31;
	ld.shared.f32 	%f9, [%r32];
	mov.b32 	%r110, 4;
	shl.b32 	%r33, %r110, %r148;
	add.s32 	%r34, %r32, %r33;
	ld.shared.f32 	%f10, [%r34];
	setp.gt.f32 	%p24, %f9, %f10;
	and.b32  	%r111, %r109, 1;
	setp.eq.b32 	%p25, %r111, 1;
	xor.pred  	%p26, %p24, %p25;
	not.pred 	%p27, %p26;
	@%p27 bra 	$L__BB3_21;
	st.shared.f32 	[%r32], %f10;
	st.shared.f32 	[%r34], %f9;
	add.s32 	%r112, %r3, %r31;
	ld.shared.u32 	%r113, [%r112];
	add.s32 	%r114, %r112, %r33;
	ld.shared.u32 	%r115, [%r114];
	st.shared.u32 	[%r112], %r115;
	st.shared.u32 	[%r114], %r113;
$L__BB3_21:
	bar.sync 	0;
	add.s32 	%r116, %r148, -1;
	mov.b32 	%r117, -1;
	shl.b32 	%r118, %r117, %r116;
	and.b32  	%r119, %r118, %r1;
	add.s32 	%r120, %r119, %r1;
	shr.u32 	%r121, %r120, %r146;
	popc.b32 	%r122, %r121;
	shl.b32 	%r35, %r119, 2;
	add.s32 	%r36, %r2, %r35;
	ld.shared.f32 	%f11, [%r36];
	mov.b32 	%r123, 4;
	shl.b32 	%r37, %r123, %r116;
	add.s32 	%r38, %r36, %r37;
	ld.shared.f32 	%f12, [%r38];
	setp.gt.f32 	%p28, %f11, %f12;
	and.b32  	%r124, %r122, 1;
	setp.eq.b32 	%p29, %r124, 1;
	xor.pred  	%p30, %p28, %p29;
	not.pred 	%p31, %p30;
	@%p31 bra 	$L__BB3_23;
	st.shared.f32 	[%r36], %f12;
	st.shared.f32 	[%r38], %f11;
	add.s32 	%r125, %r3, %r35;
	ld.shared.u32 	%r126, [%r125];
	add.s32 	%r127, %r125, %r37;
	ld.shared.u32 	%r128, [%r127];
	st.shared.u32 	[%r125], %r128;
	st.shared.u32 	[%r127], %r126;
$L__BB3_23:
	add.s32 	%r129, %r148, -2;
	bar.sync 	0;
	mov.b32 	%r130, -1;
	shl.b32 	%r131, %r130, %r129;
	and.b32  	%r132, %r131, %r1;
	add.s32 	%r133, %r132, %r1;
	shr.u32 	%r134, %r133, %r146;
	popc.b32 	%r135, %r134;
	shl.b32 	%r39, %r132, 2;
	add.s32 	%r40, %r2, %r39;
	ld.shared.f32 	%f13, [%r40];
	mov.b32 	%r136, 4;
	shl.b32 	%r41, %r136, %r129;
	add.s32 	%r42, %r40, %r41;
	ld.shared.f32 	%f14, [%r42];
	setp.gt.f32 	%p32, %f13, %f14;
	and.b32  	%r137, %r135, 1;
	setp.eq.b32 	%p33, %r137, 1;
	xor.pred  	%p34, %p32, %p33;
	not.pred 	%p35, %p34;
	@%p35 bra 	$L__BB3_25;
	st.shared.f32 	[%r40], %f14;
	st.shared.f32 	[%r42], %f13;
	add.s32 	%r138, %r3, %r39;
	ld.shared.u32 	%r139, [%r138];
	add.s32 	%r140, %r138, %r41;
	ld.shared.u32 	%r141, [%r140];
	st.shared.u32 	[%r138], %r141;
	st.shared.u32 	[%r140], %r139;
$L__BB3_25:
	bar.sync 	0;
	add.s32 	%r148, %r148, -4;
	setp.ne.s32 	%p36, %r148, -2;
	@%p36 bra 	$L__BB3_17;
$L__BB3_26:
	add.s32 	%r145, %r146, 1;
	shr.u32 	%r142, %r45, %r145;
	setp.ne.s32 	%p37, %r142, 0;
	@%p37 bra 	$L__BB3_4;
$L__BB3_27:
	ld.shared.f32 	%f17, [%r2];
	st.global.f32 	[%rd1], %f17;
	ld.shared.u32 	%r143, [%r3];
	st.global.u32 	[%rd2], %r143;
	ld.shared.f32 	%f18, [%r4];
	st.global.f32 	[%rd3], %f18;
	ld.shared.u32 	%r144, [%r5];
	st.global.u32 	[%rd4], %r144;
	ret;

}
	// .globl	_Z13bitonicSortV4PfPjj
.visible .entry _Z13bitonicSortV4PfPjj(
	.param .u64 .ptr .align 1 _Z13bitonicSortV4PfPjj_param_0,
	.param .u64 .ptr .align 1 _Z13bitonicSortV4PfPjj_param_1,
	.param .u32 _Z13bitonicSortV4PfPjj_param_2
)
{
	.reg .pred 	%p<24>;
	.reg .b32 	%r<168>;
	.reg .b32 	%f<19>;
	.reg .b64 	%rd<17>;
	// demoted variable
	.shared .align 4 .b8 _ZZ13bitonicSortV4PfPjjE10sharedKeys[8192];
	// demoted variable
	.shared .align 4 .b8 _ZZ13bitonicSortV4PfPjjE12sharedValues[8192];
	// demoted variable
	.shared .align 1 .b8 _ZZ13bitonicSortV4PfPjjE9descCache[2048];
	ld.param.u64 	%rd5, [_Z13bitonicSortV4PfPjj_param_0];
	ld.param.u64 	%rd6, [_Z13bitonicSortV4PfPjj_param_1];
	ld.param.u32 	%r45, [_Z13bitonicSortV4PfPjj_param_2];
	setp.lt.u32 	%p1, %r45, 2049;
	@%p1 bra 	$L__BB4_2;
	mov.u64 	%rd7, $str;
	cvta.global.u64 	%rd8, %rd7;
	mov.u64 	%rd9, $str$1;
	cvta.global.u64 	%rd10, %rd9;
	mov.u64 	%rd11, __unnamed_5;
	cvta.global.u64 	%rd12, %rd11;
	{ // callseq 4, 0
	.param .b64 param0;
	st.param.b64 	[param0], %rd8;
	.param .b64 param1;
	st.param.b64 	[param1], %rd10;
	.param .b32 param2;
	st.param.b32 	[param2], 185;
	.param .b64 param3;
	st.param.b64 	[param3], %rd12;
	.param .b64 param4;
	st.param.b64 	[param4], 1;
	call.uni 
	__assertfail, 
	(
	param0, 
	param1, 
	param2, 
	param3, 
	param4
	);
	} // callseq 4
$L__BB4_2:
	mov.u32 	%r1, %tid.x;
	cvta.to.global.u64 	%rd13, %rd5;
	mul.wide.u32 	%rd14, %r1, 4;
	add.s64 	%rd1, %rd13, %rd14;
	ld.global.f32 	%f15, [%rd1];
	shl.b32 	%r46, %r1, 2;
	mov.u32 	%r47, _ZZ13bitonicSortV4PfPjjE10sharedKeys;
	add.s32 	%r2, %r47, %r46;
	st.shared.f32 	[%r2], %f15;
	cvta.to.global.u64 	%rd15, %rd6;
	add.s64 	%rd2, %rd15, %rd14;
	ld.global.u32 	%r48, [%rd2];
	mov.u32 	%r49, _ZZ13bitonicSortV4PfPjjE12sharedValues;
	add.s32 	%r3, %r49, %r46;
	st.shared.u32 	[%r3], %r48;
	mov.u32 	%r50, %ntid.x;
	mul.wide.s32 	%rd16, %r50, 4;
	add.s64 	%rd3, %rd1, %rd16;
	ld.global.f32 	%f16, [%rd3];
	shl.b32 	%r51, %r50, 2;
	add.s32 	%r4, %r2, %r51;
	st.shared.f32 	[%r4], %f16;
	add.s64 	%rd4, %rd2, %rd16;
	ld.global.u32 	%r52, [%rd4];
	add.s32 	%r5, %r3, %r51;
	st.shared.u32 	[%r5], %r52;
	popc.b32 	%r53, %r1;
	and.b32  	%r54, %r53, 1;
	mov.u32 	%r55, _ZZ13bitonicSortV4PfPjjE9descCache;
	add.s32 	%r56, %r55, %r1;
	st.shared.u8 	[%r56], %r54;
	add.s32 	%r57, %r56, %r1;
	st.shared.u8 	[%r57], %r54;
	bar.sync 	0;
	setp.lt.u32 	%p2, %r45, 2;
	@%p2 bra 	$L__BB4_27;
	mov.b32 	%r164, 1;
	mov.b32 	%r165, 0;
$L__BB4_4:
	mov.u32 	%r6, %r165;
	mov.u32 	%r165, %r164;
	setp.eq.s32 	%p3, %r165, 0;
	@%p3 bra 	$L__BB4_26;
	and.b32  	%r8, %r165, 3;
	setp.eq.s32 	%p4, %r8, 0;
	mov.u32 	%r166, %r165;
	@%p4 bra 	$L__BB4_15;
	add.s32 	%r166, %r165, -1;
	mov.b32 	%r60, -1;
	shl.b32 	%r61, %r60, %r166;
	and.b32  	%r62, %r61, %r1;
	add.s32 	%r63, %r62, %r1;
	shr.u32 	%r64, %r63, %r165;
	add.s32 	%r66, %r55, %r64;
	ld.shared.s8 	%r67, [%r66];
	shl.b32 	%r10, %r62, 2;
	add.s32 	%r11, %r2, %r10;
	ld.shared.f32 	%f1, [%r11];
	mov.b32 	%r68, 4;
	shl.b32 	%r12, %r68, %r166;
	add.s32 	%r13, %r11, %r12;
	ld.shared.f32 	%f2, [%r13];
	setp.gt.f32 	%p5, %f1, %f2;
	selp.u32 	%r69, 1, 0, %p5;
	setp.eq.s32 	%p6, %r67, %r69;
	@%p6 bra 	$L__BB4_8;
	st.shared.f32 	[%r11], %f2;
	st.shared.f32 	[%r13], %f1;
	add.s32 	%r70, %r3, %r10;
	ld.shared.u32 	%r71, [%r70];
	add.s32 	%r72, %r70, %r12;
	ld.shared.u32 	%r73, [%r72];
	st.shared.u32 	[%r70], %r73;
	st.shared.u32 	[%r72], %r71;
$L__BB4_8:
	bar.sync 	0;
	setp.eq.s32 	%p7, %r8, 1;
	@%p7 bra 	$L__BB4_15;
	add.s32 	%r166, %r165, -2;
	mov.b32 	%r74, -1;
	shl.b32 	%r75, %r74, %r166;
	and.b32  	%r76, %r75, %r1;
	add.s32 	%r77, %r76, %r1;
	shr.u32 	%r78, %r77, %r165;
	add.s32 	%r80, %r55, %r78;
	ld.shared.s8 	%r81, [%r80];
	shl.b32 	%r15, %r76, 2;
	add.s32 	%r16, %r2, %r15;
	ld.shared.f32 	%f3, [%r16];
	mov.b32 	%r82, 4;
	shl.b32 	%r17, %r82, %r166;
	add.s32 	%r18, %r16, %r17;
	ld.shared.f32 	%f4, [%r18];
	setp.gt.f32 	%p8, %f3, %f4;
	selp.u32 	%r83, 1, 0, %p8;
	setp.eq.s32 	%p9, %r81, %r83;
	@%p9 bra 	$L__BB4_11;
	st.shared.f32 	[%r16], %f4;
	st.shared.f32 	[%r18], %f3;
	add.s32 	%r84, %r3, %r15;
	ld.shared.u32 	%r85, [%r84];
	add.s32 	%r86, %r84, %r17;
	ld.shared.u32 	%r87, [%r86];
	st.shared.u32 	[%r84], %r87;
	st.shared.u32 	[%r86], %r85;
$L__BB4_11:
	bar.sync 	0;
	setp.eq.s32 	%p10, %r8, 2;
	@%p10 bra 	$L__BB4_15;
	add.s32 	%r166, %r165, -3;
	mov.b32 	%r88, -1;
	shl.b32 	%r89, %r88, %r166;
	and.b32  	%r90, %r89, %r1;
	add.s32 	%r91, %r90, %r1;
	shr.u32 	%r92, %r91, %r165;
	add.s32 	%r94, %r55, %r92;
	ld.shared.s8 	%r95, [%r94];
	shl.b32 	%r20, %r90, 2;
	add.s32 	%r21, %r2, %r20;
	ld.shared.f32 	%f5, [%r21];
	mov.b32 	%r96, 4;
	shl.b32 	%r22, %r96, %r166;
	add.s32 	%r23, %r21, %r22;
	ld.shared.f32 	%f6, [%r23];
	setp.gt.f32 	%p11, %f5, %f6;
	selp.u32 	%r97, 1, 0, %p11;
	setp.eq.s32 	%p12, %r95, %r97;
	@%p12 bra 	$L__BB4_14;
	st.shared.f32 	[%r21], %f6;
	st.shared.f32 	[%r23], %f5;
	add.s32 	%r98, %r3, %r20;
	ld.shared.u32 	%r99, [%r98];
	add.s32 	%r100, %r98, %r22;
	ld.shared.u32 	%r101, [%r100];
	st.shared.u32 	[%r98], %r101;
	st.shared.u32 	[%r100], %r99;
$L__BB4_14:
	bar.sync 	0;
$L__BB4_15:
	setp.lt.u32 	%p13, %r6, 3;
	@%p13 bra 	$L__BB4_26;
	add.s32 	%r167, %r166, -2;
$L__BB4_17:
	add.s32 	%r102, %r167, 1;
	mov.b32 	%r103, -1;
	shl.b32 	%r104, %r103, %r102;
	and.b32  	%r105, %r104, %r1;
	add.s32 	%r106, %r105, %r1;
	shr.u32 	%r107, %r106, %r165;
	add.s32 	%r109, %r55, %r107;
	ld.shared.s8 	%r110, [%r109];
	shl.b32 	%r27, %r105, 2;
	add.s32 	%r28, %r2, %r27;
	ld.shared.f32 	%f7, [%r28];
	mov.b32 	%r111, 4;
	shl.b32 	%r29, %r111, %r102;
	add.s32 	%r30, %r28, %r29;
	ld.shared.f32 	%f8, [%r30];
	setp.gt.f32 	%p14, %f7, %f8;
	selp.u32 	%r112, 1, 0, %p14;
	setp.eq.s32 	%p15, %r110, %r112;
	@%p15 bra 	$L__BB4_19;
	st.shared.f32 	[%r28], %f8;
	st.shared.f32 	[%r30], %f7;
	add.s32 	%r113, %r3, %r27;
	ld.shared.u32 	%r114, [%r113];
	add.s32 	%r115, %r113, %r29;
	ld.shared.u32 	%r116, [%r115];
	st.shared.u32 	[%r113], %r116;
	st.shared.u32 	[%r115], %r114;
$L__BB4_19:
	bar.sync 	0;
	mov.b32 	%r117, -1;
	shl.b32 	%r118, %r117, %r167;
	and.b32  	%r119, %r118, %r1;
	add.s32 	%r120, %r119, %r1;
	shr.u32 	%r121, %r120, %r165;
	add.s32 	%r123, %r55, %r121;
	ld.shared.s8 	%r124, [%r123];
	shl.b32 	%r31, %r119, 2;
	add.s32 	%r32, %r2, %r31;
	ld.shared.f32 	%f9, [%r32];
	mov.b32 	%r125, 4;
	shl.b32 	%r33, %r125, %r167;
	add.s32 	%r34, %r32, %r33;
	ld.shared.f32 	%f10, [%r34];
	setp.gt.f32 	%p16, %f9, %f10;
	selp.u32 	%r126, 1, 0, %p16;
	setp.eq.s32 	%p17, %r124, %r126;
	@%p17 bra 	$L__BB4_21;
	st.shared.f32 	[%r32], %f10;
	st.shared.f32 	[%r34], %f9;
	add.s32 	%r127, %r3, %r31;
	ld.shared.u32 	%r128, [%r127];
	add.s32 	%r129, %r127, %r33;
	ld.shared.u32 	%r130, [%r129];
	st.shared.u32 	[%r127], %r130;
	st.shared.u32 	[%r129], %r128;
$L__BB4_21:
	bar.sync 	0;
	add.s32 	%r131, %r167, -1;
	mov.b32 	%r132, -1;
	shl.b32 	%r133, %r132, %r131;
	and.b32  	%r134, %r133, %r1;
	add.s32 	%r135, %r134, %r1;
	shr.u32 	%r136, %r135, %r165;
	add.s32 	%r138, %r55, %r136;
	ld.shared.s8 	%r139, [%r138];
	shl.b32 	%r35, %r134, 2;
	add.s32 	%r36, %r2, %r35;
	ld.shared.f32 	%f11, [%r36];
	mov.b32 	%r140, 4;
	shl.b32 	%r37, %r140, %r131;
	add.s32 	%r38, %r36, %r37;
	ld.shared.f32 	%f12, [%r38];
	setp.gt.f32 	%p18, %f11, %f12;
	selp.u32 	%r141, 1, 0, %p18;
	setp.eq.s32 	%p19, %r139, %r141;
	@%p19 bra 	$L__BB4_23;
	st.shared.f32 	[%r36], %f12;
	st.shared.f32 	[%r38], %f11;
	add.s32 	%r142, %r3, %r35;
	ld.shared.u32 	%r143, [%r142];
	add.s32 	%r144, %r142, %r37;
	ld.shared.u32 	%r145, [%r144];
	st.shared.u32 	[%r142], %r145;
	st.shared.u32 	[%r144], %r143;
$L__BB4_23:
	add.s32 	%r146, %r167, -2;
	bar.sync 	0;
	mov.b32 	%r147, -1;
	shl.b32 	%r148, %r147, %r146;
	and.b32  	%r149, %r148, %r1;
	add.s32 	%r150, %r149, %r1;
	shr.u32 	%r151, %r150, %r165;
	add.s32 	%r153, %r55, %r151;
	ld.shared.s8 	%r154, [%r153];
	shl.b32 	%r39, %r149, 2;
	add.s32 	%r40, %r2, %r39;
	ld.shared.f32 	%f13, [%r40];
	mov.b32 	%r155, 4;
	shl.b32 	%r41, %r155, %r146;
	add.s32 	%r42, %r40, %r41;
	ld.shared.f32 	%f14, [%r42];
	setp.gt.f32 	%p20, %f13, %f14;
	selp.u32 	%r156, 1, 0, %p20;
	setp.eq.s32 	%p21, %r154, %r156;
	@%p21 bra 	$L__BB4_25;
	st.shared.f32 	[%r40], %f14;
	st.shared.f32 	[%r42], %f13;
	add.s32 	%r157, %r3, %r39;
	ld.shared.u32 	%r158, [%r157];
	add.s32 	%r159, %r157, %r41;
	ld.shared.u32 	%r160, [%r159];
	st.shared.u32 	[%r157], %r160;
	st.shared.u32 	[%r159], %r158;
$L__BB4_25:
	bar.sync 	0;
	add.s32 	%r167, %r167, -4;
	setp.ne.s32 	%p22, %r167, -2;
	@%p22 bra 	$L__BB4_17;
$L__BB4_26:
	add.s32 	%r164, %r165, 1;
	shr.u32 	%r161, %r45, %r164;
	setp.ne.s32 	%p23, %r161, 0;
	@%p23 bra 	$L__BB4_4;
$L__BB4_27:
	ld.shared.f32 	%f17, [%r2];
	st.global.f32 	[%rd1], %f17;
	ld.shared.u32 	%r162, [%r3];
	st.global.u32 	[%rd2], %r162;
	ld.shared.f32 	%f18, [%r4];
	st.global.f32 	[%rd3], %f18;
	ld.shared.u32 	%r163, [%r5];
	st.global.u32 	[%rd4], %r163;
	ret;

}
	// .globl	_Z13bitonicSortV5PfPjj
.visible .entry _Z13bitonicSortV5PfPjj(
	.param .u64 .ptr .align 1 _Z13bitonicSortV5PfPjj_param_0,
	.param .u64 .ptr .align 1 _Z13bitonicSortV5PfPjj_param_1,
	.param .u32 _Z13bitonicSortV5PfPjj_param_2
)
{
	.reg .pred 	%p<39>;
	.reg .b32 	%r<351>;
	.reg .b32 	%f<19>;
	.reg .b64 	%rd<17>;
	// demoted variable
	.shared .align 4 .b8 _ZZ13bitonicSortV5PfPjjE10sharedKeys[8192];
	// demoted variable
	.shared .align 4 .b8 _ZZ13bitonicSortV5PfPjjE12sharedValues[8192];
	// demoted variable
	.shared .align 4 .b8 _ZZ13bitonicSortV5PfPjjE9descCache[256];
	ld.param.u64 	%rd5, [_Z13bitonicSortV5PfPjj_param_0];
	ld.param.u64 	%rd6, [_Z13bitonicSortV5PfPjj_param_1];
	ld.param.u32 	%r45, [_Z13bitonicSortV5PfPjj_param_2];
	setp.lt.u32 	%p1, %r45, 2049;
	@%p1 bra 	$L__BB5_2;
	mov.u64 	%rd7, $str;
	cvta.global.u64 	%rd8, %rd7;
	mov.u64 	%rd9, $str$1;
	cvta.global.u64 	%rd10, %rd9;
	mov.u64 	%rd11, __unnamed_6;
	cvta.global.u64 	%rd12, %rd11;
	{ // callseq 5, 0
	.param .b64 param0;
	st.param.b64 	[param0], %rd8;
	.param .b64 param1;
	st.param.b64 	[param1], %rd10;
	.param .b32 param2;
	st.param.b32 	[param2], 232;
	.param .b64 param3;
	st.param.b64 	[param3], %rd12;
	.param .b64 param4;
	st.param.b64 	[param4], 1;
	call.uni 
	__assertfail, 
	(
	param0, 
	param1, 
	param2, 
	param3, 
	param4
	);
	} // callseq 5
$L__BB5_2:
	mov.u32 	%r1, %tid.x;
	cvta.to.global.u64 	%rd13, %rd5;
	mul.wide.u32 	%rd14, %r1, 4;
	add.s64 	%rd1, %rd13, %rd14;
	ld.global.f32 	%f15, [%rd1];
	shl.b32 	%r46, %r1, 2;
	mov.u32 	%r47, _ZZ13bitonicSortV5PfPjjE10sharedKeys;
	add.s32 	%r2, %r47, %r46;
	st.shared.f32 	[%r2], %f15;
	cvta.to.global.u64 	%rd15, %rd6;
	add.s64 	%rd2, %rd15, %rd14;
	ld.global.u32 	%r48, [%rd2];
	mov.u32 	%r49, _ZZ13bitonicSortV5PfPjjE12sharedValues;
	add.s32 	%r3, %r49, %r46;
	st.shared.u32 	[%r3], %r48;
	mov.u32 	%r50, %ntid.x;
	mul.wide.s32 	%rd16, %r50, 4;
	add.s64 	%rd3, %rd1, %rd16;
	ld.global.f32 	%f16, [%rd3];
	shl.b32 	%r51, %r50, 2;
	add.s32 	%r4, %r2, %r51;
	st.shared.f32 	[%r4], %f16;
	add.s64 	%rd4, %rd2, %rd16;
	ld.global.u32 	%r52, [%rd4];
	add.s32 	%r5, %r3, %r51;
	st.shared.u32 	[%r5], %r52;
	setp.gt.u32 	%p2, %r1, 63;
	@%p2 bra 	$L__BB5_4;
	mov.u32 	%r54, _ZZ13bitonicSortV5PfPjjE9descCache;
	add.s32 	%r55, %r54, %r46;
	shl.b32 	%r56, %r1, 5;
	popc.b32 	%r57, %r1;
	and.b32  	%r58, %r57, 1;
	or.b32  	%r59, %r56, 1;
	popc.b32 	%r60, %r59;
	shl.b32 	%r61, %r60, 1;
	and.b32  	%r62, %r61, 2;
	or.b32  	%r63, %r58, %r62;
	or.b32  	%r64, %r56, 2;
	popc.b32 	%r65, %r64;
	shl.b32 	%r66, %r65, 2;
	and.b32  	%r67, %r66, 4;
	or.b32  	%r68, %r63, %r67;
	or.b32  	%r69, %r56, 3;
	popc.b32 	%r70, %r69;
	shl.b32 	%r71, %r70, 3;
	and.b32  	%r72, %r71, 8;
	or.b32  	%r73, %r68, %r72;
	or.b32  	%r74, %r56, 4;
	popc.b32 	%r75, %r74;
	shl.b32 	%r76, %r75, 4;
	and.b32  	%r77, %r76, 16;
	or.b32  	%r78, %r73, %r77;
	or.b32  	%r79, %r56, 5;
	popc.b32 	%r80, %r79;
	shl.b32 	%r81, %r80, 5;
	and.b32  	%r82, %r81, 32;
	or.b32  	%r83, %r78, %r82;
	or.b32  	%r84, %r56, 6;
	popc.b32 	%r85, %r84;
	shl.b32 	%r86, %r85, 6;
	and.b32  	%r87, %r86, 64;
	or.b32  	%r88, %r83, %r87;
	or.b32  	%r89, %r56, 7;
	popc.b32 	%r90, %r89;
	shl.b32 	%r91, %r90, 7;
	and.b32  	%r92, %r91, 128;
	or.b32  	%r93, %r88, %r92;
	or.b32  	%r94, %r56, 8;
	popc.b32 	%r95, %r94;
	shl.b32 	%r96, %r95, 8;
	and.b32  	%r97, %r96, 256;
	or.b32  	%r98, %r93, %r97;
	or.b32  	%r99, %r56, 9;
	popc.b32 	%r100, %r99;
	shl.b32 	%r101, %r100, 9;
	and.b32  	%r102, %r101, 512;
	or.b32  	%r103, %r98, %r102;
	or.b32  	%r104, %r56, 10;
	popc.b32 	%r105, %r104;
	shl.b32 	%r106, %r105, 10;
	and.b32  	%r107, %r106, 1024;
	or.b32  	%r108, %r103, %r107;
	or.b32  	%r109, %r56, 11;
	popc.b32 	%r110, %r109;
	shl.b32 	%r111, %r110, 11;
	and.b32  	%r112, %r111, 2048;
	or.b32  	%r113, %r108, %r112;
	or.b32  	%r114, %r56, 12;
	popc.b32 	%r115, %r114;
	shl.b32 	%r116, %r115, 12;
	and.b32  	%r117, %r116, 4096;
	or.b32  	%r118, %r113, %r117;
	or.b32  	%r119, %r56, 13;
	popc.b32 	%r120, %r119;
	shl.b32 	%r121, %r120, 13;
	and.b32  	%r122, %r121, 8192;
	or.b32  	%r123, %r118, %r122;
	or.b32  	%r124, %r56, 14;
	popc.b32 	%r125, %r124;
	shl.b32 	%r126, %r125, 14;
	and.b32  	%r127, %r126, 16384;
	or.b32  	%r128, %r123, %r127;
	or.b32  	%r129, %r56, 15;
	popc.b32 	%r130, %r129;
	shl.b32 	%r131, %r130, 15;
	and.b32  	%r132, %r131, 32768;
	or.b32  	%r133, %r128, %r132;
	or.b32  	%r134, %r56, 16;
	popc.b32 	%r135, %r134;
	shl.b32 	%r136, %r135, 16;
	and.b32  	%r137, %r136, 65536;
	or.b32  	%r138, %r133, %r137;
	or.b32  	%r139, %r56, 17;
	popc.b32 	%r140, %r139;
	shl.b32 	%r141, %r140, 17;
	and.b32  	%r142, %r141, 131072;
	or.b32  	%r143, %r138, %r142;
	or.b32  	%r144, %r56, 18;
	popc.b32 	%r145, %r144;
	shl.b32 	%r146, %r145, 18;
	and.b32  	%r147, %r146, 262144;
	or.b32  	%r148, %r143, %r147;
	or.b32  	%r149, %r56, 19;
	popc.b32 	%r150, %r149;
	shl.b32 	%r151, %r150, 19;
	and.b32  	%r152, %r151, 524288;
	or.b32  	%r153, %r148, %r152;
	or.b32  	%r154, %r56, 20;
	popc.b32 	%r155, %r154;
	shl.b32 	%r156, %r155, 20;
	and.b32  	%r157, %r156, 1048576;
	or.b32  	%r158, %r153, %r157;
	or.b32  	%r159, %r56, 21;
	popc.b32 	%r160, %r159;
	shl.b32 	%r161, %r160, 21;
	and.b32  	%r162, %r161, 2097152;
	or.b32  	%r163, %r158, %r162;
	or.b32  	%r164, %r56, 22;
	popc.b32 	%r165, %r164;
	shl.b32 	%r166, %r165, 22;
	and.b32  	%r167, %r166, 4194304;
	or.b32  	%r168, %r163, %r167;
	or.b32  	%r169, %r56, 23;
	popc.b32 	%r170, %r169;
	shl.b32 	%r171, %r170, 23;
	and.b32  	%r172, %r171, 8388608;
	or.b32  	%r173, %r168, %r172;
	or.b32  	%r174, %r56, 24;
	popc.b32 	%r175, %r174;
	shl.b32 	%r176, %r175, 24;
	and.b32  	%r177, %r176, 16777216;
	or.b32  	%r178, %r173, %r177;
	or.b32  	%r179, %r56, 25;
	popc.b32 	%r180, %r179;
	shl.b32 	%r181, %r180, 25;
	and.b32  	%r182, %r181, 33554432;
	or.b32  	%r183, %r178, %r182;
	or.b32  	%r184, %r56, 26;
	popc.b32 	%r185, %r184;
	shl.b32 	%r186, %r185, 26;
	and.b32  	%r187, %r186, 67108864;
	or.b32  	%r188, %r183, %r187;
	or.b32  	%r189, %r56, 27;
	popc.b32 	%r190, %r189;
	shl.b32 	%r191, %r190, 27;
	and.b32  	%r192, %r191, 134217728;
	or.b32  	%r193, %r188, %r192;
	or.b32  	%r194, %r56, 28;
	popc.b32 	%r195, %r194;
	shl.b32 	%r196, %r195, 28;
	and.b32  	%r197, %r196, 268435456;
	or.b32  	%r198, %r193, %r197;
	or.b32  	%r199, %r56, 29;
	popc.b32 	%r200, %r199;
	shl.b32 	%r201, %r200, 29;
	and.b32  	%r202, %r201, 536870912;
	or.b32  	%r203, %r198, %r202;
	or.b32  	%r204, %r56, 30;
	popc.b32 	%r205, %r204;
	shl.b32 	%r206, %r205, 30;
	and.b32  	%r207, %r206, 1073741824;
	or.b32  	%r208, %r203, %r207;
	or.b32  	%r209, %r56, 31;
	popc.b32 	%r210, %r209;
	shl.b32 	%r211, %r210, 31;
	or.b32  	%r212, %r208, %r211;
	st.shared.u32 	[%r55], %r212;
$L__BB5_4:
	bar.sync 	0;
	setp.lt.u32 	%p3, %r45, 2;
	@%p3 bra 	$L__BB5_29;
	mov.b32 	%r347, 1;
	mov.b32 	%r348, 0;
$L__BB5_6:
	mov.u32 	%r6, %r348;
	mov.u32 	%r348, %r347;
	setp.eq.s32 	%p4, %r348, 0;
	@%p4 bra 	$L__BB5_28;
	and.b32  	%r8, %r348, 3;
	setp.eq.s32 	%p5, %r8, 0;
	mov.u32 	%r349, %r348;
	@%p5 bra 	$L__BB5_17;
	add.s32 	%r349, %r348, -1;
	mov.b32 	%r215, -1;
	shl.b32 	%r216, %r215, %r349;
	and.b32  	%r217, %r216, %r1;
	add.s32 	%r218, %r217, %r1;
	shr.u32 	%r219, %r218, %r348;
	shr.u32 	%r220, %r219, 3;
	and.b32  	%r221, %r220, 252;
	mov.u32 	%r222, _ZZ13bitonicSortV5PfPjjE9descCache;
	add.s32 	%r223, %r222, %r221;
	ld.shared.u32 	%r224, [%r223];
	and.b32  	%r225, %r219, 31;
	shr.u32 	%r226, %r224, %r225;
	shl.b32 	%r10, %r217, 2;
	add.s32 	%r11, %r2, %r10;
	ld.shared.f32 	%f1, [%r11];
	mov.b32 	%r227, 4;
	shl.b32 	%r12, %r227, %r349;
	add.s32 	%r13, %r11, %r12;
	ld.shared.f32 	%f2, [%r13];
	setp.gt.f32 	%p6, %f1, %f2;
	and.b32  	%r228, %r226, 1;
	setp.eq.b32 	%p7, %r228, 1;
	xor.pred  	%p8, %p6, %p7;
	not.pred 	%p9, %p8;
	@%p9 bra 	$L__BB5_10;
	st.shared.f32 	[%r11], %f2;
	st.shared.f32 	[%r13], %f1;
	add.s32 	%r229, %r3, %r10;
	ld.shared.u32 	%r230, [%r229];
	add.s32 	%r231, %r229, %r12;
	ld.shared.u32 	%r232, [%r231];
	st.shared.u32 	[%r229], %r232;
	st.shared.u32 	[%r231], %r230;
$L__BB5_10:
	bar.sync 	0;
	setp.eq.s32 	%p10, %r8, 1;
	@%p10 bra 	$L__BB5_17;
	add.s32 	%r349, %r348, -2;
	mov.b32 	%r233, -1;
	shl.b32 	%r234, %r233, %r349;
	and.b32  	%r235, %r234, %r1;
	add.s32 	%r236, %r235, %r1;
	shr.u32 	%r237, %r236, %r348;
	shr.u32 	%r238, %r237, 3;
	and.b32  	%r239, %r238, 252;
	add.s32 	%r241, %r222, %r239;
	ld.shared.u32 	%r242, [%r241];
	and.b32  	%r243, %r237, 31;
	shr.u32 	%r244, %r242, %r243;
	shl.b32 	%r15, %r235, 2;
	add.s32 	%r16, %r2, %r15;
	ld.shared.f32 	%f3, [%r16];
	mov.b32 	%r245, 4;
	shl.b32 	%r17, %r245, %r349;
	add.s32 	%r18, %r16, %r17;
	ld.shared.f32 	%f4, [%r18];
	setp.gt.f32 	%p11, %f3, %f4;
	and.b32  	%r246, %r244, 1;
	setp.eq.b32 	%p12, %r246, 1;
	xor.pred  	%p13, %p11, %p12;
	not.pred 	%p14, %p13;
	@%p14 bra 	$L__BB5_13;
	st.shared.f32 	[%r16], %f4;
	st.shared.f32 	[%r18], %f3;
	add.s32 	%r247, %r3, %r15;
	ld.shared.u32 	%r248, [%r247];
	add.s32 	%r249, %r247, %r17;
	ld.shared.u32 	%r250, [%r249];
	st.shared.u32 	[%r247], %r250;
	st.shared.u32 	[%r249], %r248;
$L__BB5_13:
	bar.sync 	0;
	setp.eq.s32 	%p15, %r8, 2;
	@%p15 bra 	$L__BB5_17;
	add.s32 	%r349, %r348, -3;
	mov.b32 	%r251, -1;
	shl.b32 	%r252, %r251, %r349;
	and.b32  	%r253, %r252, %r1;
	add.s32 	%r254, %r253, %r1;
	shr.u32 	%r255, %r254, %r348;
	shr.u32 	%r256, %r255, 3;
	and.b32  	%r257, %r256, 252;
	add.s32 	%r259, %r222, %r257;
	ld.shared.u32 	%r260, [%r259];
	and.b32  	%r261, %r255, 31;
	shr.u32 	%r262, %r260, %r261;
	shl.b32 	%r20, %r253, 2;
	add.s32 	%r21, %r2, %r20;
	ld.shared.f32 	%f5, [%r21];
	mov.b32 	%r263, 4;
	shl.b32 	%r22, %r263, %r349;
	add.s32 	%r23, %r21, %r22;
	ld.shared.f32 	%f6, [%r23];
	setp.gt.f32 	%p16, %f5, %f6;
	and.b32  	%r264, %r262, 1;
	setp.eq.b32 	%p17, %r264, 1;
	xor.pred  	%p18, %p16, %p17;
	not.pred 	%p19, %p18;
	@%p19 bra 	$L__BB5_16;
	st.shared.f32 	[%r21], %f6;
	st.shared.f32 	[%r23], %f5;
	add.s32 	%r265, %r3, %r20;
	ld.shared.u32 	%r266, [%r265];
	add.s32 	%r267, %r265, %r22;
	ld.shared.u32 	%r268, [%r267];
	st.shared.u32 	[%r265], %r268;
	st.shared.u32 	[%r267], %r266;
$L__BB5_16:
	bar.sync 	0;
$L__BB5_17:
	setp.lt.u32 	%p20, %r6, 3;
	@%p20 bra 	$L__BB5_28;
	add.s32 	%r350, %r349, -2;
$L__BB5_19:
	add.s32 	%r269, %r350, 1;
	mov.b32 	%r270, -1;
	shl.b32 	%r271, %r270, %r269;
	and.b32  	%r272, %r271, %r1;
	add.s32 	%r273, %r272, %r1;
	shr.u32 	%r274, %r273, %r348;
	shr.u32 	%r275, %r274, 3;
	and.b32  	%r276, %r275, 252;
	mov.u32 	%r277, _ZZ13bitonicSortV5PfPjjE9descCache;
	add.s32 	%r278, %r277, %r276;
	ld.shared.u32 	%r279, [%r278];
	and.b32  	%r280, %r274, 31;
	shr.u32 	%r281, %r279, %r280;
	shl.b32 	%r27, %r272, 2;
	add.s32 	%r28, %r2, %r27;
	ld.shared.f32 	%f7, [%r28];
	mov.b32 	%r282, 4;
	shl.b32 	%r29, %r282, %r269;
	add.s32 	%r30, %r28, %r29;
	ld.shared.f32 	%f8, [%r30];
	setp.gt.f32 	%p21, %f7, %f8;
	and.b32  	%r283, %r281, 1;
	setp.eq.b32 	%p22, %r283, 1;
	xor.pred  	%p23, %p21, %p22;
	not.pred 	%p24, %p23;
	@%p24 bra 	$L__BB5_21;
	st.shared.f32 	[%r28], %f8;
	st.shared.f32 	[%r30], %f7;
	add.s32 	%r284, %r3, %r27;
	ld.shared.u32 	%r285, [%r284];
	add.s32 	%r286, %r284, %r29;
	ld.shared.u32 	%r287, [%r286];
	st.shared.u32 	[%r284], %r287;
	st.shared.u32 	[%r286], %r285;
$L__BB5_21:
	bar.sync 	0;
	mov.b32 	%r288, -1;
	shl.b32 	%r289, %r288, %r350;
	and.b32  	%r290, %r289, %r1;
	add.s32 	%r291, %r290, %r1;
	shr.u32 	%r292, %r291, %r348;
	shr.u32 	%r293, %r292, 3;
	and.b32  	%r294, %r293, 252;
	add.s32 	%r296, %r277, %r294;
	ld.shared.u32 	%r297, [%r296];
	and.b32  	%r298, %r292, 31;
	shr.u32 	%r299, %r297, %r298;
	shl.b32 	%r31, %r290, 2;
	add.s32 	%r32, %r2, %r31;
	ld.shared.f32 	%f9, [%r32];
	mov.b32 	%r300, 4;
	shl.b32 	%r33, %r300, %r350;
	add.s32 	%r34, %r32, %r33;
	ld.shared.f32 	%f10, [%r34];
	setp.gt.f32 	%p25, %f9, %f10;
	and.b32  	%r301, %r299, 1;
	setp.eq.b32 	%p26, %r301, 1;
	xor.pred  	%p27, %p25, %p26;
	not.pred 	%p28, %p27;
	@%p28 bra 	$L__BB5_23;
	st.shared.f32 	[%r32], %f10;
	st.shared.f32 	[%r34], %f9;
	add.s32 	%r302, %r3, %r31;
	ld.shared.u32 	%r303, [%r302];
	add.s32 	%r304, %r302, %r33;
	ld.shared.u32 	%r305, [%r304];
	st.shared.u32 	[%r302], %r305;
	st.shared.u32 	[%r304], %r303;
$L__BB5_23:
	bar.sync 	0;
	add.s32 	%r306, %r350, -1;
	mov.b32 	%r307, -1;
	shl.b32 	%r308, %r307, %r306;
	and.b32  	%r309, %r308, %r1;
	add.s32 	%r310, %r309, %r1;
	shr.u32 	%r311, %r310, %r348;
	shr.u32 	%r312, %r311, 3;
	and.b32  	%r313, %r312, 252;
	add.s32 	%r315, %r277, %r313;
	ld.shared.u32 	%r316, [%r315];
	and.b32  	%r317, %r311, 31;
	shr.u32 	%r318, %r316, %r317;
	shl.b32 	%r35, %r309, 2;
	add.s32 	%r36, %r2, %r35;
	ld.shared.f32 	%f11, [%r36];
	mov.b32 	%r319, 4;
	shl.b32 	%r37, %r319, %r306;
	add.s32 	%r38, %r36, %r37;
	ld.shared.f32 	%f12, [%r38];
	setp.gt.f32 	%p29, %f11, %f12;
	and.b32  	%r320, %r318, 1;
	setp.eq.b32 	%p30, %r320, 1;
	xor.pred  	%p31, %p29, %p30;
	not.pred 	%p32, %p31;
	@%p32 bra 	$L__BB5_25;
	st.shared.f32 	[%r36], %f12;
	st.shared.f32 	[%r38], %f11;
	add.s32 	%r321, %r3, %r35;
	ld.shared.u32 	%r322, [%r321];
	add.s32 	%r323, %r321, %r37;
	ld.shared.u32 	%r324, [%r323];
	st.shared.u32 	[%r321], %r324;
	st.shared.u32 	[%r323], %r322;
$L__BB5_25:
	add.s32 	%r325, %r350, -2;
	bar.sync 	0;
	mov.b32 	%r326, -1;
	shl.b32 	%r327, %r326, %r325;
	and.b32  	%r328, %r327, %r1;
	add.s32 	%r329, %r328, %r1;
	shr.u32 	%r330, %r329, %r348;
	shr.u32 	%r331, %r330, 3;
	and.b32  	%r332, %r331, 252;
	add.s32 	%r334, %r277, %r332;
	ld.shared.u32 	%r335, [%r334];
	and.b32  	%r336, %r330, 31;
	shr.u32 	%r337, %r335, %r336;
	shl.b32 	%r39, %r328, 2;
	add.s32 	%r40, %r2, %r39;
	ld.shared.f32 	%f13, [%r40];
	mov.b32 	%r338, 4;
	shl.b32 	%r41, %r338, %r325;
	add.s32 	%r42, %r40, %r41;
	ld.shared.f32 	%f14, [%r42];
	setp.gt.f32 	%p33, %f13, %f14;
	and.b32  	%r339, %r337, 1;
	setp.eq.b32 	%p34, %r339, 1;
	xor.pred  	%p35, %p33, %p34;
	not.pred 	%p36, %p35;
	@%p36 bra 	$L__BB5_27;
	st.shared.f32 	[%r40], %f14;
	st.shared.f32 	[%r42], %f13;
	add.s32 	%r340, %r3, %r39;
	ld.shared.u32 	%r341, [%r340];
	add.s32 	%r342, %r340, %r41;
	ld.shared.u32 	%r343, [%r342];
	st.shared.u32 	[%r340], %r343;
	st.shared.u32 	[%r342], %r341;
$L__BB5_27:
	bar.sync 	0;
	add.s32 	%r350, %r350, -4;
	setp.ne.s32 	%p37, %r350, -2;
	@%p37 bra 	$L__BB5_19;
$L__BB5_28:
	add.s32 	%r347, %r348, 1;
	shr.u32 	%r344, %r45, %r347;
	setp.ne.s32 	%p38, %r344, 0;
	@%p38 bra 	$L__BB5_6;
$L__BB5_29:
	ld.shared.f32 	%f17, [%r2];
	st.global.f32 	[%rd1], %f17;
	ld.shared.u32 	%r345, [%r3];
	st.global.u32 	[%rd2], %r345;
	ld.shared.f32 	%f18, [%r4];
	st.global.f32 	[%rd3], %f18;
	ld.shared.u32 	%r346, [%r5];
	st.global.u32 	[%rd4], %r346;
	ret;

}
	// .globl	_Z13bitonicSortV6PfPjj
.visible .entry _Z13bitonicSortV6PfPjj(
	.param .u64 .ptr .align 1 _Z13bitonicSortV6PfPjj_param_0,
	.param .u64 .ptr .align 1 _Z13bitonicSortV6PfPjj_param_1,
	.param .u32 _Z13bitonicSortV6PfPjj_param_2
)
{
	.reg .pred 	%p<11>;
	.reg .b32 	%r<14>;
	.reg .b32 	%f<3>;
	.reg .b64 	%rd<18>;

	ld.param.u64 	%rd6, [_Z13bitonicSortV6PfPjj_param_0];
	ld.param.u64 	%rd7, [_Z13bitonicSortV6PfPjj_param_1];
	ld.param.u32 	%r8, [_Z13bitonicSortV6PfPjj_param_2];
	cvta.to.global.u64 	%rd1, %rd7;
	cvta.to.global.u64 	%rd2, %rd6;
	setp.lt.u32 	%p1, %r8, 1025;
	@%p1 bra 	$L__BB6_2;
	mov.u64 	%rd8, $str$2;
	cvta.global.u64 	%rd9, %rd8;
	mov.u64 	%rd10, $str$1;
	cvta.global.u64 	%rd11, %rd10;
	mov.u64 	%rd12, __unnamed_7;
	cvta.global.u64 	%rd13, %rd12;
	{ // callseq 6, 0
	.param .b64 param0;
	st.param.b64 	[param0], %rd9;
	.param .b64 param1;
	st.param.b64 	[param1], %rd11;
	.param .b32 param2;
	st.param.b32 	[param2], 282;
	.param .b64 param3;
	st.param.b64 	[param3], %rd13;
	.param .b64 param4;
	st.param.b64 	[param4], 1;
	call.uni 
	__assertfail, 
	(
	param0, 
	param1, 
	param2, 
	param3, 
	param4
	);
	} // callseq 6
$L__BB6_2:
	mov.u32 	%r1, %tid.x;
	setp.lt.u32 	%p2, %r8, 2;
	@%p2 bra 	$L__BB6_11;
	mul.wide.u32 	%rd14, %r1, 4;
	add.s64 	%rd3, %rd2, %rd14;
	add.s64 	%rd4, %rd1, %rd14;
	mov.b32 	%r12, 2;
$L__BB6_4:
	setp.eq.s32 	%p3, %r12, 0;
	@%p3 bra 	$L__BB6_10;
	and.b32  	%r3, %r12, %r1;
	mov.u32 	%r13, %r12;
$L__BB6_6:
	mov.u32 	%r4, %r13;
	shr.u32 	%r13, %r4, 1;
	xor.b32  	%r6, %r13, %r1;
	setp.le.u32 	%p4, %r6, %r1;
	@%p4 bra 	$L__BB6_9;
	setp.ne.s32 	%p5, %r3, 0;
	ld.global.f32 	%f1, [%rd3];
	mul.wide.u32 	%rd15, %r6, 4;
	add.s64 	%rd5, %rd2, %rd15;
	ld.global.f32 	%f2, [%rd5];
	setp.gt.f32 	%p6, %f1, %f2;
	xor.pred  	%p7, %p5, %p6;
	not.pred 	%p8, %p7;
	@%p8 bra 	$L__BB6_9;
	st.global.f32 	[%rd3], %f2;
	st.global.f32 	[%rd5], %f1;
	ld.global.u32 	%r10, [%rd4];
	add.s64 	%rd17, %rd1, %rd15;
	ld.global.u32 	%r11, [%rd17];
	st.global.u32 	[%rd4], %r11;
	st.global.u32 	[%rd17], %r10;
$L__BB6_9:
	bar.sync 	0;
	setp.gt.u32 	%p9, %r4, 3;
	@%p9 bra 	$L__BB6_6;
$L__BB6_10:
	shl.b32 	%r12, %r12, 1;
	setp.le.u32 	%p10, %r12, %r8;
	@%p10 bra 	$L__BB6_4;
$L__BB6_11:
	ret;

}
	// .globl	_Z13bitonicSortV7PfPjj
.visible .entry _Z13bitonicSortV7PfPjj(
	.param .u64 .ptr .align 1 _Z13bitonicSortV7PfPjj_param_0,
	.param .u64 .ptr .align 1 _Z13bitonicSortV7PfPjj_param_1,
	.param .u32 _Z13bitonicSortV7PfPjj_param_2
)
{
	.reg .pred 	%p<11>;
	.reg .b32 	%r<27>;
	.reg .b32 	%f<5>;
	.reg .b64 	%rd<14>;
	// demoted variable
	.shared .align 4 .b8 _ZZ13bitonicSortV7PfPjjE10sharedKeys[4096];
	// demoted variable
	.shared .align 4 .b8 _ZZ13bitonicSortV7PfPjjE12sharedValues[4096];
	ld.param.u64 	%rd3, [_Z13bitonicSortV7PfPjj_param_0];
	ld.param.u64 	%rd4, [_Z13bitonicSortV7PfPjj_param_1];
	ld.param.u32 	%r11, [_Z13bitonicSortV7PfPjj_param_2];
	setp.lt.u32 	%p1, %r11, 1025;
	@%p1 bra 	$L__BB7_2;
	mov.u64 	%rd5, $str$2;
	cvta.global.u64 	%rd6, %rd5;
	mov.u64 	%rd7, $str$1;
	cvta.global.u64 	%rd8, %rd7;
	mov.u64 	%rd9, __unnamed_8;
	cvta.global.u64 	%rd10, %rd9;
	{ // callseq 7, 0
	.param .b64 param0;
	st.param.b64 	[param0], %rd6;
	.param .b64 param1;
	st.param.b64 	[param1], %rd8;
	.param .b32 param2;
	st.param.b32 	[param2], 307;
	.param .b64 param3;
	st.param.b64 	[param3], %rd10;
	.param .b64 param4;
	st.param.b64 	[param4], 1;
	call.uni 
	__assertfail, 
	(
	param0, 
	param1, 
	param2, 
	param3, 
	param4
	);
	} // callseq 7
$L__BB7_2:
	mov.u32 	%r1, %tid.x;
	cvta.to.global.u64 	%rd11, %rd3;
	mul.wide.u32 	%rd12, %r1, 4;
	add.s64 	%rd1, %rd11, %rd12;
	ld.global.f32 	%f3, [%rd1];
	shl.b32 	%r12, %r1, 2;
	mov.u32 	%r13, _ZZ13bitonicSortV7PfPjjE10sharedKeys;
	add.s32 	%r2, %r13, %r12;
	st.shared.f32 	[%r2], %f3;
	cvta.to.global.u64 	%rd13, %rd4;
	add.s64 	%rd2, %rd13, %rd12;
	ld.global.u32 	%r14, [%rd2];
	mov.u32 	%r15, _ZZ13bitonicSortV7PfPjjE12sharedValues;
	add.s32 	%r3, %r15, %r12;
	st.shared.u32 	[%r3], %r14;
	bar.sync 	0;
	setp.lt.u32 	%p2, %r11, 2;
	@%p2 bra 	$L__BB7_11;
	mov.b32 	%r25, 2;
$L__BB7_4:
	setp.eq.s32 	%p3, %r25, 0;
	@%p3 bra 	$L__BB7_10;
	and.b32  	%r5, %r25, %r1;
	mov.u32 	%r26, %r25;
$L__BB7_6:
	mov.u32 	%r6, %r26;
	shr.u32 	%r26, %r6, 1;
	xor.b32  	%r8, %r26, %r1;
	setp.le.u32 	%p4, %r8, %r1;
	@%p4 bra 	$L__BB7_9;
	setp.ne.s32 	%p5, %r5, 0;
	ld.shared.f32 	%f1, [%r2];
	shl.b32 	%r17, %r8, 2;
	add.s32 	%r9, %r13, %r17;
	ld.shared.f32 	%f2, [%r9];
	setp.gt.f32 	%p6, %f1, %f2;
	xor.pred  	%p7, %p5, %p6;
	not.pred 	%p8, %p7;
	@%p8 bra 	$L__BB7_9;
	st.shared.f32 	[%r2], %f2;
	st.shared.f32 	[%r9], %f1;
	ld.shared.u32 	%r19, [%r3];
	add.s32 	%r22, %r15, %r17;
	ld.shared.u32 	%r23, [%r22];
	st.shared.u32 	[%r3], %r23;
	st.shared.u32 	[%r22], %r19;
$L__BB7_9:
	bar.sync 	0;
	setp.gt.u32 	%p9, %r6, 3;
	@%p9 bra 	$L__BB7_6;
$L__BB7_10:
	shl.b32 	%r25, %r25, 1;
	setp.le.u32 	%p10, %r25, %r11;
	@%p10 bra 	$L__BB7_4;
$L__BB7_11:
	ld.shared.f32 	%f4, [%r2];
	st.global.f32 	[%rd1], %f4;
	ld.shared.u32 	%r24, [%r3];
	st.global.u32 	[%rd2], %r24;
	ret;

}
	// .globl	_Z13bitonicSortV8PfPjj
.visible .entry _Z13bitonicSortV8PfPjj(
	.param .u64 .ptr .align 1 _Z13bitonicSortV8PfPjj_param_0,
	.param .u64 .ptr .align 1 _Z13bitonicSortV8PfPjj_param_1,
	.param .u32 _Z13bitonicSortV8PfPjj_param_2
)
{
	.reg .pred 	%p<11>;
	.reg .b32 	%r<27>;
	.reg .b32 	%f<5>;
	.reg .b64 	%rd<14>;
	// demoted variable
	.shared .align 4 .b8 _ZZ13bitonicSortV8PfPjjE10sharedKeys[4096];
	// demoted variable
	.shared .align 4 .b8 _ZZ13bitonicSortV8PfPjjE12sharedValues[4096];
	ld.param.u64 	%rd3, [_Z13bitonicSortV8PfPjj_param_0];
	ld.param.u64 	%rd4, [_Z13bitonicSortV8PfPjj_param_1];
	ld.param.u32 	%r11, [_Z13bitonicSortV8PfPjj_param_2];
	setp.lt.u32 	%p1, %r11, 1025;
	@%p1 bra 	$L__BB8_2;
	mov.u64 	%rd5, $str$2;
	cvta.global.u64 	%rd6, %rd5;
	mov.u64 	%rd7, $str$1;
	cvta.global.u64 	%rd8, %rd7;
	mov.u64 	%rd9, __unnamed_9;
	cvta.global.u64 	%rd10, %rd9;
	{ // callseq 8, 0
	.param .b64 param0;
	st.param.b64 	[param0], %rd6;
	.param .b64 param1;
	st.param.b64 	[param1], %rd8;
	.param .b32 param2;
	st.param.b32 	[param2], 342;
	.param .b64 param3;
	st.param.b64 	[param3], %rd10;
	.param .b64 param4;
	st.param.b64 	[param4], 1;
	call.uni 
	__assertfail, 
	(
	param0, 
	param1, 
	param2, 
	param3, 
	param4
	);
	} // callseq 8
$L__BB8_2:
	mov.u32 	%r1, %tid.x;
	cvta.to.global.u64 	%rd11, %rd3;
	mul.wide.u32 	%rd12, %r1, 4;
	add.s64 	%rd1, %rd11, %rd12;
	ld.global.f32 	%f3, [%rd1];
	shl.b32 	%r12, %r1, 2;
	mov.u32 	%r13, _ZZ13bitonicSortV8PfPjjE10sharedKeys;
	add.s32 	%r2, %r13, %r12;
	st.shared.f32 	[%r2], %f3;
	cvta.to.global.u64 	%rd13, %rd4;
	add.s64 	%rd2, %rd13, %rd12;
	ld.global.u32 	%r14, [%rd2];
	mov.u32 	%r15, _ZZ13bitonicSortV8PfPjjE12sharedValues;
	add.s32 	%r3, %r15, %r12;
	st.shared.u32 	[%r3], %r14;
	bar.sync 	0;
	setp.lt.u32 	%p2, %r11, 2;
	@%p2 bra 	$L__BB8_11;
	mov.b32 	%r25, 2;
$L__BB8_4:
	setp.eq.s32 	%p3, %r25, 0;
	@%p3 bra 	$L__BB8_10;
	and.b32  	%r5, %r25, %r1;
	mov.u32 	%r26, %r25;
$L__BB8_6:
	mov.u32 	%r6, %r26;
	shr.u32 	%r26, %r6, 1;
	xor.b32  	%r8, %r26, %r1;
	setp.le.u32 	%p4, %r8, %r1;
	@%p4 bra 	$L__BB8_9;
	setp.ne.s32 	%p5, %r5, 0;
	ld.shared.f32 	%f1, [%r2];
	shl.b32 	%r17, %r8, 2;
	add.s32 	%r9, %r13, %r17;
	ld.shared.f32 	%f2, [%r9];
	setp.gt.f32 	%p6, %f1, %f2;
	xor.pred  	%p7, %p5, %p6;
	not.pred 	%p8, %p7;
	@%p8 bra 	$L__BB8_9;
	st.shared.f32 	[%r2], %f2;
	st.shared.f32 	[%r9], %f1;
	ld.shared.u32 	%r19, [%r3];
	add.s32 	%r22, %r15, %r17;
	ld.shared.u32 	%r23, [%r22];
	st.shared.u32 	[%r3], %r23;
	st.shared.u32 	[%r22], %r19;
$L__BB8_9:
	bar.sync 	0;
	setp.gt.u32 	%p9, %r6, 3;
	@%p9 bra 	$L__BB8_6;
$L__BB8_10:
	shl.b32 	%r25, %r25, 1;
	setp.le.u32 	%p10, %r25, %r11;
	@%p10 bra 	$L__BB8_4;
$L__BB8_11:
	ld.shared.f32 	%f4, [%r2];
	st.global.f32 	[%rd1], %f4;
	ld.shared.u32 	%r24, [%r3];
	st.global.u32 	[%rd2], %r24;
	ret;

}
	// .globl	_ZN3cub18CUB_300001_SM_10006detail11EmptyKernelIvEEvv
.visible .entry _ZN3cub18CUB_300001_SM_10006detail11EmptyKernelIvEEvv()
{


	ret;

}
	// .globl	_ZN3cub18CUB_300001_SM_10006detail10radix_sort31DeviceRadixSortSingleTileKernelINS1_5radix10policy_hubIfjyE10Policy1000ELNS0_9SortOrderE0EfjyNS1_21identity_decomposer_tEEEvPKT1_PSA_PKT2_PSE_T3_iiT4_
.visible .entry _ZN3cub18CUB_300001_SM_10006detail10radix_sort31DeviceRadixSortSingleTileKernelINS1_5radix10policy_hubIfjyE10Policy1000ELNS0_9SortOrderE0EfjyNS1_21identity_decomposer_tEEEvPKT1_PSA_PKT2_PSE_T3_iiT4_(
	.param .u64 .ptr .align 1 _ZN3cub18CUB_300001_SM_10006detail10radix_sort31DeviceRadixSortSingleTileKernelINS1_5radix10policy_hubIfjyE10Policy1000ELNS0_9SortOrderE0EfjyNS1_21identity_decomposer_tEEEvPKT1_PSA_PKT2_PSE_T3_iiT4__param_0,
	.param .u64 .ptr .align 1 _ZN3cub18CUB_300001_SM_10006detail10radix_sort31DeviceRadixSortSingleTileKernelINS1_5radix10policy_hubIfjyE10Policy1000ELNS0_9SortOrderE0EfjyNS1_21identity_decomposer_tEEEvPKT1_PSA_PKT2_PSE_T3_iiT4__param_1,
	.param .u64 .ptr .align 1 _ZN3cub18CUB_300001_SM_10006detail10radix_sort31DeviceRadixSortSingleTileKernelINS1_5radix10policy_hubIfjyE10Policy1000ELNS0_9SortOrderE0EfjyNS1_21identity_decomposer_tEEEvPKT1_PSA_PKT2_PSE_T3_iiT4__param_2,
	.param .u64 .ptr .align 1 _ZN3cub18CUB_300001_SM_10006detail10radix_sort31DeviceRadixSortSingleTileKernelINS1_5radix10policy_hubIfjyE10Policy1000ELNS0_9SortOrderE0EfjyNS1_21identity_decomposer_tEEEvPKT1_PSA_PKT2_PSE_T3_iiT4__param_3,
	.param .u64 _ZN3cub18CUB_300001_SM_10006detail10radix_sort31DeviceRadixSortSingleTileKernelINS1_5radix10policy_hubIfjyE10Policy1000ELNS0_9SortOrderE0EfjyNS1_21identity_decomposer_tEEEvPKT1_PSA_PKT2_PSE_T3_iiT4__param_4,
	.param .u32 _ZN3cub18CUB_300001_SM_10006detail10radix_sort31DeviceRadixSortSingleTileKernelINS1_5radix10policy_hubIfjyE10Policy1000ELNS0_9SortOrderE0EfjyNS1_21identity_decomposer_tEEEvPKT1_PSA_PKT2_PSE_T3_iiT4__param_5,
	.param .u32 _ZN3cub18CUB_300001_SM_10006detail10radix_sort31DeviceRadixSortSingleTileKernelINS1_5radix10policy_hubIfjyE10Policy1000ELNS0_9SortOrderE0EfjyNS1_21identity_decomposer_tEEEvPKT1_PSA_PKT2_PSE_T3_iiT4__param_6,
	.param .align 1 .b8 _ZN3cub18CUB_300001_SM_10006detail10radix_sort31DeviceRadixSortSingleTileKernelINS1_5radix10policy_hubIfjyE10Policy1000ELNS0_9SortOrderE0EfjyNS1_21identity_decomposer_tEEEvPKT1_PSA_PKT2_PSE_T3_iiT4__param_7[1]
)
.maxntid 256
.minnctapersm 1
{
	.reg .pred 	%p<130>;
	.reg .b16 	%rs<39>;
	.reg .b32 	%r<938>;
	.reg .b64 	%rd<37>;
	// demoted variable
	.shared .align 16 .b8 _ZZN3cub18CUB_300001_SM_10006detail10radix_sort31DeviceRadixSortSingleTileKernelINS1_5radix10policy_hubIfjyE10Policy1000ELNS0_9SortOrderE0EfjyNS1_21identity_decomposer_tEEEvPKT1_PSA_PKT2_PSE_T3_iiT4_E12temp_storage[33856];
	ld.param.u64 	%rd10, [_ZN3cub18CUB_300001_SM_10006detail10radix_sort31DeviceRadixSortSingleTileKernelINS1_5radix10policy_hubIfjyE10Policy1000ELNS0_9SortOrderE0EfjyNS1_21identity_decomposer_tEEEvPKT1_PSA_PKT2_PSE_T3_iiT4__param_0];
	ld.param.u64 	%rd6, [_ZN3cub18CUB_300001_SM_10006detail10radix_sort31DeviceRadixSortSingleTileKernelINS1_5radix10policy_hubIfjyE10Policy1000ELNS0_9SortOrderE0EfjyNS1_21identity_decomposer_tEEEvPKT1_PSA_PKT2_PSE_T3_iiT4__param_1];
	ld.param.u64 	%rd7, [_ZN3cub18CUB_300001_SM_10006detail10radix_sort31DeviceRadixSortSingleTileKernelINS1_5radix10policy_hubIfjyE10Policy1000ELNS0_9SortOrderE0EfjyNS1_21identity_decomposer_tEEEvPKT1_PSA_PKT2_PSE_T3_iiT4__param_2];
	ld.param.u64 	%rd8, [_ZN3cub18CUB_300001_SM_10006detail10radix_sort31DeviceRadixSortSingleTileKernelINS1_5radix10policy_hubIfjyE10Policy1000ELNS0_9SortOrderE0EfjyNS1_21identity_decomposer_tEEEvPKT1_PSA_PKT2_PSE_T3_iiT4__param_3];
	ld.param.u64 	%rd9, [_ZN3cub18CUB_300001_SM_10006detail10radix_sort31DeviceRadixSortSingleTileKernelINS1_5radix10policy_hubIfjyE10Policy1000ELNS0_9SortOrderE0EfjyNS1_21identity_decomposer_tEEEvPKT1_PSA_PKT2_PSE_T3_iiT4__param_4];
	ld.param.u32 	%r322, [_ZN3cub18CUB_300001_SM_10006detail10radix_sort31DeviceRadixSortSingleTileKernelINS1_5radix10policy_hubIfjyE10Policy1000ELNS0_9SortOrderE0EfjyNS1_21identity_decomposer_tEEEvPKT1_PSA_PKT2_PSE_T3_iiT4__param_5];
	ld.param.u32 	%r323, [_ZN3cub18CUB_300001_SM_10006detail10radix_sort31DeviceRadixSortSingleTileKernelINS1_5radix10policy_hubIfjyE10Policy1000ELNS0_9SortOrderE0EfjyNS1_21identity_decomposer_tEEEvPKT1_PSA_PKT2_PSE_T3_iiT4__param_6];
	cvta.to.global.u64 	%rd11, %rd10;
	cvt.u32.u64 	%r1, %rd9;
	mov.u32 	%r2, %tid.x;
	mul.lo.s32 	%r3, %r2, 19;
	setp.ge.s32 	%p1, %r3, %r1;
	mul.wide.u32 	%rd12, %r3, 4;
	add.s64 	%rd1, %rd11, %rd12;
	mov.b32 	%r858, 2147483647;
	@%p1 bra 	$L__BB10_2;
	ld.global.u32 	%r858, [%rd1];
$L__BB10_2:
	add.s32 	%r6, %r3, 1;
	setp.ge.s32 	%p2, %r6, %r1;
	mov.b32 	%r859, 2147483647;
	@%p2 bra 	$L__BB10_4;
	ld.global.u32 	%r859, [%rd1+4];
$L__BB10_4:
	add.s32 	%r9, %r3, 2;
	setp.ge.s32 	%p3, %r9, %r1;
	mov.b32 	%r860, 2147483647;
	@%p3 bra 	$L__BB10_6;
	ld.global.u32 	%r860, [%rd1+8];
$L__BB10_6:
	add.s32 	%r12, %r3, 3;
	setp.ge.s32 	%p4, %r12, %r1;
	mov.b32 	%r861, 2147483647;
	@%p4 bra 	$L__BB10_8;
	ld.global.u32 	%r861, [%rd1+12];
$L__BB10_8:
	add.s32 	%r15, %r3, 4;
	setp.ge.s32 	%p5, %r15, %r1;
	mov.b32 	%r862, 2147483647;
	@%p5 bra 	$L__BB10_10;
	ld.global.u32 	%r862, [%rd1+16];
$L__BB10_10:
	add.s32 	%r18, %r3, 5;
	setp.ge.s32 	%p6, %r18, %r1;
	mov.b32 	%r863, 2147483647;
	@%p6 bra 	$L__BB10_12;
	ld.global.u32 	%r863, [%rd1+20];
$L__BB10_12:
	add.s32 	%r21, %r3, 6;
	setp.ge.s32 	%p7, %r21, %r1;
	mov.b32 	%r864, 2147483647;
	@%p7 bra 	$L__BB10_14;
	ld.global.u32 	%r864, [%rd1+24];
$L__BB10_14:
	add.s32 	%r24, %r3, 7;
	setp.ge.s32 	%p8, %r24, %r1;
	mov.b32 	%r865, 2147483647;
	@%p8 bra 	$L__BB10_16;
	ld.global.u32 	%r865, [%rd1+28];
$L__BB10_16:
	add.s32 	%r27, %r3, 8;
	setp.ge.s32 	%p9, %r27, %r1;
	mov.b32 	%r866, 2147483647;
	@%p9 bra 	$L__BB10_18;
	ld.global.u32 	%r866, [%rd1+32];
$L__BB10_18:
	add.s32 	%r30, %r3, 9;
	setp.ge.s32 	%p10, %r30, %r1;
	mov.b32 	%r867, 2147483647;
	@%p10 bra 	$L__BB10_20;
	ld.global.u32 	%r867, [%rd1+36];
$L__BB10_20:
	add.s32 	%r33, %r3, 10;
	setp.ge.s32 	%p11, %r33, %r1;
	mov.b32 	%r868, 2147483647;
	@%p11 bra 	$L__BB10_22;
	ld.global.u32 	%r868, [%rd1+40];
$L__BB10_22:
	add.s32 	%r36, %r3, 11;
	setp.ge.s32 	%p12, %r36, %r1;
	mov.b32 	%r869, 2147483647;
	@%p12 bra 	$L__BB10_24;
	ld.global.u32 	%r869, [%rd1+44];
$L__BB10_24:
	add.s32 	%r39, %r3, 12;
	setp.ge.s32 	%p13, %r39, %r1;
	mov.b32 	%r870, 2147483647;
	@%p13 bra 	$L__BB10_26;
	ld.global.u32 	%r870, [%rd1+48];
$L__BB10_26:
	add.s32 	%r42, %r3, 13;
	setp.ge.s32 	%p14, %r42, %r1;
	mov.b32 	%r871, 2147483647;
	@%p14 bra 	$L__BB10_28;
	ld.global.u32 	%r871, [%rd1+52];
$L__BB10_28:
	add.s32 	%r45, %r3, 14;
	setp.ge.s32 	%p15, %r45, %r1;
	mov.b32 	%r872, 2147483647;
	@%p15 bra 	$L__BB10_30;
	ld.global.u32 	%r872, [%rd1+56];
$L__BB10_30:
	add.s32 	%r48, %r3, 15;
	setp.ge.s32 	%p16, %r48, %r1;
	mov.b32 	%r873, 2147483647;
	@%p16 bra 	$L__BB10_32;
	ld.global.u32 	%r873, [%rd1+60];
$L__BB10_32:
	add.s32 	%r51, %r3, 16;
	setp.ge.s32 	%p17, %r51, %r1;
	mov.b32 	%r874, 2147483647;
	@%p17 bra 	$L__BB10_34;
	ld.global.u32 	%r874, [%rd1+64];
$L__BB10_34:
	add.s32 	%r54, %r3, 17;
	setp.ge.s32 	%p18, %r54, %r1;
	mov.b32 	%r875, 2147483647;
	@%p18 bra 	$L__BB10_36;
	ld.global.u32 	%r875, [%rd1+68];
$L__BB10_36:
	add.s32 	%r57, %r3, 18;
	setp.ge.s32 	%p19, %r57, %r1;
	mov.b32 	%r876, 2147483647;
	@%p19 bra 	$L__BB10_38;
	ld.global.u32 	%r876, [%rd1+72];
$L__BB10_38:
	bar.sync 	0;
	mov.b64 	{%r344, %r345}, %rd9;
	shfl.sync.idx.b32	%r60|%p20, %r344, 0, 31, -1;
	shfl.sync.idx.b32	%r346|%p21, %r345, 0, 31, -1;
	mov.b64 	%rd2, {%r60, %r346};
	setp.ge.s32 	%p22, %r3, %r60;
	cvta.to.global.u64 	%rd13, %rd7;
	add.s64 	%rd3, %rd13, %rd12;
	@%p22 bra 	$L__BB10_40;
	ld.global.u32 	%r935, [%rd3];
$L__BB10_40:
	setp.ge.s32 	%p23, %r6, %r60;
	@%p23 bra 	$L__BB10_42;
	ld.global.u32 	%r934, [%rd3+4];
$L__BB10_42:
	setp.ge.s32 	%p24, %r9, %r60;
	@%p24 bra 	$L__BB10_44;
	ld.global.u32 	%r933, [%rd3+8];
$L__BB10_44:
	setp.ge.s32 	%p25, %r12, %r60;
	@%p25 bra 	$L__BB10_46;
	ld.global.u32 	%r932, [%rd3+12];
$L__BB10_46:
	setp.ge.s32 	%p26, %r15, %r60;
	@%p26 bra 	$L__BB10_48;
	ld.global.u32 	%r931, [%rd3+16];
$L__BB10_48:
	setp.ge.s32 	%p27, %r18, %r60;
	@%p27 bra 	$L__BB10_50;
	ld.global.u32 	%r930, [%rd3+20];
$L__BB10_50:
	setp.ge.s32 	%p28, %r21, %r60;
	@%p28 bra 	$L__BB10_52;
	ld.global.u32 	%r929, [%rd3+24];
$L__BB10_52:
	setp.ge.s32 	%p29, %r24, %r60;
	@%p29 bra 	$L__BB10_54;
	ld.global.u32 	%r928, [%rd3+28];
$L__BB10_54:
	setp.ge.s32 	%p30, %r27, %r60;
	@%p30 bra 	$L__BB10_56;
	ld.global.u32 	%r927, [%rd3+32];
$L__BB10_56:
	setp.ge.s32 	%p31, %r30, %r60;
	@%p31 bra 	$L__BB10_58;
	ld.global.u32 	%r926, [%rd3+36];
$L__BB10_58:
	setp.ge.s32 	%p32, %r33, %r60;
	@%p32 bra 	$L__BB10_60;
	ld.global.u32 	%r925, [%rd3+40];
$L__BB10_60:
	setp.ge.s32 	%p33, %r36, %r60;
	@%p33 bra 	$L__BB10_62;
	ld.global.u32 	%r924, [%rd3+44];
$L__BB10_62:
	setp.ge.s32 	%p34, %r39, %r60;
	@%p34 bra 	$L__BB10_64;
	ld.global.u32 	%r923, [%rd3+48];
$L__BB10_64:
	setp.ge.s32 	%p35, %r42, %r60;
	@%p35 bra 	$L__BB10_66;
	ld.global.u32 	%r922, [%rd3+52];
$L__BB10_66:
	setp.ge.s32 	%p36, %r45, %r60;
	@%p36 bra 	$L__BB10_68;
	ld.global.u32 	%r921, [%rd3+56];
$L__BB10_68:
	setp.ge.s32 	%p37, %r48, %r60;
	@%p37 bra 	$L__BB10_70;
	ld.global.u32 	%r920, [%rd3+60];
$L__BB10_70:
	setp.ge.s32 	%p38, %r51, %r60;
	@%p38 bra 	$L__BB10_72;
	ld.global.u32 	%r919, [%rd3+64];
$L__BB10_72:
	setp.ge.s32 	%p39, %r54, %r60;
	@%p39 bra 	$L__BB10_74;
	ld.global.u32 	%r918, [%rd3+68];
$L__BB10_74:
	setp.ge.s32 	%p40, %r57, %r60;
	@%p40 bra 	$L__BB10_76;
	ld.global.u32 	%r917, [%rd3+72];
$L__BB10_76:
	bar.sync 	0;
	setp.gt.s32 	%p41, %r858, -1;
	selp.b32 	%r366, -2147483648, -1, %p41;
	xor.b32  	%r916, %r366, %r858;
	setp.gt.s32 	%p42, %r859, -1;
	selp.b32 	%r367, -2147483648, -1, %p42;
	xor.b32  	%r915, %r367, %r859;
	setp.gt.s32 	%p43, %r860, -1;
	selp.b32 	%r368, -2147483648, -1, %p43;
	xor.b32  	%r914, %r368, %r860;
	setp.gt.s32 	%p44, %r861, -1;
	selp.b32 	%r369, -2147483648, -1, %p44;
	xor.b32  	%r913, %r369, %r861;
	setp.gt.s32 	%p45, %r862, -1;
	selp.b32 	%r370, -2147483648, -1, %p45;
	xor.b32  	%r912, %r370, %r862;
	setp.gt.s32 	%p46, %r863, -1;
	selp.b32 	%r371, -2147483648, -1, %p46;
	xor.b32  	%r911, %r371, %r863;
	setp.gt.s32 	%p47, %r864, -1;
	selp.b32 	%r372, -2147483648, -1, %p47;
	xor.b32  	%r910, %r372, %r864;
	setp.gt.s32 	%p48, %r865, -1;
	selp.b32 	%r373, -2147483648, -1, %p48;
	xor.b32  	%r909, %r373, %r865;
	setp.gt.s32 	%p49, %r866, -1;
	selp.b32 	%r374, -2147483648, -1, %p49;
	xor.b32  	%r908, %r374, %r866;
	setp.gt.s32 	%p50, %r867, -1;
	selp.b32 	%r375, -2147483648, -1, %p50;
	xor.b32  	%r907, %r375, %r867;
	setp.gt.s32 	%p51, %r868, -1;
	selp.b32 	%r376, -2147483648, -1, %p51;
	xor.b32  	%r906, %r376, %r868;
	setp.gt.s32 	%p52, %r869, -1;
	selp.b32 	%r377, -2147483648, -1, %p52;
	xor.b32  	%r905, %r377, %r869;
	setp.gt.s32 	%p53, %r870, -1;
	selp.b32 	%r378, -2147483648, -1, %p53;
	xor.b32  	%r904, %r378, %r870;
	setp.gt.s32 	%p54, %r871, -1;
	selp.b32 	%r379, -2147483648, -1, %p54;
	xor.b32  	%r903, %r379, %r871;
	setp.gt.s32 	%p55, %r872, -1;
	selp.b32 	%r380, -2147483648, -1, %p55;
	xor.b32  	%r902, %r380, %r872;
	setp.gt.s32 	%p56, %r873, -1;
	selp.b32 	%r381, -2147483648, -1, %p56;
	xor.b32  	%r901, %r381, %r873;
	setp.gt.s32 	%p57, %r874, -1;
	selp.b32 	%r382, -2147483648, -1, %p57;
	xor.b32  	%r900, %r382, %r874;
	setp.gt.s32 	%p58, %r875, -1;
	selp.b32 	%r383, -2147483648, -1, %p58;
	xor.b32  	%r899, %r383, %r875;
	setp.gt.s32 	%p59, %r876, -1;
	selp.b32 	%r384, -2147483648, -1, %p59;
	xor.b32  	%r898, %r384, %r876;
	shr.u32 	%r118, %r2, 5;
	shl.b32 	%r385, %r2, 2;
	mov.u32 	%r386, _ZZN3cub18CUB_300001_SM_10006detail10radix_sort31DeviceRadixSortSingleTileKernelINS1_5radix10policy_hubIfjyE10Policy1000ELNS0_9SortOrderE0EfjyNS1_21identity_decomposer_tEEEvPKT1_PSA_PKT2_PSE_T3_iiT4_E12temp_storage;
	add.s32 	%r119, %r386, %r385;
	shl.b32 	%r387, %r2, 7;
	add.s32 	%r120, %r119, %r387;
	shl.b32 	%r388, %r118, 2;
	add.s32 	%r389, %r386, %r388;
	add.s32 	%r121, %r389, 33792;
	mad.lo.s32 	%r122, %r2, -56, %r120;
	add.s32 	%r897, %r322, 6;
	sub.s32 	%r896, %r323, %r322;
$L__BB10_77:
	add.s32 	%r449, %r897, -6;
	min.s32 	%r392, %r896, 6;
	mov.b32 	%r478, 0;
	st.shared.u32 	[%r119], %r478;
	st.shared.u32 	[%r119+1024], %r478;
	st.shared.u32 	[%r119+2048], %r478;
	st.shared.u32 	[%r119+3072], %r478;
	st.shared.u32 	[%r119+4096], %r478;
	st.shared.u32 	[%r119+5120], %r478;
	st.shared.u32 	[%r119+6144], %r478;
	st.shared.u32 	[%r119+7168], %r478;
	st.shared.u32 	[%r119+8192], %r478;
	st.shared.u32 	[%r119+9216], %r478;
	st.shared.u32 	[%r119+10240], %r478;
	st.shared.u32 	[%r119+11264], %r478;
	st.shared.u32 	[%r119+12288], %r478;
	st.shared.u32 	[%r119+13312], %r478;
	st.shared.u32 	[%r119+14336], %r478;
	st.shared.u32 	[%r119+15360], %r478;
	st.shared.u32 	[%r119+16384], %r478;
	st.shared.u32 	[%r119+17408], %r478;
	st.shared.u32 	[%r119+18432], %r478;
	st.shared.u32 	[%r119+19456], %r478;
	st.shared.u32 	[%r119+20480], %r478;
	st.shared.u32 	[%r119+21504], %r478;
	st.shared.u32 	[%r119+22528], %r478;
	st.shared.u32 	[%r119+23552], %r478;
	st.shared.u32 	[%r119+24576], %r478;
	st.shared.u32 	[%r119+25600], %r478;
	st.shared.u32 	[%r119+26624], %r478;
	st.shared.u32 	[%r119+27648], %r478;
	st.shared.u32 	[%r119+28672], %r478;
	st.shared.u32 	[%r119+29696], %r478;
	st.shared.u32 	[%r119+30720], %r478;
	st.shared.u32 	[%r119+31744], %r478;
	st.shared.u32 	[%r119+32768], %r478;
	// begin inline asm
	bmsk.clamp.b32 %r390, %r478, %r392;
	// end inline asm
	setp.eq.s32 	%p60, %r916, 2147483647;
	selp.b32 	%r394, -2147483648, %r916, %p60;
	// begin inline asm
	shr.b32 %r393, %r394, %r449;
	// end inline asm
	and.b32  	%r481, %r390, %r393;
	shl.b32 	%r482, %r481, 10;
	and.b32  	%r483, %r482, 31744;
	add.s32 	%r484, %r119, %r483;
	shr.u32 	%r485, %r481, 4;
	and.b32  	%r486, %r485, 268435454;
	add.s32 	%r166, %r484, %r486;
	ld.shared.u16 	%rs1, [%r166];
	add.s16 	%rs20, %rs1, 1;
	st.shared.u16 	[%r166], %rs20;
	setp.eq.s32 	%p61, %r915, 2147483647;
	selp.b32 	%r397, -2147483648, %r915, %p61;
	// begin inline asm
	shr.b32 %r396, %r397, %r449;
	// end inline asm
	and.b32  	%r487, %r390, %r396;
	shl.b32 	%r488, %r487, 10;
	and.b32  	%r489, %r488, 31744;
	add.s32 	%r490, %r119, %r489;
	shr.u32 	%r491, %r487, 4;
	and.b32  	%r492, %r491, 268435454;
	add.s32 	%r167, %r490, %r492;
	ld.shared.u16 	%rs2, [%r167];
	add.s16 	%rs21, %rs2, 1;
	st.shared.u16 	[%r167], %rs21;
	setp.eq.s32 	%p62, %r914, 2147483647;
	selp.b32 	%r400, -2147483648, %r914, %p62;
	// begin inline asm
	shr.b32 %r399, %r400, %r449;
	// end inline asm
	and.b32  	%r493, %r390, %r399;
	shl.b32 	%r494, %r493, 10;
	and.b32  	%r495, %r494, 31744;
	add.s32 	%r496, %r119, %r495;
	shr.u32 	%r497, %r493, 4;
	and.b32  	%r498, %r497, 268435454;
	add.s32 	%r168, %r496, %r498;
	ld.shared.u16 	%rs3, [%r168];
	add.s16 	%rs22, %rs3, 1;
	st.shared.u16 	[%r168], %rs22;
	setp.eq.s32 	%p63, %r913, 2147483647;
	selp.b32 	%r403, -2147483648, %r913, %p63;
	// begin inline asm
	shr.b32 %r402, %r403, %r449;
	// end inline asm
	and.b32  	%r499, %r390, %r402;
	shl.b32 	%r500, %r499, 10;
	and.b32  	%r501, %r500, 31744;
	add.s32 	%r502, %r119, %r501;
	shr.u32 	%r503, %r499, 4;
	and.b32  	%r504, %r503, 268435454;
	add.s32 	%r169, %r502, %r504;
	ld.shared.u16 	%rs4, [%r169];
	add.s16 	%rs23, %rs4, 1;
	st.shared.u16 	[%r169], %rs23;
	setp.eq.s32 	%p64, %r912, 2147483647;
	selp.b32 	%r406, -2147483648, %r912, %p64;
	// begin inline asm
	shr.b32 %r405, %r406, %r449;
	// end inline asm
	and.b32  	%r505, %r390, %r405;
	shl.b32 	%r506, %r505, 10;
	and.b32  	%r507, %r506, 31744;
	add.s32 	%r508, %r119, %r507;
	shr.u32 	%r509, %r505, 4;
	and.b32  	%r510, %r509, 268435454;
	add.s32 	%r170, %r508, %r510;
	ld.shared.u16 	%rs5, [%r170];
	add.s16 	%rs24, %rs5, 1;
	st.shared.u16 	[%r170], %rs24;
	setp.eq.s32 	%p65, %r911, 2147483647;
	selp.b32 	%r409, -2147483648, %r911, %p65;
	// begin inline asm
	shr.b32 %r408, %r409, %r449;
	// end inline asm
	and.b32  	%r511, %r390, %r408;
	shl.b32 	%r512, %r511, 10;
	and.b32  	%r513, %r512, 31744;
	add.s32 	%r514, %r119, %r513;
	shr.u32 	%r515, %r511, 4;
	and.b32  	%r516, %r515, 268435454;
	add.s32 	%r171, %r514, %r516;
	ld.shared.u16 	%rs6, [%r171];
	add.s16 	%rs25, %rs6, 1;
	st.shared.u16 	[%r171], %rs25;
	setp.eq.s32 	%p66, %r910, 2147483647;
	selp.b32 	%r412, -2147483648, %r910, %p66;
	// begin inline asm
	shr.b32 %r411, %r412, %r449;
	// end inline asm
	and.b32  	%r517, %r390, %r411;
	shl.b32 	%r518, %r517, 10;
	and.b32  	%r519, %r518, 31744;
	add.s32 	%r520, %r119, %r519;
	shr.u32 	%r521, %r517, 4;
	and.b32  	%r522, %r521, 268435454;
	add.s32 	%r172, %r520, %r522;
	ld.shared.u16 	%rs7, [%r172];
	add.s16 	%rs26, %rs7, 1;
	st.shared.u16 	[%r172], %rs26;
	setp.eq.s32 	%p67, %r909, 2147483647;
	selp.b32 	%r415, -2147483648, %r909, %p67;
	// begin inline asm
	shr.b32 %r414, %r415, %r449;
	// end inline asm
	and.b32  	%r523, %r390, %r414;
	shl.b32 	%r524, %r523, 10;
	and.b32  	%r525, %r524, 31744;
	add.s32 	%r526, %r119, %r525;
	shr.u32 	%r527, %r523, 4;
	and.b32  	%r528, %r527, 268435454;
	add.s32 	%r173, %r526, %r528;
	ld.shared.u16 	%rs8, [%r173];
	add.s16 	%rs27, %rs8, 1;
	st.shared.u16 	[%r173], %rs27;
	setp.eq.s32 	%p68, %r908, 2147483647;
	selp.b32 	%r418, -2147483648, %r908, %p68;
	// begin inline asm
	shr.b32 %r417, %r418, %r449;
	// end inline asm
	and.b32  	%r529, %r390, %r417;
	shl.b32 	%r530, %r529, 10;
	and.b32  	%r531, %r530, 31744;
	add.s32 	%r532, %r119, %r531;
	shr.u32 	%r533, %r529, 4;
	and.b32  	%r534, %r533, 268435454;
	add.s32 	%r174, %r532, %r534;
	ld.shared.u16 	%rs9, [%r174];
	add.s16 	%rs28, %rs9, 1;
	st.shared.u16 	[%r174], %rs28;
	setp.eq.s32 	%p69, %r907, 2147483647;
	selp.b32 	%r421, -2147483648, %r907, %p69;
	// begin inline asm
	shr.b32 %r420, %r421, %r449;
	// end inline asm
	and.b32  	%r535, %r390, %r420;
	shl.b32 	%r536, %r535, 10;
	and.b32  	%r537, %r536, 31744;
	add.s32 	%r538, %r119, %r537;
	shr.u32 	%r539, %r535, 4;
	and.b32  	%r540, %r539, 268435454;
	add.s32 	%r175, %r538, %r540;
	ld.shared.u16 	%rs10, [%r175];
	add.s16 	%rs29, %rs10, 1;
	st.shared.u16 	[%r175], %rs29;
	setp.eq.s32 	%p70, %r906, 2147483647;
	selp.b32 	%r424, -2147483648, %r906, %p70;
	// begin inline asm
	shr.b32 %r423, %r424, %r449;
	// end inline asm
	and.b32  	%r541, %r390, %r423;
	shl.b32 	%r542, %r541, 10;
	and.b32  	%r543, %r542, 31744;
	add.s32 	%r544, %r119, %r543;
	shr.u32 	%r545, %r541, 4;
	and.b32  	%r546, %r545, 268435454;
	add.s32 	%r176, %r544, %r546;
	ld.shared.u16 	%rs11, [%r176];
	add.s16 	%rs30, %rs11, 1;
	st.shared.u16 	[%r176], %rs30;
	setp.eq.s32 	%p71, %r905, 2147483647;
	selp.b32 	%r427, -2147483648, %r905, %p71;
	// begin inline asm
	shr.b32 %r426, %r427, %r449;
	// end inline asm
	and.b32  	%r547, %r390, %r426;
	shl.b32 	%r548, %r547, 10;
	and.b32  	%r549, %r548, 31744;
	add.s32 	%r550, %r119, %r549;
	shr.u32 	%r551, %r547, 4;
	and.b32  	%r552, %r551, 268435454;
	add.s32 	%r177, %r550, %r552;
	ld.shared.u16 	%rs12, [%r177];
	add.s16 	%rs31, %rs12, 1;
	st.shared.u16 	[%r177], %rs31;
	setp.eq.s32 	%p72, %r904, 2147483647;
	selp.b32 	%r430, -2147483648, %r904, %p72;
	// begin inline asm
	shr.b32 %r429, %r430, %r449;
	// end inline asm
	and.b32  	%r553, %r390, %r429;
	shl.b32 	%r554, %r553, 10;
	and.b32  	%r555, %r554, 31744;
	add.s32 	%r556, %r119, %r555;
	shr.u32 	%r557, %r553, 4;
	and.b32  	%r558, %r557, 268435454;
	add.s32 	%r178, %r556, %r558;
	ld.shared.u16 	%rs13, [%r178];
	add.s16 	%rs32, %rs13, 1;
	st.shared.u16 	[%r178], %rs32;
	setp.eq.s32 	%p73, %r903, 2147483647;
	selp.b32 	%r433, -2147483648, %r903, %p73;
	// begin inline asm
	shr.b32 %r432, %r433, %r449;
	// end inline asm
	and.b32  	%r559, %r390, %r432;
	shl.b32 	%r560, %r559, 10;
	and.b32  	%r561, %r560, 31744;
	add.s32 	%r562, %r119, %r561;
	shr.u32 	%r563, %r559, 4;
	and.b32  	%r564, %r563, 268435454;
	add.s32 	%r179, %r562, %r564;
	ld.shared.u16 	%rs14, [%r179];
	add.s16 	%rs33, %rs14, 1;
	st.shared.u16 	[%r179], %rs33;
	setp.eq.s32 	%p74, %r902, 2147483647;
	selp.b32 	%r436, -2147483648, %r902, %p74;
	// begin inline asm
	shr.b32 %r435, %r436, %r449;
	// end inline asm
	and.b32  	%r565, %r390, %r435;
	shl.b32 	%r566, %r565, 10;
	and.b32  	%r567, %r566, 31744;
	add.s32 	%r568, %r119, %r567;
	shr.u32 	%r569, %r565, 4;
	and.b32  	%r570, %r569, 268435454;
	add.s32 	%r180, %r568, %r570;
	ld.shared.u16 	%rs15, [%r180];
	add.s16 	%rs34, %rs15, 1;
	st.shared.u16 	[%r180], %rs34;
	setp.eq.s32 	%p75, %r901, 2147483647;
	selp.b32 	%r439, -2147483648, %r901, %p75;
	// begin inline asm
	shr.b32 %r438, %r439, %r449;
	// end inline asm
	and.b32  	%r571, %r390, %r438;
	shl.b32 	%r572, %r571, 10;
	and.b32  	%r573, %r572, 31744;
	add.s32 	%r574, %r119, %r573;
	shr.u32 	%r575, %r571, 4;
	and.b32  	%r576, %r575, 268435454;
	add.s32 	%r181, %r574, %r576;
	ld.shared.u16 	%rs16, [%r181];
	add.s16 	%rs35, %rs16, 1;
	st.shared.u16 	[%r181], %rs35;
	setp.eq.s32 	%p76, %r900, 2147483647;
	selp.b32 	%r442, -2147483648, %r900, %p76;
	// begin inline asm
	shr.b32 %r441, %r442, %r449;
	// end inline asm
	and.b32  	%r577, %r390, %r441;
	shl.b32 	%r578, %r577, 10;
	and.b32  	%r579, %r578, 31744;
	add.s32 	%r580, %r119, %r579;
	shr.u32 	%r581, %r577, 4;
	and.b32  	%r582, %r581, 268435454;
	add.s32 	%r182, %r580, %r582;
	ld.shared.u16 	%rs17, [%r182];
	add.s16 	%rs36, %rs17, 1;
	st.shared.u16 	[%r182], %rs36;
	setp.eq.s32 	%p77, %r899, 2147483647;
	selp.b32 	%r445, -2147483648, %r899, %p77;
	// begin inline asm
	shr.b32 %r444, %r445, %r449;
	// end inline asm
	and.b32  	%r583, %r390, %r444;
	shl.b32 	%r584, %r583, 10;
	and.b32  	%r585, %r584, 31744;
	add.s32 	%r586, %r119, %r585;
	shr.u32 	%r587, %r583, 4;
	and.b32  	%r588, %r587, 268435454;
	add.s32 	%r183, %r586, %r588;
	ld.shared.u16 	%rs18, [%r183];
	add.s16 	%rs37, %rs18, 1;
	st.shared.u16 	[%r183], %rs37;
	setp.eq.s32 	%p78, %r898, 2147483647;
	selp.b32 	%r448, -2147483648, %r898, %p78;
	// begin inline asm
	shr.b32 %r447, %r448, %r449;
	// end inline asm
	and.b32  	%r589, %r390, %r447;
	shl.b32 	%r590, %r589, 10;
	and.b32  	%r591, %r590, 31744;
	add.s32 	%r592, %r119, %r591;
	shr.u32 	%r593, %r589, 4;
	and.b32  	%r594, %r593, 268435454;
	add.s32 	%r184, %r592, %r594;
	ld.shared.u16 	%rs19, [%r184];
	add.s16 	%rs38, %rs19, 1;
	st.shared.u16 	[%r184], %rs38;
	bar.sync 	0;
	ld.shared.u32 	%r185, [%r120];
	ld.shared.u32 	%r595, [%r120+4];
	ld.shared.u32 	%r596, [%r120+8];
	ld.shared.u32 	%r597, [%r120+12];
	ld.shared.u32 	%r598, [%r120+16];
	ld.shared.u32 	%r599, [%r120+20];
	ld.shared.u32 	%r600, [%r120+24];
	ld.shared.u32 	%r601, [%r120+28];
	ld.shared.u32 	%r602, [%r120+32];
	ld.shared.u32 	%r603, [%r120+36];
	ld.shared.u32 	%r604, [%r120+40];
	ld.shared.u32 	%r605, [%r120+44];
	ld.shared.u32 	%r606, [%r120+48];
	ld.shared.u32 	%r607, [%r120+52];
	ld.shared.u32 	%r608, [%r120+56];
	ld.shared.u32 	%r609, [%r120+60];
	ld.shared.u32 	%r610, [%r120+64];
	ld.shared.u32 	%r611, [%r120+68];
	ld.shared.u32 	%r612, [%r120+72];
	ld.shared.u32 	%r613, [%r120+76];
	ld.shared.u32 	%r614, [%r120+80];
	ld.shared.u32 	%r615, [%r120+84];
	ld.shared.u32 	%r616, [%r120+88];
	ld.shared.u32 	%r617, [%r120+92];
	ld.shared.u32 	%r618, [%r120+96];
	ld.shared.u32 	%r619, [%r120+100];
	ld.shared.u32 	%r620, [%r120+104];
	ld.shared.u32 	%r621, [%r120+108];
	ld.shared.u32 	%r622, [%r120+112];
	ld.shared.u32 	%r623, [%r120+116];
	ld.shared.u32 	%r624, [%r120+120];
	ld.shared.u32 	%r625, [%r120+124];
	ld.shared.u32 	%r626, [%r120+128];
	add.s32 	%r186, %r595, %r185;
	add.s32 	%r187, %r596, %r186;
	add.s32 	%r188, %r597, %r187;
	add.s32 	%r189, %r598, %r188;
	add.s32 	%r190, %r599, %r189;
	add.s32 	%r191, %r600, %r190;
	add.s32 	%r192, %r601, %r191;
	add.s32 	%r193, %r602, %r192;
	add.s32 	%r194, %r603, %r193;
	add.s32 	%r195, %r604, %r194;
	add.s32 	%r196, %r605, %r195;
	add.s32 	%r197, %r606, %r196;
	add.s32 	%r198, %r607, %r197;
	add.s32 	%r199, %r608, %r198;
	add.s32 	%r200, %r609, %r199;
	add.s32 	%r201, %r610, %r200;
	add.s32 	%r202, %r611, %r201;
	add.s32 	%r203, %r612, %r202;
	add.s32 	%r204, %r613, %r203;
	add.s32 	%r205, %r614, %r204;
	add.s32 	%r206, %r615, %r205;
	add.s32 	%r207, %r616, %r206;
	add.s32 	%r208, %r617, %r207;
	add.s32 	%r209, %r618, %r208;
	add.s32 	%r210, %r619, %r209;
	add.s32 	%r211, %r620, %r210;
	add.s32 	%r212, %r621, %r211;
	add.s32 	%r213, %r622, %r212;
	add.s32 	%r214, %r623, %r213;
	add.s32 	%r215, %r624, %r214;
	add.s32 	%r216, %r625, %r215;
	add.s32 	%r455, %r626, %r216;
	// begin inline asm
	mov.u32 %r450, %laneid;
	// end inline asm
	mov.b32 	%r453, 1;
	mov.b32 	%r480, -1;
	// begin inline asm
	{  .reg .u32 r0;  .reg .pred p;  shfl.sync.up.b32 r0|p, %r455, %r453, %r478, %r480;  @p add.u32 r0, r0, %r455;  mov.u32 %r451, r0;}
	// end inline asm
	mov.b32 	%r459, 2;
	// begin inline asm
	{  .reg .u32 r0;  .reg .pred p;  shfl.sync.up.b32 r0|p, %r451, %r459, %r478, %r480;  @p add.u32 r0, r0, %r451;  mov.u32 %r457, r0;}
	// end inline asm
	mov.b32 	%r465, 4;
	// begin inline asm
	{  .reg .u32 r0;  .reg .pred p;  shfl.sync.up.b32 r0|p, %r457, %r465, %r478, %r480;  @p add.u32 r0, r0, %r457;  mov.u32 %r463, r0;}
	// end inline asm
	mov.b32 	%r471, 8;
	// begin inline asm
	{  .reg .u32 r0;  .reg .pred p;  shfl.sync.up.b32 r0|p, %r463, %r471, %r478, %r480;  @p add.u32 r0, r0, %r463;  mov.u32 %r469, r0;}
	// end inline asm
	mov.b32 	%r477, 16;
	// begin inline asm
	{  .reg .u32 r0;  .reg .pred p;  shfl.sync.up.b32 r0|p, %r469, %r477, %r478, %r480;  @p add.u32 r0, r0, %r469;  mov.u32 %r475, r0;}
	// end inline asm
	setp.ne.s32 	%p79, %r450, 31;
	@%p79 bra 	$L__BB10_79;
	st.shared.u32 	[%r121], %r475;
$L__BB10_79:
	sub.s32 	%r627, %r475, %r455;
	setp.gt.u32 	%p80, %r2, 31;
	setp.eq.s32 	%p81, %r118, 7;
	setp.eq.s32 	%p82, %r118, 6;
	setp.eq.s32 	%p83, %r118, 5;
	setp.eq.s32 	%p84, %r118, 4;
	setp.eq.s32 	%p85, %r118, 3;
	setp.eq.s32 	%p86, %r118, 2;
	setp.eq.s32 	%p87, %r118, 1;
	bar.sync 	0;
	ld.shared.v4.u32 	{%r628, %r629, %r630, %r631}, [_ZZN3cub18CUB_300001_SM_10006detail10radix_sort31DeviceRadixSortSingleTileKernelINS1_5radix10policy_hubIfjyE10Policy1000ELNS0_9SortOrderE0EfjyNS1_21identity_decomposer_tEEEvPKT1_PSA_PKT2_PSE_T3_iiT4_E12temp_storage+33792];
	selp.b32 	%r632, %r628, %r936, %p87;
	add.s32 	%r633, %r629, %r628;
	selp.b32 	%r634, %r633, %r632, %p86;
	add.s32 	%r635, %r633, %r630;
	selp.b32 	%r636, %r635, %r634, %p85;
	add.s32 	%r637, %r635, %r631;
	selp.b32 	%r638, %r637, %r636, %p84;
	ld.shared.v4.u32 	{%r639, %r640, %r641, %r642}, [_ZZN3cub18CUB_300001_SM_10006detail10radix_sort31DeviceRadixSortSingleTileKernelINS1_5radix10policy_hubIfjyE10Policy1000ELNS0_9SortOrderE0EfjyNS1_21identity_decomposer_tEEEvPKT1_PSA_PKT2_PSE_T3_iiT4_E12temp_storage+33808];
	add.s32 	%r643, %r637, %r639;
	selp.b32 	%r644, %r643, %r638, %p83;
	add.s32 	%r645, %r643, %r640;
	selp.b32 	%r646, %r645, %r644, %p82;
	add.s32 	%r647, %r645, %r641;
	selp.b32 	%r936, %r647, %r646, %p81;
	add.s32 	%r221, %r647, %r642;
	setp.ne.s32 	%p88, %r450, 0;
	selp.b32 	%r648, %r627, 0, %p88;
	add.s32 	%r649, %r936, %r648;
	or.pred  	%p89, %p80, %p88;
	selp.b32 	%r937, %r649, %r627, %p80;
	@%p89 bra 	$L__BB10_81;
	shl.b32 	%r937, %r221, 16;
	st.shared.u32 	[_ZZN3cub18CUB_300001_SM_10006detail10radix_sort31DeviceRadixSortSingleTileKernelINS1_5radix10policy_hubIfjyE10Policy1000ELNS0_9SortOrderE0EfjyNS1_21identity_decomposer_tEEEvPKT1_PSA_PKT2_PSE_T3_iiT4_E12temp_storage+33832], %r937;
$L__BB10_81:
	setp.eq.s32 	%p90, %r2, 0;
	bar.sync 	0;
	ld.shared.u32 	%r650, [_ZZN3cub18CUB_300001_SM_10006detail10radix_sort31DeviceRadixSortSingleTileKernelINS1_5radix10policy_hubIfjyE10Policy1000ELNS0_9SortOrderE0EfjyNS1_21identity_decomposer_tEEEvPKT1_PSA_PKT2_PSE_T3_iiT4_E12temp_storage+33832];
	selp.b32 	%r651, 0, %r650, %p90;
	add.s32 	%r652, %r937, %r651;
	add.s32 	%r653, %r185, %r652;
	add.s32 	%r654, %r186, %r652;
	add.s32 	%r655, %r187, %r652;
	add.s32 	%r656, %r188, %r652;
	add.s32 	%r657, %r189, %r652;
	add.s32 	%r658, %r190, %r652;
	add.s32 	%r659, %r191, %r652;
	add.s32 	%r660, %r192, %r652;
	add.s32 	%r661, %r193, %r652;
	add.s32 	%r662, %r194, %r652;
	add.s32 	%r663, %r195, %r652;
	add.s32 	%r664, %r196, %r652;
	add.s32 	%r665, %r197, %r652;
	add.s32 	%r666, %r198, %r652;
	add.s32 	%r667, %r199, %r652;
	add.s32 	%r668, %r200, %r652;
	add.s32 	%r669, %r201, %r652;
	add.s32 	%r670, %r202, %r652;
	add.s32 	%r671, %r203, %r652;
	add.s32 	%r672, %r204, %r652;
	add.s32 	%r673, %r205, %r652;
	add.s32 	%r674, %r206, %r652;
	add.s32 	%r675, %r207, %r652;
	add.s32 	%r676, %r208, %r652;
	add.s32 	%r677, %r209, %r652;
	add.s32 	%r678, %r210, %r652;
	add.s32 	%r679, %r211, %r652;
	add.s32 	%r680, %r212, %r652;
	add.s32 	%r681, %r213, %r652;
	add.s32 	%r682, %r214, %r652;
	add.s32 	%r683, %r215, %r652;
	add.s32 	%r684, %r216, %r652;
	st.shared.u32 	[%r120], %r652;
	st.shared.u32 	[%r120+4], %r653;
	st.shared.u32 	[%r120+8], %r654;
	st.shared.u32 	[%r120+12], %r655;
	st.shared.u32 	[%r120+16], %r656;
	st.shared.u32 	[%r120+20], %r657;
	st.shared.u32 	[%r120+24], %r658;
	st.shared.u32 	[%r120+28], %r659;
	st.shared.u32 	[%r120+32], %r660;
	st.shared.u32 	[%r120+36], %r661;
	st.shared.u32 	[%r120+40], %r662;
	st.shared.u32 	[%r120+44], %r663;
	st.shared.u32 	[%r120+48], %r664;
	st.shared.u32 	[%r120+52], %r665;
	st.shared.u32 	[%r120+56], %r666;
	st.shared.u32 	[%r120+60], %r667;
	st.shared.u32 	[%r120+64], %r668;
	st.shared.u32 	[%r120+68], %r669;
	st.shared.u32 	[%r120+72], %r670;
	st.shared.u32 	[%r120+76], %r671;
	st.shared.u32 	[%r120+80], %r672;
	st.shared.u32 	[%r120+84], %r673;
	st.shared.u32 	[%r120+88], %r674;
	st.shared.u32 	[%r120+92], %r675;
	st.shared.u32 	[%r120+96], %r676;
	st.shared.u32 	[%r120+100], %r677;
	st.shared.u32 	[%r120+104], %r678;
	st.shared.u32 	[%r120+108], %r679;
	st.shared.u32 	[%r120+112], %r680;
	st.shared.u32 	[%r120+116], %r681;
	st.shared.u32 	[%r120+120], %r682;
	st.shared.u32 	[%r120+124], %r683;
	st.shared.u32 	[%r120+128], %r684;
	bar.sync 	0;
	cvt.u32.u16 	%r685, %rs1;
	ld.shared.u16 	%r686, [%r166];
	add.s32 	%r225, %r686, %r685;
	cvt.u32.u16 	%r687, %rs2;
	ld.shared.u16 	%r688, [%r167];
	add.s32 	%r226, %r688, %r687;
	cvt.u32.u16 	%r689, %rs3;
	ld.shared.u16 	%r690, [%r168];
	add.s32 	%r227, %r690, %r689;
	cvt.u32.u16 	%r691, %rs4;
	ld.shared.u16 	%r692, [%r169];
	add.s32 	%r228, %r692, %r691;
	cvt.u32.u16 	%r693, %rs5;
	ld.shared.u16 	%r694, [%r170];
	add.s32 	%r229, %r694, %r693;
	cvt.u32.u16 	%r695, %rs6;
	ld.shared.u16 	%r696, [%r171];
	add.s32 	%r230, %r696, %r695;
	cvt.u32.u16 	%r697, %rs7;
	ld.shared.u16 	%r698, [%r172];
	add.s32 	%r231, %r698, %r697;
	cvt.u32.u16 	%r699, %rs8;
	ld.shared.u16 	%r700, [%r173];
	add.s32 	%r232, %r700, %r699;
	cvt.u32.u16 	%r701, %rs9;
	ld.shared.u16 	%r702, [%r174];
	add.s32 	%r233, %r702, %r701;
	cvt.u32.u16 	%r703, %rs10;
	ld.shared.u16 	%r704, [%r175];
	add.s32 	%r234, %r704, %r703;
	cvt.u32.u16 	%r705, %rs11;
	ld.shared.u16 	%r706, [%r176];
	add.s32 	%r235, %r706, %r705;
	cvt.u32.u16 	%r707, %rs12;
	ld.shared.u16 	%r708, [%r177];
	add.s32 	%r236, %r708, %r707;
	cvt.u32.u16 	%r709, %rs13;
	ld.shared.u16 	%r710, [%r178];
	add.s32 	%r237, %r710, %r709;
	cvt.u32.u16 	%r711, %rs14;
	ld.shared.u16 	%r712, [%r179];
	add.s32 	%r238, %r712, %r711;
	cvt.u32.u16 	%r713, %rs15;
	ld.shared.u16 	%r714, [%r180];
	add.s32 	%r239, %r714, %r713;
	cvt.u32.u16 	%r715, %rs16;
	ld.shared.u16 	%r716, [%r181];
	add.s32 	%r240, %r716, %r715;
	cvt.u32.u16 	%r717, %rs17;
	ld.shared.u16 	%r718, [%r182];
	add.s32 	%r241, %r718, %r717;
	cvt.u32.u16 	%r719, %rs18;
	ld.shared.u16 	%r720, [%r183];
	add.s32 	%r242, %r720, %r719;
	cvt.u32.u16 	%r721, %rs19;
	ld.shared.u16 	%r722, [%r184];
	add.s32 	%r243, %r722, %r721;
	bar.sync 	0;
	setp.lt.s32 	%p91, %r897, %r323;
	@%p91 bra 	$L__BB10_121;
	cvt.u64.u32 	%rd15, %r2;
	shl.b32 	%r723, %r225, 2;
	mov.u32 	%r724, _ZZN3cub18CUB_300001_SM_10006detail10radix_sort31DeviceRadixSortSingleTileKernelINS1_5radix10policy_hubIfjyE10Policy1000ELNS0_9SortOrderE0EfjyNS1_21identity_decomposer_tEEEvPKT1_PSA_PKT2_PSE_T3_iiT4_E12temp_storage;
	add.s32 	%r725, %r724, %r723;
	st.shared.u32 	[%r725], %r916;
	shl.b32 	%r726, %r226, 2;
	add.s32 	%r727, %r724, %r726;
	st.shared.u32 	[%r727], %r915;
	shl.b32 	%r728, %r227, 2;
	add.s32 	%r729, %r724, %r728;
	st.shared.u32 	[%r729], %r914;
	shl.b32 	%r730, %r228, 2;
	add.s32 	%r731, %r724, %r730;
	st.shared.u32 	[%r731], %r913;
	shl.b32 	%r732, %r229, 2;
	add.s32 	%r733, %r724, %r732;
	st.shared.u32 	[%r733], %r912;
	shl.b32 	%r734, %r230, 2;
	add.s32 	%r735, %r724, %r734;
	st.shared.u32 	[%r735], %r911;
	shl.b32 	%r736, %r231, 2;
	add.s32 	%r737, %r724, %r736;
	st.shared.u32 	[%r737], %r910;
	shl.b32 	%r738, %r232, 2;
	add.s32 	%r739, %r724, %r738;
	st.shared.u32 	[%r739], %r909;
	shl.b32 	%r740, %r233, 2;
	add.s32 	%r741, %r724, %r740;
	st.shared.u32 	[%r741], %r908;
	shl.b32 	%r742, %r234, 2;
	add.s32 	%r743, %r724, %r742;
	st.shared.u32 	[%r743], %r907;
	shl.b32 	%r744, %r235, 2;
	add.s32 	%r745, %r724, %r744;
	st.shared.u32 	[%r745], %r906;
	shl.b32 	%r746, %r236, 2;
	add.s32 	%r747, %r724, %r746;
	st.shared.u32 	[%r747], %r905;
	shl.b32 	%r748, %r237, 2;
	add.s32 	%r749, %r724, %r748;
	st.shared.u32 	[%r749], %r904;
	shl.b32 	%r750, %r238, 2;
	add.s32 	%r751, %r724, %r750;
	st.shared.u32 	[%r751], %r903;
	shl.b32 	%r752, %r239, 2;
	add.s32 	%r753, %r724, %r752;
	st.shared.u32 	[%r753], %r902;
	shl.b32 	%r754, %r240, 2;
	add.s32 	%r755, %r724, %r754;
	st.shared.u32 	[%r755], %r901;
	shl.b32 	%r756, %r241, 2;
	add.s32 	%r757, %r724, %r756;
	st.shared.u32 	[%r757], %r900;
	shl.b32 	%r758, %r242, 2;
	add.s32 	%r759, %r724, %r758;
	st.shared.u32 	[%r759], %r899;
	shl.b32 	%r760, %r243, 2;
	add.s32 	%r761, %r724, %r760;
	st.shared.u32 	[%r761], %r898;
	bar.sync 	0;
	mad.lo.s32 	%r244, %r2, -72, %r122;
	ld.shared.u32 	%r245, [%r244];
	ld.shared.u32 	%r246, [%r244+1024];
	ld.shared.u32 	%r247, [%r244+2048];
	ld.shared.u32 	%r248, [%r244+3072];
	ld.shared.u32 	%r249, [%r244+4096];
	ld.shared.u32 	%r250, [%r244+5120];
	ld.shared.u32 	%r251, [%r244+6144];
	ld.shared.u32 	%r252, [%r244+7168];
	ld.shared.u32 	%r253, [%r244+8192];
	ld.shared.u32 	%r254, [%r244+9216];
	ld.shared.u32 	%r255, [%r244+10240];
	ld.shared.u32 	%r256, [%r244+11264];
	ld.shared.u32 	%r257, [%r244+12288];
	ld.shared.u32 	%r258, [%r244+13312];
	ld.shared.u32 	%r259, [%r244+14336];
	ld.shared.u32 	%r260, [%r244+15360];
	ld.shared.u32 	%r261, [%r244+16384];
	ld.shared.u32 	%r262, [%r244+17408];
	ld.shared.u32 	%r263, [%r244+18432];
	bar.sync 	0;
	st.shared.u32 	[%r725], %r935;
	st.shared.u32 	[%r727], %r934;
	st.shared.u32 	[%r729], %r933;
	st.shared.u32 	[%r731], %r932;
	st.shared.u32 	[%r733], %r931;
	st.shared.u32 	[%r735], %r930;
	st.shared.u32 	[%r737], %r929;
	st.shared.u32 	[%r739], %r928;
	st.shared.u32 	[%r741], %r927;
	st.shared.u32 	[%r743], %r926;
	st.shared.u32 	[%r745], %r925;
	st.shared.u32 	[%r747], %r924;
	st.shared.u32 	[%r749], %r923;
	st.shared.u32 	[%r751], %r922;
	st.shared.u32 	[%r753], %r921;
	st.shared.u32 	[%r755], %r920;
	st.shared.u32 	[%r757], %r919;
	st.shared.u32 	[%r759], %r918;
	st.shared.u32 	[%r761], %r917;
	bar.sync 	0;
	ld.shared.u32 	%r264, [%r244+1024];
	ld.shared.u32 	%r265, [%r244+2048];
	ld.shared.u32 	%r266, [%r244+3072];
	ld.shared.u32 	%r267, [%r244+4096];
	ld.shared.u32 	%r268, [%r244+5120];
	ld.shared.u32 	%r269, [%r244+6144];
	ld.shared.u32 	%r270, [%r244+7168];
	ld.shared.u32 	%r271, [%r244+8192];
	ld.shared.u32 	%r272, [%r244+9216];
	ld.shared.u32 	%r273, [%r244+10240];
	ld.shared.u32 	%r274, [%r244+11264];
	ld.shared.u32 	%r275, [%r244+12288];
	ld.shared.u32 	%r276, [%r244+13312];
	ld.shared.u32 	%r277, [%r244+14336];
	ld.shared.u32 	%r278, [%r244+15360];
	ld.shared.u32 	%r279, [%r244+16384];
	ld.shared.u32 	%r280, [%r244+17408];
	ld.shared.u32 	%r281, [%r244+18432];
	setp.gt.u64 	%p92, %rd2, %rd15;
	cvta.to.global.u64 	%rd16, %rd6;
	mul.wide.u32 	%rd17, %r2, 4;
	add.s64 	%rd4, %rd16, %rd17;
	cvta.to.global.u64 	%rd18, %rd8;
	add.s64 	%rd5, %rd18, %rd17;
	@%p92 bra 	$L__BB10_83;
	bra.uni 	$L__BB10_84;
$L__BB10_83:
	ld.shared.u32 	%r762, [%r244];
	setp.gt.s32 	%p93, %r245, -1;
	selp.b32 	%r763, -1, -2147483648, %p93;
	xor.b32  	%r764, %r763, %r245;
	st.global.u32 	[%rd4], %r764;
	st.global.u32 	[%rd5], %r762;
$L__BB10_84:
	add.s32 	%r765, %r2, 256;
	cvt.u64.u32 	%rd19, %r765;
	setp.le.u64 	%p94, %rd2, %rd19;
	@%p94 bra 	$L__BB10_86;
	setp.gt.s32 	%p95, %r246, -1;
	selp.b32 	%r766, -1, -2147483648, %p95;
	xor.b32  	%r767, %r766, %r246;
	st.global.u32 	[%rd4+1024], %r767;
	st.global.u32 	[%rd5+1024], %r264;
$L__BB10_86:
	add.s32 	%r768, %r2, 512;
	cvt.u64.u32 	%rd20, %r768;
	setp.le.u64 	%p96, %rd2, %rd20;
	@%p96 bra 	$L__BB10_88;
	setp.gt.s32 	%p97, %r247, -1;
	selp.b32 	%r769, -1, -2147483648, %p97;
	xor.b32  	%r770, %r769, %r247;
	st.global.u32 	[%rd4+2048], %r770;
	st.global.u32 	[%rd5+2048], %r265;
$L__BB10_88:
	add.s32 	%r771, %r2, 768;
	cvt.u64.u32 	%rd21, %r771;
	setp.le.u64 	%p98, %rd2, %rd21;
	@%p98 bra 	$L__BB10_90;
	setp.gt.s32 	%p99, %r248, -1;
	selp.b32 	%r772, -1, -2147483648, %p99;
	xor.b32  	%r773, %r772, %r248;
	st.global.u32 	[%rd4+3072], %r773;
	st.global.u32 	[%rd5+3072], %r266;
$L__BB10_90:
	or.b32  	%r774, %r2, 1024;
	cvt.u64.u32 	%rd22, %r774;
	setp.le.u64 	%p100, %rd2, %rd22;
	@%p100 bra 	$L__BB10_92;
	setp.gt.s32 	%p101, %r249, -1;
	selp.b32 	%r775, -1, -2147483648, %p101;
	xor.b32  	%r776, %r775, %r249;
	st.global.u32 	[%rd4+4096], %r776;
	st.global.u32 	[%rd5+4096], %r267;
$L__BB10_92:
	add.s32 	%r777, %r2, 1280;
	cvt.u64.u32 	%rd23, %r777;
	setp.le.u64 	%p102, %rd2, %rd23;
	@%p102 bra 	$L__BB10_94;
	setp.gt.s32 	%p103, %r250, -1;
	selp.b32 	%r778, -1, -2147483648, %p103;
	xor.b32  	%r779, %r778, %r250;
	st.global.u32 	[%rd4+5120], %r779;
	st.global.u32 	[%rd5+5120], %r268;
$L__BB10_94:
	add.s32 	%r780, %r2, 1536;
	cvt.u64.u32 	%rd24, %r780;
	setp.le.u64 	%p104, %rd2, %rd24;
	@%p104 bra 	$L__BB10_96;
	setp.gt.s32 	%p105, %r251, -1;
	selp.b32 	%r781, -1, -2147483648, %p105;
	xor.b32  	%r782, %r781, %r251;
	st.global.u32 	[%rd4+6144], %r782;
	st.global.u32 	[%rd5+6144], %r269;
$L__BB10_96:
	add.s32 	%r783, %r2, 1792;
	cvt.u64.u32 	%rd25, %r783;
	setp.le.u64 	%p106, %rd2, %rd25;
	@%p106 bra 	$L__BB10_98;
	setp.gt.s32 	%p107, %r252, -1;
	selp.b32 	%r784, -1, -2147483648, %p107;
	xor.b32  	%r785, %r784, %r252;
	st.global.u32 	[%rd4+7168], %r785;
	st.global.u32 	[%rd5+7168], %r270;
$L__BB10_98:
	or.b32  	%r786, %r2, 2048;
	cvt.u64.u32 	%rd26, %r786;
	setp.le.u64 	%p108, %rd2, %rd26;
	@%p108 bra 	$L__BB10_100;
	setp.gt.s32 	%p109, %r253, -1;
	selp.b32 	%r787, -1, -2147483648, %p109;
	xor.b32  	%r788, %r787, %r253;
	st.global.u32 	[%rd4+8192], %r788;
	st.global.u32 	[%rd5+8192], %r271;
$L__BB10_100:
	add.s32 	%r789, %r2, 2304;
	cvt.u64.u32 	%rd27, %r789;
	setp.le.u64 	%p110, %rd2, %rd27;
	@%p110 bra 	$L__BB10_102;
	setp.gt.s32 	%p111, %r254, -1;
	selp.b32 	%r790, -1, -2147483648, %p111;
	xor.b32  	%r791, %r790, %r254;
	st.global.u32 	[%rd4+9216], %r791;
	st.global.u32 	[%rd5+9216], %r272;
$L__BB10_102:
	add.s32 	%r792, %r2, 2560;
	cvt.u64.u32 	%rd28, %r792;
	setp.le.u64 	%p112, %rd2, %rd28;
	@%p112 bra 	$L__BB10_104;
	setp.gt.s32 	%p113, %r255, -1;
	selp.b32 	%r793, -1, -2147483648, %p113;
	xor.b32  	%r794, %r793, %r255;
	st.global.u32 	[%rd4+10240], %r794;
	st.global.u32 	[%rd5+10240], %r273;
$L__BB10_104:
	add.s32 	%r795, %r2, 2816;
	cvt.u64.u32 	%rd29, %r795;
	setp.le.u64 	%p114, %rd2, %rd29;
	@%p114 bra 	$L__BB10_106;
	setp.gt.s32 	%p115, %r256, -1;
	selp.b32 	%r796, -1, -2147483648, %p115;
	xor.b32  	%r797, %r796, %r256;
	st.global.u32 	[%rd4+11264], %r797;
	st.global.u32 	[%rd5+11264], %r274;
$L__BB10_106:
	or.b32  	%r798, %r2, 3072;
	cvt.u64.u32 	%rd30, %r798;
	setp.le.u64 	%p116, %rd2, %rd30;
	@%p116 bra 	$L__BB10_108;
	setp.gt.s32 	%p117, %r257, -1;
	selp.b32 	%r799, -1, -2147483648, %p117;
	xor.b32  	%r800, %r799, %r257;
	st.global.u32 	[%rd4+12288], %r800;
	st.global.u32 	[%rd5+12288], %r275;
$L__BB10_108:
	add.s32 	%r801, %r2, 3328;
	cvt.u64.u32 	%rd31, %r801;
	setp.le.u64 	%p118, %rd2, %rd31;
	@%p118 bra 	$L__BB10_110;
	setp.gt.s32 	%p119, %r258, -1;
	selp.b32 	%r802, -1, -2147483648, %p119;
	xor.b32  	%r803, %r802, %r258;
	st.global.u32 	[%rd4+13312], %r803;
	st.global.u32 	[%rd5+13312], %r276;
$L__BB10_110:
	add.s32 	%r804, %r2, 3584;
	cvt.u64.u32 	%rd32, %r804;
	setp.le.u64 	%p120, %rd2, %rd32;
	@%p120 bra 	$L__BB10_112;
	setp.gt.s32 	%p121, %r259, -1;
	selp.b32 	%r805, -1, -2147483648, %p121;
	xor.b32  	%r806, %r805, %r259;
	st.global.u32 	[%rd4+14336], %r806;
	st.global.u32 	[%rd5+14336], %r277;
$L__BB10_112:
	add.s32 	%r807, %r2, 3840;
	cvt.u64.u32 	%rd33, %r807;
	setp.le.u64 	%p122, %rd2, %rd33;
	@%p122 bra 	$L__BB10_114;
	setp.gt.s32 	%p123, %r260, -1;
	selp.b32 	%r808, -1, -2147483648, %p123;
	xor.b32  	%r809, %r808, %r260;
	st.global.u32 	[%rd4+15360], %r809;
	st.global.u32 	[%rd5+15360], %r278;
$L__BB10_114:
	or.b32  	%r810, %r2, 4096;
	cvt.u64.u32 	%rd34, %r810;
	setp.le.u64 	%p124, %rd2, %rd34;
	@%p124 bra 	$L__BB10_116;
	setp.gt.s32 	%p125, %r261, -1;
	selp.b32 	%r811, -1, -2147483648, %p125;
	xor.b32  	%r812, %r811, %r261;
	st.global.u32 	[%rd4+16384], %r812;
	st.global.u32 	[%rd5+16384], %r279;
$L__BB10_116:
	add.s32 	%r813, %r2, 4352;
	cvt.u64.u32 	%rd35, %r813;
	setp.le.u64 	%p126, %rd2, %rd35;
	@%p126 bra 	$L__BB10_118;
	setp.gt.s32 	%p127, %r262, -1;
	selp.b32 	%r814, -1, -2147483648, %p127;
	xor.b32  	%r815, %r814, %r262;
	st.global.u32 	[%rd4+17408], %r815;
	st.global.u32 	[%rd5+17408], %r280;
$L__BB10_118:
	add.s32 	%r816, %r2, 4608;
	cvt.u64.u32 	%rd36, %r816;
	setp.le.u64 	%p128, %rd2, %rd36;
	@%p128 bra 	$L__BB10_120;
	setp.gt.s32 	%p129, %r263, -1;
	selp.b32 	%r817, -1, -2147483648, %p129;
	xor.b32  	%r818, %r817, %r263;
	st.global.u32 	[%rd4+18432], %r818;
	st.global.u32 	[%rd5+18432], %r281;
$L__BB10_120:
	ret;
$L__BB10_121:
	shl.b32 	%r819, %r225, 2;
	mov.u32 	%r820, _ZZN3cub18CUB_300001_SM_10006detail10radix_sort31DeviceRadixSortSingleTileKernelINS1_5radix10policy_hubIfjyE10Policy1000ELNS0_9SortOrderE0EfjyNS1_21identity_decomposer_tEEEvPKT1_PSA_PKT2_PSE_T3_iiT4_E12temp_storage;
	add.s32 	%r821, %r820, %r819;
	st.shared.u32 	[%r821], %r916;
	shl.b32 	%r822, %r226, 2;
	add.s32 	%r823, %r820, %r822;
	st.shared.u32 	[%r823], %r915;
	shl.b32 	%r824, %r227, 2;
	add.s32 	%r825, %r820, %r824;
	st.shared.u32 	[%r825], %r914;
	shl.b32 	%r826, %r228, 2;
	add.s32 	%r827, %r820, %r826;
	st.shared.u32 	[%r827], %r913;
	shl.b32 	%r828, %r229, 2;
	add.s32 	%r829, %r820, %r828;
	st.shared.u32 	[%r829], %r912;
	shl.b32 	%r830, %r230, 2;
	add.s32 	%r831, %r820, %r830;
	st.shared.u32 	[%r831], %r911;
	shl.b32 	%r832, %r231, 2;
	add.s32 	%r833, %r820, %r832;
	st.shared.u32 	[%r833], %r910;
	shl.b32 	%r834, %r232, 2;
	add.s32 	%r835, %r820, %r834;
	st.shared.u32 	[%r835], %r909;
	shl.b32 	%r836, %r233, 2;
	add.s32 	%r837, %r820, %r836;
	st.shared.u32 	[%r837], %r908;
	shl.b32 	%r838, %r234, 2;
	add.s32 	%r839, %r820, %r838;
	st.shared.u32 	[%r839], %r907;
	shl.b32 	%r840, %r235, 2;
	add.s32 	%r841, %r820, %r840;
	st.shared.u32 	[%r841], %r906;
	shl.b32 	%r842, %r236, 2;
	add.s32 	%r843, %r820, %r842;
	st.shared.u32 	[%r843], %r905;
	shl.b32 	%r844, %r237, 2;
	add.s32 	%r845, %r820, %r844;
	st.shared.u32 	[%r845], %r904;
	shl.b32 	%r846, %r238, 2;
	add.s32 	%r847, %r820, %r846;
	st.shared.u32 	[%r847], %r903;
	shl.b32 	%r848, %r239, 2;
	add.s32 	%r849, %r820, %r848;
	st.shared.u32 	[%r849], %r902;
	shl.b32 	%r850, %r240, 2;
	add.s32 	%r851, %r820, %r850;
	st.shared.u32 	[%r851], %r901;
	shl.b32 	%r852, %r241, 2;
	add.s32 	%r853, %r820, %r852;
	st.shared.u32 	[%r853], %r900;
	shl.b32 	%r854, %r242, 2;
	add.s32 	%r855, %r820, %r854;
	st.shared.u32 	[%r855], %r899;
	shl.b32 	%r856, %r243, 2;
	add.s32 	%r857, %r820, %r856;
	st.shared.u32 	[%r857], %r898;
	bar.sync 	0;
	ld.shared.u32 	%r916, [%r122];
	ld.shared.u32 	%r915, [%r122+4];
	ld.shared.u32 	%r914, [%r122+8];
	ld.shared.u32 	%r913, [%r122+12];
	ld.shared.u32 	%r912, [%r122+16];
	ld.shared.u32 	%r911, [%r122+20];
	ld.shared.u32 	%r910, [%r122+24];
	ld.shared.u32 	%r909, [%r122+28];
	ld.shared.u32 	%r908, [%r122+32];
	ld.shared.u32 	%r907, [%r122+36];
	ld.shared.u32 	%r906, [%r122+40];
	ld.shared.u32 	%r905, [%r122+44];
	ld.shared.u32 	%r904, [%r122+48];
	ld.shared.u32 	%r903, [%r122+52];
	ld.shared.u32 	%r902, [%r122+56];
	ld.shared.u32 	%r901, [%r122+60];
	ld.shared.u32 	%r900, [%r122+64];
	ld.shared.u32 	%r899, [%r122+68];
	ld.shared.u32 	%r898, [%r122+72];
	bar.sync 	0;
	st.shared.u32 	[%r821], %r935;
	st.shared.u32 	[%r823], %r934;
	st.shared.u32 	[%r825], %r933;
	st.shared.u32 	[%r827], %r932;
	st.shared.u32 	[%r829], %r931;
	st.shared.u32 	[%r831], %r930;
	st.shared.u32 	[%r833], %r929;
	st.shared.u32 	[%r835], %r928;
	st.shared.u32 	[%r837], %r927;
	st.shared.u32 	[%r839], %r926;
	st.shared.u32 	[%r841], %r925;
	st.shared.u32 	[%r843], %r924;
	st.shared.u32 	[%r845], %r923;
	st.shared.u32 	[%r847], %r922;
	st.shared.u32 	[%r849], %r921;
	st.shared.u32 	[%r851], %r920;
	st.shared.u32 	[%r853], %r919;
	st.shared.u32 	[%r855], %r918;
	st.shared.u32 	[%r857], %r917;
	bar.sync 	0;
	ld.shared.u32 	%r935, [%r122];
	ld.shared.u32 	%r934, [%r122+4];
	ld.shared.u32 	%r933, [%r122+8];
	ld.shared.u32 	%r932, [%r122+12];
	ld.shared.u32 	%r931, [%r122+16];
	ld.shared.u32 	%r930, [%r122+20];
	ld.shared.u32 	%r929, [%r122+24];
	ld.shared.u32 	%r928, [%r122+28];
	ld.shared.u32 	%r927, [%r122+32];
	ld.shared.u32 	%r926, [%r122+36];
	ld.shared.u32 	%r925, [%r122+40];
	ld.shared.u32 	%r924, [%r122+44];
	ld.shared.u32 	%r923, [%r122+48];
	ld.shared.u32 	%r922, [%r122+52];
	ld.shared.u32 	%r921, [%r122+56];
	ld.shared.u32 	%r920, [%r122+60];
	ld.shared.u32 	%r919, [%r122+64];
	ld.shared.u32 	%r918, [%r122+68];
	ld.shared.u32 	%r917, [%r122+72];
	bar.sync 	0;
	add.s32 	%r897, %r897, 6;
	add.s32 	%r896, %r896, -6;
	bra.uni 	$L__BB10_77;

}
	// .globl	_ZN3cub18CUB_300001_SM_10006detail10radix_sort30DeviceRadixSortHistogramKernelINS1_5radix10policy_hubIfjyE10Policy1000ELNS0_9SortOrderE0EfyNS1_21identity_decomposer_tEEEvPT2_PKT1_SA_iiT3_
.visible .entry _ZN3cub18CUB_300001_SM_10006detail10radix_sort30DeviceRadixSortHistogramKernelINS1_5radix10policy_hubIfjyE10Policy1000ELNS0_9SortOrderE0EfyNS1_21identity_decomposer_tEEEvPT2_PKT1_SA_iiT3_(
	.param .u64 .ptr .align 1 _ZN3cub18CUB_300001_SM_10006detail10radix_sort30DeviceRadixSortHistogramKernelINS1_5radix10policy_hubIfjyE10Policy1000ELNS0_9SortOrderE0EfyNS1_21identity_decomposer_tEEEvPT2_PKT1_SA_iiT3__param_0,
	.param .u64 .ptr .align 1 _ZN3cub18CUB_300001_SM_10006detail10radix_sort30DeviceRadixSortHistogramKernelINS1_5radix10policy_hubIfjyE10Policy1000ELNS0_9SortOrderE0EfyNS1_21identity_decomposer_tEEEvPT2_PKT1_SA_iiT3__param_1,
	.param .u64 _ZN3cub18CUB_300001_SM_10006detail10radix_sort30DeviceRadixSortHistogramKernelINS1_5radix10policy_hubIfjyE10Policy1000ELNS0_9SortOrderE0EfyNS1_21identity_decomposer_tEEEvPT2_PKT1_SA_iiT3__param_2,
	.param .u32 _ZN3cub18CUB_300001_SM_10006detail10radix_sort30DeviceRadixSortHistogramKernelINS1_5radix10policy_hubIfjyE10Policy1000ELNS0_9SortOrderE0EfyNS1_21identity_decomposer_tEEEvPT2_PKT1_SA_iiT3__param_3,
	.param .u32 _ZN3cub18CUB_300001_SM_10006detail10radix_sort30DeviceRadixSortHistogramKernelINS1_5radix10policy_hubIfjyE10Policy1000ELNS0_9SortOrderE0EfyNS1_21identity_decomposer_tEEEvPT2_PKT1_SA_iiT3__param_4,
	.param .align 1 .b8 _ZN3cub18CUB_300001_SM_10006detail10radix_sort30DeviceRadixSortHistogramKernelINS1_5radix10policy_hubIfjyE10Policy1000ELNS0_9SortOrderE0EfyNS1_21identity_decomposer_tEEEvPT2_PKT1_SA_iiT3__param_5[1]
)
.maxntid 128
{
	.reg .pred 	%p<123>;
	.reg .b32 	%r<518>;
	.reg .b64 	%rd<137>;
	// demoted variable
	.shared .align 4 .b8 _ZZN3cub18CUB_300001_SM_10006detail10radix_sort30DeviceRadixSortHistogramKernelINS1_5radix10policy_hubIfjyE10Policy1000ELNS0_9SortOrderE0EfyNS1_21identity_decomposer_tEEEvPT2_PKT1_SA_iiT3_E12temp_storage[4096];
	ld.param.u64 	%rd18, [_ZN3cub18CUB_300001_SM_10006detail10radix_sort30DeviceRadixSortHistogramKernelINS1_5radix10policy_hubIfjyE10Policy1000ELNS0_9SortOrderE0EfyNS1_21identity_decomposer_tEEEvPT2_PKT1_SA_iiT3__param_0];
	ld.param.u64 	%rd19, [_ZN3cub18CUB_300001_SM_10006detail10radix_sort30DeviceRadixSortHistogramKernelINS1_5radix10policy_hubIfjyE10Policy1000ELNS0_9SortOrderE0EfyNS1_21identity_decomposer_tEEEvPT2_PKT1_SA_iiT3__param_1];
	ld.param.u64 	%rd17, [_ZN3cub18CUB_300001_SM_10006detail10radix_sort30DeviceRadixSortHistogramKernelINS1_5radix10policy_hubIfjyE10Policy1000ELNS0_9SortOrderE0EfyNS1_21identity_decomposer_tEEEvPT2_PKT1_SA_iiT3__param_2];
	ld.param.u32 	%r174, [_ZN3cub18CUB_300001_SM_10006detail10radix_sort30DeviceRadixSortHistogramKernelINS1_5radix10policy_hubIfjyE10Policy1000ELNS0_9SortOrderE0EfyNS1_21identity_decomposer_tEEEvPT2_PKT1_SA_iiT3__param_3];
	ld.param.u32 	%r175, [_ZN3cub18CUB_300001_SM_10006detail10radix_sort30DeviceRadixSortHistogramKernelINS1_5radix10policy_hubIfjyE10Policy1000ELNS0_9SortOrderE0EfyNS1_21identity_decomposer_tEEEvPT2_PKT1_SA_iiT3__param_4];
	cvta.to.global.u64 	%rd1, %rd19;
	cvta.to.global.u64 	%rd2, %rd18;
	setp.eq.s64 	%p2, %rd17, 0;
	@%p2 bra 	$L__BB11_153;
	sub.s32 	%r176, %r175, %r174;
	add.s32 	%r177, %r176, 7;
	shr.s32 	%r178, %r177, 31;
	shr.u32 	%r179, %r178, 29;
	add.s32 	%r180, %r177, %r179;
	shr.s32 	%r181, %r180, 3;
	mov.u32 	%r182, %tid.x;
	setp.gt.u32 	%p3, %r182, 255;
	setp.lt.s32 	%p4, %r177, 8;
	mov.u32 	%r183, %ctaid.x;
	shl.b32 	%r184, %r183, 11;
	cvt.u64.u32 	%rd3, %r184;
	mov.u32 	%r185, %nctaid.x;
	shl.b32 	%r186, %r185, 11;
	cvt.u64.u32 	%rd4, %r186;
	add.s32 	%r1, %r181, -1;
	and.b32  	%r2, %r181, 15;
	and.b32  	%r3, %r181, 7;
	add.s32 	%r4, %r3, -1;
	and.b32  	%r5, %r181, 3;
	or.pred  	%p1, %p3, %p4;
	shl.b32 	%r187, %r182, 2;
	mov.u32 	%r188, _ZZN3cub18CUB_300001_SM_10006detail10radix_sort30DeviceRadixSortHistogramKernelINS1_5radix10policy_hubIfjyE10Policy1000ELNS0_9SortOrderE0EfyNS1_21identity_decomposer_tEEEvPT2_PKT1_SA_iiT3_E12temp_storage;
	add.s32 	%r6, %r188, %r187;
	and.b32  	%r7, %r181, 268435440;
	cvt.u64.u32 	%rd5, %r182;
	add.s32 	%r8, %r182, 128;
	add.s32 	%r9, %r182, 256;
	add.s32 	%r10, %r182, 384;
	add.s32 	%r11, %r182, 512;
	add.s32 	%r12, %r182, 640;
	add.s32 	%r13, %r182, 768;
	or.b32  	%r14, %r182, 1024;
	add.s32 	%r15, %r182, 1920;
	and.b32  	%r16, %r181, 268435448;
	and.b32  	%r17, %r181, 1;
	neg.s32 	%r18, %r7;
	add.s32 	%r19, %r6, 8192;
	add.s64 	%rd21, %rd17, -1;
	shr.u64 	%rd22, %rd21, 30;
	add.s64 	%rd23, %rd22, 1;
	min.u64 	%rd6, %rd23, %rd17;
	mov.b64 	%rd135, 0;
$L__BB11_2:
	@%p1 bra 	$L__BB11_30;
	setp.lt.u32 	%p5, %r1, 15;
	mov.b32 	%r471, 0;
	@%p5 bra 	$L__BB11_6;
	mov.u32 	%r468, %r19;
	mov.u32 	%r469, %r18;
$L__BB11_5:
	.pragma "nounroll";
	mov.b32 	%r190, 0;
	st.shared.u32 	[%r468+-8192], %r190;
	st.shared.u32 	[%r468+-7168], %r190;
	st.shared.u32 	[%r468+-6144], %r190;
	st.shared.u32 	[%r468+-5120], %r190;
	st.shared.u32 	[%r468+-4096], %r190;
	st.shared.u32 	[%r468+-3072], %r190;
	st.shared.u32 	[%r468+-2048], %r190;
	st.shared.u32 	[%r468+-1024], %r190;
	st.shared.u32 	[%r468], %r190;
	st.shared.u32 	[%r468+1024], %r190;
	st.shared.u32 	[%r468+2048], %r190;
	st.shared.u32 	[%r468+3072], %r190;
	st.shared.u32 	[%r468+4096], %r190;
	st.shared.u32 	[%r468+5120], %r190;
	st.shared.u32 	[%r468+6144], %r190;
	st.shared.u32 	[%r468+7168], %r190;
	add.s32 	%r469, %r469, 16;
	add.s32 	%r468, %r468, 16384;
	setp.ne.s32 	%p6, %r469, 0;
	mov.u32 	%r471, %r7;
	@%p6 bra 	$L__BB11_5;
$L__BB11_6:
	add.s32 	%r25, %r2, -1;
	setp.eq.s32 	%p7, %r2, 0;
	@%p7 bra 	$L__BB11_16;
	setp.lt.u32 	%p8, %r25, 7;
	@%p8 bra 	$L__BB11_9;
	shl.b32 	%r191, %r471, 10;
	add.s32 	%r192, %r6, %r191;
	mov.b32 	%r193, 0;
	st.shared.u32 	[%r192], %r193;
	st.shared.u32 	[%r192+1024], %r193;
	st.shared.u32 	[%r192+2048], %r193;
	st.shared.u32 	[%r192+3072], %r193;
	st.shared.u32 	[%r192+4096], %r193;
	st.shared.u32 	[%r192+5120], %r193;
	st.shared.u32 	[%r192+6144], %r193;
	st.shared.u32 	[%r192+7168], %r193;
	add.s32 	%r471, %r471, 8;
$L__BB11_9:
	setp.eq.s32 	%p9, %r3, 0;
	@%p9 bra 	$L__BB11_16;
	setp.lt.u32 	%p10, %r4, 3;
	@%p10 bra 	$L__BB11_12;
	shl.b32 	%r194, %r471, 10;
	add.s32 	%r195, %r6, %r194;
	mov.b32 	%r196, 0;
	st.shared.u32 	[%r195], %r196;
	st.shared.u32 	[%r195+1024], %r196;
	st.shared.u32 	[%r195+2048], %r196;
	st.shared.u32 	[%r195+3072], %r196;
	add.s32 	%r471, %r471, 4;
$L__BB11_12:
	setp.eq.s32 	%p11, %r5, 0;
	@%p11 bra 	$L__BB11_16;
	setp.eq.s32 	%p12, %r5, 1;
	shl.b32 	%r197, %r471, 10;
	add.s32 	%r30, %r6, %r197;
	mov.b32 	%r198, 0;
	st.shared.u32 	[%r30], %r198;
	@%p12 bra 	$L__BB11_16;
	setp.eq.s32 	%p13, %r5, 2;
	mov.b32 	%r199, 0;
	st.shared.u32 	[%r30+1024], %r199;
	@%p13 bra 	$L__BB11_16;
	mov.b32 	%r200, 0;
	st.shared.u32 	[%r30+2048], %r200;
$L__BB11_16:
	cvt.u32.u64 	%r201, %rd5;
	setp.gt.u32 	%p14, %r201, 127;
	@%p14 bra 	$L__BB11_30;
	setp.lt.u32 	%p15, %r1, 15;
	mov.b32 	%r475, 0;
	@%p15 bra 	$L__BB11_20;
	mov.b32 	%r473, 0;
$L__BB11_19:
	.pragma "nounroll";
	shl.b32 	%r204, %r473, 10;
	add.s32 	%r205, %r6, %r204;
	mov.b32 	%r206, 0;
	st.shared.u32 	[%r205+512], %r206;
	st.shared.u32 	[%r205+1536], %r206;
	st.shared.u32 	[%r205+2560], %r206;
	st.shared.u32 	[%r205+3584], %r206;
	st.shared.u32 	[%r205+4608], %r206;
	st.shared.u32 	[%r205+5632], %r206;
	st.shared.u32 	[%r205+6656], %r206;
	st.shared.u32 	[%r205+7680], %r206;
	st.shared.u32 	[%r205+8704], %r206;
	st.shared.u32 	[%r205+9728], %r206;
	st.shared.u32 	[%r205+10752], %r206;
	st.shared.u32 	[%r205+11776], %r206;
	st.shared.u32 	[%r205+12800], %r206;
	st.shared.u32 	[%r205+13824], %r206;
	st.shared.u32 	[%r205+14848], %r206;
	st.shared.u32 	[%r205+15872], %r206;
	add.s32 	%r473, %r473, 16;
	setp.ne.s32 	%p16, %r473, %r7;
	mov.u32 	%r475, %r7;
	@%p16 bra 	$L__BB11_19;
$L__BB11_20:
	setp.eq.s32 	%p17, %r2, 0;
	@%p17 bra 	$L__BB11_30;
	setp.lt.u32 	%p18, %r25, 7;
	@%p18 bra 	$L__BB11_23;
	shl.b32 	%r207, %r475, 10;
	add.s32 	%r208, %r6, %r207;
	mov.b32 	%r209, 0;
	st.shared.u32 	[%r208+512], %r209;
	st.shared.u32 	[%r208+1536], %r209;
	st.shared.u32 	[%r208+2560], %r209;
	st.shared.u32 	[%r208+3584], %r209;
	st.shared.u32 	[%r208+4608], %r209;
	st.shared.u32 	[%r208+5632], %r209;
	st.shared.u32 	[%r208+6656], %r209;
	st.shared.u32 	[%r208+7680], %r209;
	add.s32 	%r475, %r475, 8;
$L__BB11_23:
	setp.eq.s32 	%p19, %r3, 0;
	@%p19 bra 	$L__BB11_30;
	setp.lt.u32 	%p20, %r4, 3;
	@%p20 bra 	$L__BB11_26;
	shl.b32 	%r210, %r475, 10;
	add.s32 	%r211, %r6, %r210;
	mov.b32 	%r212, 0;
	st.shared.u32 	[%r211+512], %r212;
	st.shared.u32 	[%r211+1536], %r212;
	st.shared.u32 	[%r211+2560], %r212;
	st.shared.u32 	[%r211+3584], %r212;
	add.s32 	%r475, %r475, 4;
$L__BB11_26:
	setp.eq.s32 	%p21, %r5, 0;
	@%p21 bra 	$L__BB11_30;
	setp.eq.s32 	%p22, %r5, 1;
	shl.b32 	%r213, %r475, 10;
	add.s32 	%r38, %r6, %r213;
	mov.b32 	%r214, 0;
	st.shared.u32 	[%r38+512], %r214;
	@%p22 bra 	$L__BB11_30;
	setp.eq.s32 	%p23, %r5, 2;
	mov.b32 	%r215, 0;
	st.shared.u32 	[%r38+1536], %r215;
	@%p23 bra 	$L__BB11_30;
	mov.b32 	%r216, 0;
	st.shared.u32 	[%r38+2560], %r216;
$L__BB11_30:
	bar.sync 	0;
	bar.sync 	0;
	shl.b64 	%rd8, %rd135, 30;
	sub.s64 	%rd24, %rd17, %rd8;
	min.u64 	%rd9, %rd24, 1073741824;
	setp.le.u64 	%p24, %rd9, %rd3;
	@%p24 bra 	$L__BB11_70;
	mov.u64 	%rd136, %rd3;
$L__BB11_32:
	add.s64 	%rd11, %rd136, %rd8;
	sub.s64 	%rd12, %rd17, %rd11;
	setp.lt.u64 	%p25, %rd12, 2048;
	@%p25 bra 	$L__BB11_34;
	add.s64 	%rd27, %rd11, %rd5;
	shl.b64 	%rd28, %rd27, 2;
	add.s64 	%rd29, %rd1, %rd28;
	ld.global.u32 	%r507, [%rd29];
	ld.global.u32 	%r506, [%rd29+512];
	ld.global.u32 	%r505, [%rd29+1024];
	ld.global.u32 	%r504, [%rd29+1536];
	ld.global.u32 	%r503, [%rd29+2048];
	ld.global.u32 	%r502, [%rd29+2560];
	ld.global.u32 	%r501, [%rd29+3072];
	ld.global.u32 	%r500, [%rd29+3584];
	ld.global.u32 	%r499, [%rd29+4096];
	ld.global.u32 	%r498, [%rd29+4608];
	ld.global.u32 	%r497, [%rd29+5120];
	ld.global.u32 	%r496, [%rd29+5632];
	ld.global.u32 	%r495, [%rd29+6144];
	ld.global.u32 	%r494, [%rd29+6656];
	ld.global.u32 	%r493, [%rd29+7168];
	ld.global.u32 	%r492, [%rd29+7680];
	bra.uni 	$L__BB11_66;
$L__BB11_34:
	cvt.u32.u64 	%r218, %rd5;
	cvt.u32.u64 	%r55, %rd12;
	setp.ge.s32 	%p26, %r218, %r55;
	add.s64 	%rd25, %rd11, %rd5;
	shl.b64 	%rd26, %rd25, 2;
	add.s64 	%rd13, %rd1, %rd26;
	mov.b32 	%r507, 2147483647;
	@%p26 bra 	$L__BB11_36;
	ld.global.u32 	%r507, [%rd13];
$L__BB11_36:
	setp.ge.s32 	%p27, %r8, %r55;
	mov.b32 	%r506, 2147483647;
	@%p27 bra 	$L__BB11_38;
	ld.global.u32 	%r506, [%rd13+512];
$L__BB11_38:
	setp.ge.s32 	%p28, %r9, %r55;
	mov.b32 	%r505, 2147483647;
	@%p28 bra 	$L__BB11_40;
	ld.global.u32 	%r505, [%rd13+1024];
$L__BB11_40:
	setp.ge.s32 	%p29, %r10, %r55;
	mov.b32 	%r504, 2147483647;
	@%p29 bra 	$L__BB11_42;
	ld.global.u32 	%r504, [%rd13+1536];
$L__BB11_42:
	setp.ge.s32 	%p30, %r11, %r55;
	mov.b32 	%r503, 2147483647;
	@%p30 bra 	$L__BB11_44;
	ld.global.u32 	%r503, [%rd13+2048];
$L__BB11_44:
	setp.ge.s32 	%p31, %r12, %r55;
	mov.b32 	%r502, 2147483647;
	@%p31 bra 	$L__BB11_46;
	ld.global.u32 	%r502, [%rd13+2560];
$L__BB11_46:
	setp.ge.s32 	%p32, %r13, %r55;
	mov.b32 	%r501, 2147483647;
	@%p32 bra 	$L__BB11_48;
	ld.global.u32 	%r501, [%rd13+3072];
$L__BB11_48:
	mov.u32 	%r226, %tid.x;
	add.s32 	%r227, %r226, 896;
	setp.ge.s32 	%p33, %r227, %r55;
	mov.b32 	%r500, 2147483647;
	@%p33 bra 	$L__BB11_50;
	ld.global.u32 	%r500, [%rd13+3584];
$L__BB11_50:
	setp.ge.s32 	%p34, %r14, %r55;
	mov.b32 	%r499, 2147483647;
	@%p34 bra 	$L__BB11_52;
	ld.global.u32 	%r499, [%rd13+4096];
$L__BB11_52:
	add.s32 	%r231, %r226, 1152;
	setp.ge.s32 	%p35, %r231, %r55;
	mov.b32 	%r498, 2147483647;
	@%p35 bra 	$L__BB11_54;
	ld.global.u32 	%r498, [%rd13+4608];
$L__BB11_54:
	add.s32 	%r234, %r226, 1280;
	setp.ge.s32 	%p36, %r234, %r55;
	mov.b32 	%r497, 2147483647;
	@%p36 bra 	$L__BB11_56;
	ld.global.u32 	%r497, [%rd13+5120];
$L__BB11_56:
	add.s32 	%r237, %r226, 1408;
	setp.ge.s32 	%p37, %r237, %r55;
	mov.b32 	%r496, 2147483647;
	@%p37 bra 	$L__BB11_58;
	ld.global.u32 	%r496, [%rd13+5632];
$L__BB11_58:
	add.s32 	%r240, %r226, 1536;
	setp.ge.s32 	%p38, %r240, %r55;
	mov.b32 	%r495, 2147483647;
	@%p38 bra 	$L__BB11_60;
	ld.global.u32 	%r495, [%rd13+6144];
$L__BB11_60:
	add.s32 	%r243, %r226, 1664;
	setp.ge.s32 	%p39, %r243, %r55;
	mov.b32 	%r494, 2147483647;
	@%p39 bra 	$L__BB11_62;
	ld.global.u32 	%r494, [%rd13+6656];
$L__BB11_62:
	add.s32 	%r246, %r226, 1792;
	setp.ge.s32 	%p40, %r246, %r55;
	mov.b32 	%r493, 2147483647;
	@%p40 bra 	$L__BB11_64;
	ld.global.u32 	%r493, [%rd13+7168];
$L__BB11_64:
	setp.ge.s32 	%p41, %r15, %r55;
	mov.b32 	%r492, 2147483647;
	@%p41 bra 	$L__BB11_66;
	ld.global.u32 	%r492, [%rd13+7680];
$L__BB11_66:
	setp.le.s32 	%p42, %r175, %r174;
	@%p42 bra 	$L__BB11_69;
	setp.gt.s32 	%p43, %r507, -1;
	selp.b32 	%r249, -2147483648, -1, %p43;
	xor.b32  	%r250, %r249, %r507;
	setp.gt.s32 	%p44, %r506, -1;
	selp.b32 	%r251, -2147483648, -1, %p44;
	xor.b32  	%r252, %r251, %r506;
	setp.gt.s32 	%p45, %r505, -1;
	selp.b32 	%r253, -2147483648, -1, %p45;
	xor.b32  	%r254, %r253, %r505;
	setp.gt.s32 	%p46, %r504, -1;
	selp.b32 	%r255, -2147483648, -1, %p46;
	xor.b32  	%r256, %r255, %r504;
	setp.gt.s32 	%p47, %r503, -1;
	selp.b32 	%r257, -2147483648, -1, %p47;
	xor.b32  	%r258, %r257, %r503;
	setp.gt.s32 	%p48, %r502, -1;
	selp.b32 	%r259, -2147483648, -1, %p48;
	xor.b32  	%r260, %r259, %r502;
	setp.gt.s32 	%p49, %r501, -1;
	selp.b32 	%r261, -2147483648, -1, %p49;
	xor.b32  	%r262, %r261, %r501;
	setp.gt.s32 	%p50, %r500, -1;
	selp.b32 	%r263, -2147483648, -1, %p50;
	xor.b32  	%r264, %r263, %r500;
	setp.gt.s32 	%p51, %r499, -1;
	selp.b32 	%r265, -2147483648, -1, %p51;
	xor.b32  	%r266, %r265, %r499;
	setp.gt.s32 	%p52, %r498, -1;
	selp.b32 	%r267, -2147483648, -1, %p52;
	xor.b32  	%r268, %r267, %r498;
	setp.gt.s32 	%p53, %r497, -1;
	selp.b32 	%r269, -2147483648, -1, %p53;
	xor.b32  	%r270, %r269, %r497;
	setp.gt.s32 	%p54, %r496, -1;
	selp.b32 	%r271, -2147483648, -1, %p54;
	xor.b32  	%r272, %r271, %r496;
	setp.gt.s32 	%p55, %r495, -1;
	selp.b32 	%r273, -2147483648, -1, %p55;
	xor.b32  	%r274, %r273, %r495;
	setp.gt.s32 	%p56, %r494, -1;
	selp.b32 	%r275, -2147483648, -1, %p56;
	xor.b32  	%r276, %r275, %r494;
	setp.gt.s32 	%p57, %r493, -1;
	selp.b32 	%r277, -2147483648, -1, %p57;
	xor.b32  	%r278, %r277, %r493;
	setp.gt.s32 	%p58, %r492, -1;
	selp.b32 	%r279, -2147483648, -1, %p58;
	xor.b32  	%r280, %r279, %r492;
	setp.eq.s32 	%p59, %r250, 2147483647;
	selp.b32 	%r103, -2147483648, %r250, %p59;
	setp.eq.s32 	%p60, %r252, 2147483647;
	selp.b32 	%r104, -2147483648, %r252, %p60;
	setp.eq.s32 	%p61, %r254, 2147483647;
	selp.b32 	%r105, -2147483648, %r254, %p61;
	setp.eq.s32 	%p62, %r256, 2147483647;
	selp.b32 	%r106, -2147483648, %r256, %p62;
	setp.eq.s32 	%p63, %r258, 2147483647;
	selp.b32 	%r107, -2147483648, %r258, %p63;
	setp.eq.s32 	%p64, %r260, 2147483647;
	selp.b32 	%r108, -2147483648, %r260, %p64;
	setp.eq.s32 	%p65, %r262, 2147483647;
	selp.b32 	%r109, -2147483648, %r262, %p65;
	setp.eq.s32 	%p66, %r264, 2147483647;
	selp.b32 	%r110, -2147483648, %r264, %p66;
	setp.eq.s32 	%p67, %r266, 2147483647;
	selp.b32 	%r111, -2147483648, %r266, %p67;
	setp.eq.s32 	%p68, %r268, 2147483647;
	selp.b32 	%r112, -2147483648, %r268, %p68;
	setp.eq.s32 	%p69, %r270, 2147483647;
	selp.b32 	%r113, -2147483648, %r270, %p69;
	setp.eq.s32 	%p70, %r272, 2147483647;
	selp.b32 	%r114, -2147483648, %r272, %p70;
	setp.eq.s32 	%p71, %r274, 2147483647;
	selp.b32 	%r115, -2147483648, %r274, %p71;
	setp.eq.s32 	%p72, %r276, 2147483647;
	selp.b32 	%r116, -2147483648, %r276, %p72;
	setp.eq.s32 	%p73, %r278, 2147483647;
	selp.b32 	%r117, -2147483648, %r278, %p73;
	setp.eq.s32 	%p74, %r280, 2147483647;
	selp.b32 	%r118, -2147483648, %r280, %p74;
	mov.b32 	%r508, 0;
	mov.u32 	%r509, %r174;
$L__BB11_68:
	sub.s32 	%r281, %r175, %r509;
	shl.b32 	%r282, %r508, 10;
	mov.u32 	%r283, _ZZN3cub18CUB_300001_SM_10006detail10radix_sort30DeviceRadixSortHistogramKernelINS1_5radix10policy_hubIfjyE10Policy1000ELNS0_9SortOrderE0EfyNS1_21identity_decomposer_tEEEvPT2_PKT1_SA_iiT3_E12temp_storage;
	add.s32 	%r284, %r283, %r282;
	min.s32 	%r285, %r281, 8;
	mov.b32 	%r286, -1;
	shl.b32 	%r287, %r286, %r285;
	not.b32 	%r288, %r287;
	shr.u32 	%r289, %r103, %r509;
	and.b32  	%r290, %r289, %r288;
	shl.b32 	%r291, %r290, 2;
	add.s32 	%r292, %r284, %r291;
	atom.shared.add.u32 	%r293, [%r292], 1;
	shr.u32 	%r294, %r104, %r509;
	and.b32  	%r295, %r294, %r288;
	shl.b32 	%r296, %r295, 2;
	add.s32 	%r297, %r284, %r296;
	atom.shared.add.u32 	%r298, [%r297], 1;
	shr.u32 	%r299, %r105, %r509;
	and.b32  	%r300, %r299, %r288;
	shl.b32 	%r301, %r300, 2;
	add.s32 	%r302, %r284, %r301;
	atom.shared.add.u32 	%r303, [%r302], 1;
	shr.u32 	%r304, %r106, %r509;
	and.b32  	%r305, %r304, %r288;
	shl.b32 	%r306, %r305, 2;
	add.s32 	%r307, %r284, %r306;
	atom.shared.add.u32 	%r308, [%r307], 1;
	shr.u32 	%r309, %r107, %r509;
	and.b32  	%r310, %r309, %r288;
	shl.b32 	%r311, %r310, 2;
	add.s32 	%r312, %r284, %r311;
	atom.shared.add.u32 	%r313, [%r312], 1;
	shr.u32 	%r314, %r108, %r509;
	and.b32  	%r315, %r314, %r288;
	shl.b32 	%r316, %r315, 2;
	add.s32 	%r317, %r284, %r316;
	atom.shared.add.u32 	%r318, [%r317], 1;
	shr.u32 	%r319, %r109, %r509;
	and.b32  	%r320, %r319, %r288;
	shl.b32 	%r321, %r320, 2;
	add.s32 	%r322, %r284, %r321;
	atom.shared.add.u32 	%r323, [%r322], 1;
	shr.u32 	%r324, %r110, %r509;
	and.b32  	%r325, %r324, %r288;
	shl.b32 	%r326, %r325, 2;
	add.s32 	%r327, %r284, %r326;
	atom.shared.add.u32 	%r328, [%r327], 1;
	shr.u32 	%r329, %r111, %r509;
	and.b32  	%r330, %r329, %r288;
	shl.b32 	%r331, %r330, 2;
	add.s32 	%r332, %r284, %r331;
	atom.shared.add.u32 	%r333, [%r332], 1;
	shr.u32 	%r334, %r112, %r509;
	and.b32  	%r335, %r334, %r288;
	shl.b32 	%r336, %r335, 2;
	add.s32 	%r337, %r284, %r336;
	atom.shared.add.u32 	%r338, [%r337], 1;
	shr.u32 	%r339, %r113, %r509;
	and.b32  	%r340, %r339, %r288;
	shl.b32 	%r341, %r340, 2;
	add.s32 	%r342, %r284, %r341;
	atom.shared.add.u32 	%r343, [%r342], 1;
	shr.u32 	%r344, %r114, %r509;
	and.b32  	%r345, %r344, %r288;
	shl.b32 	%r346, %r345, 2;
	add.s32 	%r347, %r284, %r346;
	atom.shared.add.u32 	%r348, [%r347], 1;
	shr.u32 	%r349, %r115, %r509;
	and.b32  	%r350, %r349, %r288;
	shl.b32 	%r351, %r350, 2;
	add.s32 	%r352, %r284, %r351;
	atom.shared.add.u32 	%r353, [%r352], 1;
	shr.u32 	%r354, %r116, %r509;
	and.b32  	%r355, %r354, %r288;
	shl.b32 	%r356, %r355, 2;
	add.s32 	%r357, %r284, %r356;
	atom.shared.add.u32 	%r358, [%r357], 1;
	shr.u32 	%r359, %r117, %r509;
	and.b32  	%r360, %r359, %r288;
	shl.b32 	%r361, %r360, 2;
	add.s32 	%r362, %r284, %r361;
	atom.shared.add.u32 	%r363, [%r362], 1;
	shr.u32 	%r364, %r118, %r509;
	and.b32  	%r365, %r364, %r288;
	shl.b32 	%r366, %r365, 2;
	add.s32 	%r367, %r284, %r366;
	atom.shared.add.u32 	%r368, [%r367], 1;
	add.s32 	%r509, %r509, 8;
	add.s32 	%r508, %r508, 1;
	setp.lt.s32 	%p75, %r509, %r175;
	@%p75 bra 	$L__BB11_68;
$L__BB11_69:
	add.s64 	%rd136, %rd136, %rd4;
	setp.lt.u64 	%p76, %rd136, %rd9;
	@%p76 bra 	$L__BB11_32;
$L__BB11_70:
	bar.sync 	0;
	@%p1 bra 	$L__BB11_152;
	setp.lt.u32 	%p77, %r1, 7;
	mov.b32 	%r512, 0;
	@%p77 bra 	$L__BB11_90;
	mov.b32 	%r510, 0;
$L__BB11_73:
	.pragma "nounroll";
	shl.b32 	%r371, %r510, 10;
	add.s32 	%r124, %r6, %r371;
	ld.shared.u32 	%r125, [%r124];
	setp.eq.s32 	%p78, %r125, 0;
	@%p78 bra 	$L__BB11_75;
	cvt.u32.u64 	%r372, %rd5;
	shl.b32 	%r373, %r510, 8;
	add.s32 	%r374, %r373, %r372;
	mul.wide.u32 	%rd30, %r374, 8;
	add.s64 	%rd31, %rd2, %rd30;
	cvt.u64.u32 	%rd32, %r125;
	atom.global.add.u64 	%rd33, [%rd31], %rd32;
$L__BB11_75:
	ld.shared.u32 	%r126, [%r124+1024];
	setp.eq.s32 	%p79, %r126, 0;
	@%p79 bra 	$L__BB11_77;
	cvt.u32.u64 	%r375, %rd5;
	shl.b32 	%r376, %r510, 8;
	add.s32 	%r377, %r376, %r375;
	add.s32 	%r378, %r377, 256;
	mul.wide.u32 	%rd34, %r378, 8;
	add.s64 	%rd35, %rd2, %rd34;
	cvt.u64.u32 	%rd36, %r126;
	atom.global.add.u64 	%rd37, [%rd35], %rd36;
$L__BB11_77:
	ld.shared.u32 	%r127, [%r124+2048];
	setp.eq.s32 	%p80, %r127, 0;
	@%p80 bra 	$L__BB11_79;
	cvt.u32.u64 	%r379, %rd5;
	shl.b32 	%r380, %r510, 8;
	add.s32 	%r381, %r380, %r379;
	add.s32 	%r382, %r381, 512;
	mul.wide.u32 	%rd38, %r382, 8;
	add.s64 	%rd39, %rd2, %rd38;
	cvt.u64.u32 	%rd40, %r127;
	atom.global.add.u64 	%rd41, [%rd39], %rd40;
$L__BB11_79:
	ld.shared.u32 	%r128, [%r124+3072];
	setp.eq.s32 	%p81, %r128, 0;
	@%p81 bra 	$L__BB11_81;
	cvt.u32.u64 	%r383, %rd5;
	shl.b32 	%r384, %r510, 8;
	add.s32 	%r385, %r384, %r383;
	add.s32 	%r386, %r385, 768;
	mul.wide.u32 	%rd42, %r386, 8;
	add.s64 	%rd43, %rd2, %rd42;
	cvt.u64.u32 	%rd44, %r128;
	atom.global.add.u64 	%rd45, [%rd43], %rd44;
$L__BB11_81:
	ld.shared.u32 	%r129, [%r124+4096];
	setp.eq.s32 	%p82, %r129, 0;
	@%p82 bra 	$L__BB11_83;
	cvt.u32.u64 	%r387, %rd5;
	shl.b32 	%r388, %r510, 8;
	add.s32 	%r389, %r388, %r387;
	add.s32 	%r390, %r389, 1024;
	mul.wide.u32 	%rd46, %r390, 8;
	add.s64 	%rd47, %rd2, %rd46;
	cvt.u64.u32 	%rd48, %r129;
	atom.global.add.u64 	%rd49, [%rd47], %rd48;
$L__BB11_83:
	ld.shared.u32 	%r130, [%r124+5120];
	setp.eq.s32 	%p83, %r130, 0;
	@%p83 bra 	$L__BB11_85;
	cvt.u32.u64 	%r391, %rd5;
	shl.b32 	%r392, %r510, 8;
	add.s32 	%r393, %r392, %r391;
	add.s32 	%r394, %r393, 1280;
	mul.wide.u32 	%rd50, %r394, 8;
	add.s64 	%rd51, %rd2, %rd50;
	cvt.u64.u32 	%rd52, %r130;
	atom.global.add.u64 	%rd53, [%rd51], %rd52;
$L__BB11_85:
	ld.shared.u32 	%r131, [%r124+6144];
	setp.eq.s32 	%p84, %r131, 0;
	@%p84 bra 	$L__BB11_87;
	cvt.u32.u64 	%r395, %rd5;
	shl.b32 	%r396, %r510, 8;
	add.s32 	%r397, %r396, %r395;
	add.s32 	%r398, %r397, 1536;
	mul.wide.u32 	%rd54, %r398, 8;
	add.s64 	%rd55, %rd2, %rd54;
	cvt.u64.u32 	%rd56, %r131;
	atom.global.add.u64 	%rd57, [%rd55], %rd56;
$L__BB11_87:
	ld.shared.u32 	%r132, [%r124+7168];
	setp.eq.s32 	%p85, %r132, 0;
	@%p85 bra 	$L__BB11_89;
	cvt.u32.u64 	%r399, %rd5;
	shl.b32 	%r400, %r510, 8;
	add.s32 	%r401, %r400, %r399;
	add.s32 	%r402, %r401, 1792;
	mul.wide.u32 	%rd58, %r402, 8;
	add.s64 	%rd59, %rd2, %rd58;
	cvt.u64.u32 	%rd60, %r132;
	atom.global.add.u64 	%rd61, [%rd59], %rd60;
$L__BB11_89:
	add.s32 	%r510, %r510, 8;
	setp.ne.s32 	%p86, %r510, %r16;
	mov.u32 	%r512, %r16;
	@%p86 bra 	$L__BB11_73;
$L__BB11_90:
	add.s32 	%r135, %r5, -1;
	setp.eq.s32 	%p87, %r3, 0;
	@%p87 bra 	$L__BB11_111;
	setp.lt.u32 	%p88, %r4, 3;
	@%p88 bra 	$L__BB11_101;
	shl.b32 	%r403, %r512, 10;
	add.s32 	%r136, %r6, %r403;
	ld.shared.u32 	%r137, [%r136];
	setp.eq.s32 	%p89, %r137, 0;
	@%p89 bra 	$L__BB11_94;
	cvt.u32.u64 	%r404, %rd5;
	shl.b32 	%r405, %r512, 8;
	add.s32 	%r406, %r405, %r404;
	mul.wide.u32 	%rd62, %r406, 8;
	add.s64 	%rd63, %rd2, %rd62;
	cvt.u64.u32 	%rd64, %r137;
	atom.global.add.u64 	%rd65, [%rd63], %rd64;
$L__BB11_94:
	ld.shared.u32 	%r138, [%r136+1024];
	setp.eq.s32 	%p90, %r138, 0;
	@%p90 bra 	$L__BB11_96;
	cvt.u32.u64 	%r407, %rd5;
	shl.b32 	%r408, %r512, 8;
	add.s32 	%r409, %r408, %r407;
	add.s32 	%r410, %r409, 256;
	mul.wide.u32 	%rd66, %r410, 8;
	add.s64 	%rd67, %rd2, %rd66;
	cvt.u64.u32 	%rd68, %r138;
	atom.global.add.u64 	%rd69, [%rd67], %rd68;
$L__BB11_96:
	ld.shared.u32 	%r139, [%r136+2048];
	setp.eq.s32 	%p91, %r139, 0;
	@%p91 bra 	$L__BB11_98;
	cvt.u32.u64 	%r411, %rd5;
	shl.b32 	%r412, %r512, 8;
	add.s32 	%r413, %r412, %r411;
	add.s32 	%r414, %r413, 512;
	mul.wide.u32 	%rd70, %r414, 8;
	add.s64 	%rd71, %rd2, %rd70;
	cvt.u64.u32 	%rd72, %r139;
	atom.global.add.u64 	%rd73, [%rd71], %rd72;
$L__BB11_98:
	ld.shared.u32 	%r140, [%r136+3072];
	setp.eq.s32 	%p92, %r140, 0;
	@%p92 bra 	$L__BB11_100;
	cvt.u32.u64 	%r415, %rd5;
	shl.b32 	%r416, %r512, 8;
	add.s32 	%r417, %r416, %r415;
	add.s32 	%r418, %r417, 768;
	mul.wide.u32 	%rd74, %r418, 8;
	add.s64 	%rd75, %rd2, %rd74;
	cvt.u64.u32 	%rd76, %r140;
	atom.global.add.u64 	%rd77, [%rd75], %rd76;
$L__BB11_100:
	add.s32 	%r512, %r512, 4;
$L__BB11_101:
	setp.eq.s32 	%p93, %r5, 0;
	@%p93 bra 	$L__BB11_111;
	setp.eq.s32 	%p94, %r135, 0;
	@%p94 bra 	$L__BB11_108;
	shl.b32 	%r419, %r512, 10;
	add.s32 	%r143, %r6, %r419;
	ld.shared.u32 	%r144, [%r143];
	setp.eq.s32 	%p95, %r144, 0;
	@%p95 bra 	$L__BB11_105;
	cvt.u32.u64 	%r420, %rd5;
	shl.b32 	%r421, %r512, 8;
	add.s32 	%r422, %r421, %r420;
	mul.wide.u32 	%rd78, %r422, 8;
	add.s64 	%rd79, %rd2, %rd78;
	cvt.u64.u32 	%rd80, %r144;
	atom.global.add.u64 	%rd81, [%rd79], %rd80;
$L__BB11_105:
	ld.shared.u32 	%r145, [%r143+1024];
	setp.eq.s32 	%p96, %r145, 0;
	@%p96 bra 	$L__BB11_107;
	cvt.u32.u64 	%r423, %rd5;
	shl.b32 	%r424, %r512, 8;
	add.s32 	%r425, %r424, %r423;
	add.s32 	%r426, %r425, 256;
	mul.wide.u32 	%rd82, %r426, 8;
	add.s64 	%rd83, %rd2, %rd82;
	cvt.u64.u32 	%rd84, %r145;
	atom.global.add.u64 	%rd85, [%rd83], %rd84;
$L__BB11_107:
	add.s32 	%r512, %r512, 2;
$L__BB11_108:
	setp.eq.s32 	%p97, %r17, 0;
	@%p97 bra 	$L__BB11_111;
	shl.b32 	%r427, %r512, 10;
	add.s32 	%r428, %r6, %r427;
	ld.shared.u32 	%r148, [%r428];
	setp.eq.s32 	%p98, %r148, 0;
	@%p98 bra 	$L__BB11_111;
	cvt.u32.u64 	%r429, %rd5;
	shl.b32 	%r430, %r512, 8;
	add.s32 	%r431, %r430, %r429;
	mul.wide.u32 	%rd86, %r431, 8;
	add.s64 	%rd87, %rd2, %rd86;
	cvt.u64.u32 	%rd88, %r148;
	atom.global.add.u64 	%rd89, [%rd87], %rd88;
$L__BB11_111:
	cvt.u32.u64 	%r432, %rd5;
	setp.gt.u32 	%p99, %r432, 127;
	@%p99 bra 	$L__BB11_152;
	setp.lt.u32 	%p100, %r1, 7;
	mov.b32 	%r516, 0;
	@%p100 bra 	$L__BB11_131;
	mov.b32 	%r514, 0;
$L__BB11_114:
	.pragma "nounroll";
	shl.b32 	%r436, %r514, 10;
	add.s32 	%r150, %r6, %r436;
	ld.shared.u32 	%r151, [%r150+512];
	setp.eq.s32 	%p101, %r151, 0;
	shl.b32 	%r437, %r514, 8;
	add.s32 	%r438, %r437, %r432;
	mul.wide.u32 	%rd90, %r438, 8;
	add.s64 	%rd15, %rd2, %rd90;
	@%p101 bra 	$L__BB11_116;
	cvt.u64.u32 	%rd91, %r151;
	atom.global.add.u64 	%rd92, [%rd15+1024], %rd91;
$L__BB11_116:
	ld.shared.u32 	%r152, [%r150+1536];
	setp.eq.s32 	%p102, %r152, 0;
	@%p102 bra 	$L__BB11_118;
	cvt.u64.u32 	%rd93, %r152;
	atom.global.add.u64 	%rd94, [%rd15+3072], %rd93;
$L__BB11_118:
	ld.shared.u32 	%r153, [%r150+2560];
	setp.eq.s32 	%p103, %r153, 0;
	@%p103 bra 	$L__BB11_120;
	cvt.u64.u32 	%rd95, %r153;
	atom.global.add.u64 	%rd96, [%rd15+5120], %rd95;
$L__BB11_120:
	ld.shared.u32 	%r154, [%r150+3584];
	setp.eq.s32 	%p104, %r154, 0;
	@%p104 bra 	$L__BB11_122;
	cvt.u64.u32 	%rd97, %r154;
	atom.global.add.u64 	%rd98, [%rd15+7168], %rd97;
$L__BB11_122:
	ld.shared.u32 	%r155, [%r150+4608];
	setp.eq.s32 	%p105, %r155, 0;
	@%p105 bra 	$L__BB11_124;
	cvt.u64.u32 	%rd99, %r155;
	atom.global.add.u64 	%rd100, [%rd15+9216], %rd99;
$L__BB11_124:
	ld.shared.u32 	%r156, [%r150+5632];
	setp.eq.s32 	%p106, %r156, 0;
	@%p106 bra 	$L__BB11_126;
	cvt.u64.u32 	%rd101, %r156;
	atom.global.add.u64 	%rd102, [%rd15+11264], %rd101;
$L__BB11_126:
	ld.shared.u32 	%r157, [%r150+6656];
	setp.eq.s32 	%p107, %r157, 0;
	@%p107 bra 	$L__BB11_128;
	cvt.u64.u32 	%rd103, %r157;
	atom.global.add.u64 	%rd104, [%rd15+13312], %rd103;
$L__BB11_128:
	ld.shared.u32 	%r158, [%r150+7680];
	setp.eq.s32 	%p108, %r158, 0;
	@%p108 bra 	$L__BB11_130;
	cvt.u64.u32 	%rd105, %r158;
	atom.global.add.u64 	%rd106, [%rd15+15360], %rd105;
$L__BB11_130:
	add.s32 	%r514, %r514, 8;
	setp.ne.s32 	%p109, %r514, %r16;
	mov.u32 	%r516, %r16;
	@%p109 bra 	$L__BB11_114;
$L__BB11_131:
	setp.eq.s32 	%p110, %r3, 0;
	@%p110 bra 	$L__BB11_152;
	setp.lt.u32 	%p111, %r4, 3;
	@%p111 bra 	$L__BB11_142;
	shl.b32 	%r439, %r516, 10;
	add.s32 	%r161, %r6, %r439;
	ld.shared.u32 	%r162, [%r161+512];
	setp.eq.s32 	%p112, %r162, 0;
	@%p112 bra 	$L__BB11_135;
	shl.b32 	%r441, %r516, 8;
	add.s32 	%r442, %r441, %r432;
	mul.wide.u32 	%rd107, %r442, 8;
	add.s64 	%rd108, %rd2, %rd107;
	cvt.u64.u32 	%rd109, %r162;
	atom.global.add.u64 	%rd110, [%rd108+1024], %rd109;
$L__BB11_135:
	ld.shared.u32 	%r163, [%r161+1536];
	setp.eq.s32 	%p113, %r163, 0;
	@%p113 bra 	$L__BB11_137;
	shl.b32 	%r444, %r516, 8;
	add.s32 	%r445, %r444, %r432;
	add.s32 	%r446, %r445, 256;
	mul.wide.u32 	%rd111, %r446, 8;
	add.s64 	%rd112, %rd2, %rd111;
	cvt.u64.u32 	%rd113, %r163;
	atom.global.add.u64 	%rd114, [%rd112+1024], %rd113;
$L__BB11_137:
	ld.shared.u32 	%r164, [%r161+2560];
	setp.eq.s32 	%p114, %r164, 0;
	@%p114 bra 	$L__BB11_139;
	shl.b32 	%r448, %r516, 8;
	add.s32 	%r449, %r448, %r432;
	add.s32 	%r450, %r449, 512;
	mul.wide.u32 	%rd115, %r450, 8;
	add.s64 	%rd116, %rd2, %rd115;
	cvt.u64.u32 	%rd117, %r164;
	atom.global.add.u64 	%rd118, [%rd116+1024], %rd117;
$L__BB11_139:
	ld.shared.u32 	%r165, [%r161+3584];
	setp.eq.s32 	%p115, %r165, 0;
	@%p115 bra 	$L__BB11_141;
	shl.b32 	%r452, %r516, 8;
	add.s32 	%r453, %r452, %r432;
	add.s32 	%r454, %r453, 768;
	mul.wide.u32 	%rd119, %r454, 8;
	add.s64 	%rd120, %rd2, %rd119;
	cvt.u64.u32 	%rd121, %r165;
	atom.global.add.u64 	%rd122, [%rd120+1024], %rd121;
$L__BB11_141:
	add.s32 	%r516, %r516, 4;
$L__BB11_142:
	setp.eq.s32 	%p116, %r5, 0;
	@%p116 bra 	$L__BB11_152;
	setp.eq.s32 	%p117, %r135, 0;
	@%p117 bra 	$L__BB11_149;
	shl.b32 	%r455, %r516, 10;
	add.s32 	%r168, %r6, %r455;
	ld.shared.u32 	%r169, [%r168+512];
	setp.eq.s32 	%p118, %r169, 0;
	@%p118 bra 	$L__BB11_146;
	shl.b32 	%r457, %r516, 8;
	add.s32 	%r458, %r457, %r432;
	mul.wide.u32 	%rd123, %r458, 8;
	add.s64 	%rd124, %rd2, %rd123;
	cvt.u64.u32 	%rd125, %r169;
	atom.global.add.u64 	%rd126, [%rd124+1024], %rd125;
$L__BB11_146:
	ld.shared.u32 	%r170, [%r168+1536];
	setp.eq.s32 	%p119, %r170, 0;
	@%p119 bra 	$L__BB11_148;
	shl.b32 	%r460, %r516, 8;
	add.s32 	%r461, %r460, %r432;
	add.s32 	%r462, %r461, 256;
	mul.wide.u32 	%rd127, %r462, 8;
	add.s64 	%rd128, %rd2, %rd127;
	cvt.u64.u32 	%rd129, %r170;
	atom.global.add.u64 	%rd130, [%rd128+1024], %rd129;
$L__BB11_148:
	add.s32 	%r516, %r516, 2;
$L__BB11_149:
	setp.eq.s32 	%p120, %r17, 0;
	@%p120 bra 	$L__BB11_152;
	shl.b32 	%r463, %r516, 10;
	add.s32 	%r464, %r6, %r463;
	ld.shared.u32 	%r173, [%r464+512];
	setp.eq.s32 	%p121, %r173, 0;
	@%p121 bra 	$L__BB11_152;
	shl.b32 	%r466, %r516, 8;
	add.s32 	%r467, %r466, %r432;
	mul.wide.u32 	%rd131, %r467, 8;
	add.s64 	%rd132, %rd2, %rd131;
	cvt.u64.u32 	%rd133, %r173;
	atom.global.add.u64 	%rd134, [%rd132+1024], %rd133;
$L__BB11_152:
	bar.sync 	0;
	add.s64 	%rd135, %rd135, 1;
	setp.ne.s64 	%p122, %rd135, %rd6;
	@%p122 bra 	$L__BB11_2;
$L__BB11_153:
	ret;

}
	// .globl	_ZN3cub18CUB_300001_SM_10006detail10radix_sort33DeviceRadixSortExclusiveSumKernelINS1_5radix10policy_hubIfjyE10Policy1000EyEEvPT0_
.visible .entry _ZN3cub18CUB_300001_SM_10006detail10radix_sort33DeviceRadixSortExclusiveSumKernelINS1_5radix10policy_hubIfjyE10Policy1000EyEEvPT0_(
	.param .u64 .ptr .align 1 _ZN3cub18CUB_300001_SM_10006detail10radix_sort33DeviceRadixSortExclusiveSumKernelINS1_5radix10policy_hubIfjyE10Policy1000EyEEvPT0__param_0
)
{
	.reg .pred 	%p<4>;
	.reg .b32 	%r<28>;
	.reg .b64 	%rd<54>;
	// demoted variable
	.shared .align 16 .b8 _ZZN3cub18CUB_300001_SM_10006detail10radix_sort33DeviceRadixSortExclusiveSumKernelINS1_5radix10policy_hubIfjyE10Policy1000EyEEvPT0_E12temp_storage[2336];
	ld.param.u64 	%rd5, [_ZN3cub18CUB_300001_SM_10006detail10radix_sort33DeviceRadixSortExclusiveSumKernelINS1_5radix10policy_hubIfjyE10Policy1000EyEEvPT0__param_0];
	cvta.to.global.u64 	%rd6, %rd5;
	mov.u32 	%r3, %ctaid.x;
	shl.b32 	%r4, %r3, 8;
	mov.u32 	%r1, %tid.x;
	setp.gt.u32 	%p1, %r1, 255;
	add.s32 	%r5, %r4, %r1;
	mul.wide.s32 	%rd7, %r5, 8;
	add.s64 	%rd1, %rd6, %rd7;
	@%p1 bra 	$L__BB12_2;
	ld.global.u64 	%rd53, [%rd1];
$L__BB12_2:
	shr.u32 	%r6, %r1, 3;
	add.s32 	%r7, %r6, %r1;
	shl.b32 	%r8, %r7, 3;
	mov.u32 	%r9, _ZZN3cub18CUB_300001_SM_10006detail10radix_sort33DeviceRadixSortExclusiveSumKernelINS1_5radix10policy_hubIfjyE10Policy1000EyEEvPT0_E12temp_storage;
	add.s32 	%r10, %r9, %r8;
	add.s32 	%r2, %r10, 16;
	st.shared.u64 	[%r10+16], %rd53;
	bar.sync 	0;
	setp.gt.u32 	%p2, %r1, 31;
	@%p2 bra 	$L__BB12_4;
	mad.lo.s32 	%r27, %r1, 72, %r9;
	ld.shared.u64 	%rd23, [%r27+16];
	ld.shared.u64 	%rd24, [%r27+24];
	ld.shared.u64 	%rd25, [%r27+32];
	ld.shared.u64 	%rd26, [%r27+40];
	ld.shared.u64 	%rd27, [%r27+48];
	ld.shared.u64 	%rd28, [%r27+56];
	ld.shared.u64 	%rd29, [%r27+64];
	ld.shared.u64 	%rd30, [%r27+72];
	add.s64 	%rd31, %rd24, %rd23;
	add.s64 	%rd32, %rd31, %rd25;
	add.s64 	%rd33, %rd32, %rd26;
	add.s64 	%rd34, %rd33, %rd27;
	add.s64 	%rd35, %rd34, %rd28;
	add.s64 	%rd36, %rd35, %rd29;
	add.s64 	%rd10, %rd36, %rd30;
	mov.b32 	%r11, 1;
	mov.b32 	%r24, 0;
	mov.b32 	%r25, -1;
	// begin inline asm
	{  .reg .u64 r0;  .reg .u32 lo;  .reg .u32 hi;  .reg .pred p;  mov.b64 {lo, hi}, %rd10;  shfl.sync.up.b32 lo|p, lo, %r11, %r24, %r25;  shfl.sync.up.b32 hi|p, hi, %r11, %r24, %r25;  mov.b64 r0, {lo, hi};  @p add.u64 r0, r0, %rd10;  mov.u64 %rd8, r0;}
	// end inline asm
	mov.b32 	%r14, 2;
	// begin inline asm
	{  .reg .u64 r0;  .reg .u32 lo;  .reg .u32 hi;  .reg .pred p;  mov.b64 {lo, hi}, %rd8;  shfl.sync.up.b32 lo|p, lo, %r14, %r24, %r25;  shfl.sync.up.b32 hi|p, hi, %r14, %r24, %r25;  mov.b64 r0, {lo, hi};  @p add.u64 r0, r0, %rd8;  mov.u64 %rd11, r0;}
	// end inline asm
	mov.b32 	%r17, 4;
	// begin inline asm
	{  .reg .u64 r0;  .reg .u32 lo;  .reg .u32 hi;  .reg .pred p;  mov.b64 {lo, hi}, %rd11;  shfl.sync.up.b32 lo|p, lo, %r17, %r24, %r25;  shfl.sync.up.b32 hi|p, hi, %r17, %r24, %r25;  mov.b64 r0, {lo, hi};  @p add.u64 r0, r0, %rd11;  mov.u64 %rd14, r0;}
	// end inline asm
	mov.b32 	%r20, 8;
	// begin inline asm
	{  .reg .u64 r0;  .reg .u32 lo;  .reg .u32 hi;  .reg .pred p;  mov.b64 {lo, hi}, %rd14;  shfl.sync.up.b32 lo|p, lo, %r20, %r24, %r25;  shfl.sync.up.b32 hi|p, hi, %r20, %r24, %r25;  mov.b64 r0, {lo, hi};  @p add.u64 r0, r0, %rd14;  mov.u64 %rd17, r0;}
	// end inline asm
	mov.b32 	%r23, 16;
	// begin inline asm
	{  .reg .u64 r0;  .reg .u32 lo;  .reg .u32 hi;  .reg .pred p;  mov.b64 {lo, hi}, %rd17;  shfl.sync.up.b32 lo|p, lo, %r23, %r24, %r25;  shfl.sync.up.b32 hi|p, hi, %r23, %r24, %r25;  mov.b64 r0, {lo, hi};  @p add.u64 r0, r0, %rd17;  mov.u64 %rd20, r0;}
	// end inline asm
	sub.s64 	%rd37, %rd20, %rd10;
	ld.shared.u64 	%rd38, [%r27+16];
	ld.shared.u64 	%rd39, [%r27+24];
	ld.shared.u64 	%rd40, [%r27+32];
	ld.shared.u64 	%rd41, [%r27+40];
	ld.shared.u64 	%rd42, [%r27+48];
	ld.shared.u64 	%rd43, [%r27+56];
	ld.shared.u64 	%rd44, [%r27+64];
	add.s64 	%rd45, %rd38, %rd37;
	add.s64 	%rd46, %rd39, %rd45;
	add.s64 	%rd47, %rd40, %rd46;
	add.s64 	%rd48, %rd41, %rd47;
	add.s64 	%rd49, %rd42, %rd48;
	add.s64 	%rd50, %rd43, %rd49;
	add.s64 	%rd51, %rd44, %rd50;
	st.shared.u64 	[%r27+16], %rd37;
	st.shared.u64 	[%r27+24], %rd45;
	st.shared.u64 	[%r27+32], %rd46;
	st.shared.u64 	[%r27+40], %rd47;
	st.shared.u64 	[%r27+48], %rd48;
	st.shared.u64 	[%r27+56], %rd49;
	st.shared.u64 	[%r27+64], %rd50;
	st.shared.u64 	[%r27+72], %rd51;
$L__BB12_4:
	setp.gt.u32 	%p3, %r1, 255;
	bar.sync 	0;
	@%p3 bra 	$L__BB12_6;
	ld.shared.u64 	%rd52, [%r2];
	st.global.u64 	[%rd1], %rd52;
$L__BB12_6:
	ret;

}
	// .globl	_ZN3cub18CUB_300001_SM_10006detail10radix_sort29DeviceRadixSortOnesweepKernelINS1_5radix10policy_hubIfjyE10Policy1000ELNS0_9SortOrderE0EfjyiiNS1_21identity_decomposer_tEEEvPT5_SB_PT3_PKSC_PT1_PKSG_PT2_PKSK_T4_iiT6_
.visible .entry _ZN3cub18CUB_300001_SM_10006detail10radix_sort29DeviceRadixSortOnesweepKernelINS1_5radix10policy_hubIfjyE10Policy1000ELNS0_9SortOrderE0EfjyiiNS1_21identity_decomposer_tEEEvPT5_SB_PT3_PKSC_PT1_PKSG_PT2_PKSK_T4_iiT6_(
	.param .u64 .ptr .align 1 _ZN3cub18CUB_300001_SM_10006detail10radix_sort29DeviceRadixSortOnesweepKernelINS1_5radix10policy_hubIfjyE10Policy1000ELNS0_9SortOrderE0EfjyiiNS1_21identity_decomposer_tEEEvPT5_SB_PT3_PKSC_PT1_PKSG_PT2_PKSK_T4_iiT6__param_0,
	.param .u64 .ptr .align 1 _ZN3cub18CUB_300001_SM_10006detail10radix_sort29DeviceRadixSortOnesweepKernelINS1_5radix10policy_hubIfjyE10Policy1000ELNS0_9SortOrderE0EfjyiiNS1_21identity_decomposer_tEEEvPT5_SB_PT3_PKSC_PT1_PKSG_PT2_PKSK_T4_iiT6__param_1,
	.param .u64 .ptr .align 1 _ZN3cub18CUB_300001_SM_10006detail10radix_sort29DeviceRadixSortOnesweepKernelINS1_5radix10policy_hubIfjyE10Policy1000ELNS0_9SortOrderE0EfjyiiNS1_21identity_decomposer_tEEEvPT5_SB_PT3_PKSC_PT1_PKSG_PT2_PKSK_T4_iiT6__param_2,
	.param .u64 .ptr .align 1 _ZN3cub18CUB_300001_SM_10006detail10radix_sort29DeviceRadixSortOnesweepKernelINS1_5radix10policy_hubIfjyE10Policy1000ELNS0_9SortOrderE0EfjyiiNS1_21identity_decomposer_tEEEvPT5_SB_PT3_PKSC_PT1_PKSG_PT2_PKSK_T4_iiT6__param_3,
	.param .u64 .ptr .align 1 _ZN3cub18CUB_300001_SM_10006detail10radix_sort29DeviceRadixSortOnesweepKernelINS1_5radix10policy_hubIfjyE10Policy1000ELNS0_9SortOrderE0EfjyiiNS1_21identity_decomposer_tEEEvPT5_SB_PT3_PKSC_PT1_PKSG_PT2_PKSK_T4_iiT6__param_4,
	.param .u64 .ptr .align 1 _ZN3cub18CUB_300001_SM_10006detail10radix_sort29DeviceRadixSortOnesweepKernelINS1_5radix10policy_hubIfjyE10Policy1000ELNS0_9SortOrderE0EfjyiiNS1_21identity_decomposer_tEEEvPT5_SB_PT3_PKSC_PT1_PKSG_PT2_PKSK_T4_iiT6__param_5,
	.param .u64 .ptr .align 1 _ZN3cub18CUB_300001_SM_10006detail10radix_sort29DeviceRadixSortOnesweepKernelINS1_5radix10policy_hubIfjyE10Policy1000ELNS0_9SortOrderE0EfjyiiNS1_21identity_decomposer_tEEEvPT5_SB_PT3_PKSC_PT1_PKSG_PT2_PKSK_T4_iiT6__param_6,
	.param .u64 .ptr .align 1 _ZN3cub18CUB_300001_SM_10006detail10radix_sort29DeviceRadixSortOnesweepKernelINS1_5radix10policy_hubIfjyE10Policy1000ELNS0_9SortOrderE0EfjyiiNS1_21identity_decomposer_tEEEvPT5_SB_PT3_PKSC_PT1_PKSG_PT2_PKSK_T4_iiT6__param_7,
	.param .u32 _ZN3cub18CUB_300001_SM_10006detail10radix_sort29DeviceRadixSortOnesweepKernelINS1_5radix10policy_hubIfjyE10Policy1000ELNS0_9SortOrderE0EfjyiiNS1_21identity_decomposer_tEEEvPT5_SB_PT3_PKSC_PT1_PKSG_PT2_PKSK_T4_iiT6__param_8,
	.param .u32 _ZN3cub18CUB_300001_SM_10006detail10radix_sort29DeviceRadixSortOnesweepKernelINS1_5radix10policy_hubIfjyE10Policy1000ELNS0_9SortOrderE0EfjyiiNS1_21identity_decomposer_tEEEvPT5_SB_PT3_PKSC_PT1_PKSG_PT2_PKSK_T4_iiT6__param_9,
	.param .u32 _ZN3cub18CUB_300001_SM_10006detail10radix_sort29DeviceRadixSortOnesweepKernelINS1_5radix10policy_hubIfjyE10Policy1000ELNS0_9SortOrderE0EfjyiiNS1_21identity_decomposer_tEEEvPT5_SB_PT3_PKSC_PT1_PKSG_PT2_PKSK_T4_iiT6__param_10,
	.param .align 1 .b8 _ZN3cub18CUB_300001_SM_10006detail10radix_sort29DeviceRadixSortOnesweepKernelINS1_5radix10policy_hubIfjyE10Policy1000ELNS0_9SortOrderE0EfjyiiNS1_21identity_decomposer_tEEEvPT5_SB_PT3_PKSC_PT1_PKSG_PT2_PKSK_T4_iiT6__param_11[1]
)
.maxntid 384
{
	.reg .pred 	%p<358>;
	.reg .b32 	%r<2438>;
	.reg .b64 	%rd<457>;
	// demoted variable
	.shared .align 16 .b8 _ZZN3cub18CUB_300001_SM_10006detail10radix_sort29DeviceRadixSortOnesweepKernelINS1_5radix10policy_hubIfjyE10Policy1000ELNS0_9SortOrderE0EfjyiiNS1_21identity_decomposer_tEEEvPT5_SB_PT3_PKSC_PT1_PKSG_PT2_PKSK_T4_iiT6_E1s[28160];
	ld.param.u64 	%rd43, [_ZN3cub18CUB_300001_SM_10006detail10radix_sort29DeviceRadixSortOnesweepKernelINS1_5radix10policy_hubIfjyE10Policy1000ELNS0_9SortOrderE0EfjyiiNS1_21identity_decomposer_tEEEvPT5_SB_PT3_PKSC_PT1_PKSG_PT2_PKSK_T4_iiT6__param_0];
	ld.param.u64 	%rd44, [_ZN3cub18CUB_300001_SM_10006detail10radix_sort29DeviceRadixSortOnesweepKernelINS1_5radix10policy_hubIfjyE10Policy1000ELNS0_9SortOrderE0EfjyiiNS1_21identity_decomposer_tEEEvPT5_SB_PT3_PKSC_PT1_PKSG_PT2_PKSK_T4_iiT6__param_1];
	ld.param.u64 	%rd47, [_ZN3cub18CUB_300001_SM_10006detail10radix_sort29DeviceRadixSortOnesweepKernelINS1_5radix10policy_hubIfjyE10Policy1000ELNS0_9SortOrderE0EfjyiiNS1_21identity_decomposer_tEEEvPT5_SB_PT3_PKSC_PT1_PKSG_PT2_PKSK_T4_iiT6__param_4];
	ld.param.u64 	%rd50, [_ZN3cub18CUB_300001_SM_10006detail10radix_sort29DeviceRadixSortOnesweepKernelINS1_5radix10policy_hubIfjyE10Policy1000ELNS0_9SortOrderE0EfjyiiNS1_21identity_decomposer_tEEEvPT5_SB_PT3_PKSC_PT1_PKSG_PT2_PKSK_T4_iiT6__param_5];
	cvta.to.global.u64 	%rd1, %rd47;
	cvta.to.global.u64 	%rd2, %rd43;
	cvta.to.global.u64 	%rd3, %rd50;
	mov.u32 	%r1, %tid.x;
	shr.u32 	%r2, %r1, 5;
	// begin inline asm
	mov.u32 %r460, %laneid;
	// end inline asm
	setp.ne.s32 	%p1, %r1, 0;
	@%p1 bra 	$L__BB13_2;
	cvta.to.global.u64 	%rd51, %rd44;
	atom.global.add.u32 	%r461, [%rd51], 1;
	st.shared.u32 	[_ZZN3cub18CUB_300001_SM_10006detail10radix_sort29DeviceRadixSortOnesweepKernelINS1_5radix10policy_hubIfjyE10Policy1000ELNS0_9SortOrderE0EfjyiiNS1_21identity_decomposer_tEEEvPT5_SB_PT3_PKSC_PT1_PKSG_PT2_PKSK_T4_iiT6_E1s+26112], %r461;
$L__BB13_2:
	ld.param.u32 	%r2233, [_ZN3cub18CUB_300001_SM_10006detail10radix_sort29DeviceRadixSortOnesweepKernelINS1_5radix10policy_hubIfjyE10Policy1000ELNS0_9SortOrderE0EfjyiiNS1_21identity_decomposer_tEEEvPT5_SB_PT3_PKSC_PT1_PKSG_PT2_PKSK_T4_iiT6__param_8];
	bar.sync 	0;
	ld.shared.u32 	%r4, [_ZZN3cub18CUB_300001_SM_10006detail10radix_sort29DeviceRadixSortOnesweepKernelINS1_5radix10policy_hubIfjyE10Policy1000ELNS0_9SortOrderE0EfjyiiNS1_21identity_decomposer_tEEEvPT5_SB_PT3_PKSC_PT1_PKSG_PT2_PKSK_T4_iiT6_E1s+26112];
	mul.lo.s32 	%r462, %r4, 6528;
	add.s32 	%r5, %r462, 6528;
	setp.gt.s32 	%p2, %r5, %r2233;
	cvt.s64.s32 	%rd4, %r462;
	@%p2 bra 	$L__BB13_4;
	and.b32  	%r463, %r1, 31;
	and.b32  	%r464, %r1, 992;
	mul.lo.s32 	%r465, %r464, 17;
	or.b32  	%r466, %r465, %r463;
	cvt.u64.u32 	%rd52, %r466;
	add.s64 	%rd53, %rd52, %rd4;
	shl.b64 	%rd54, %rd53, 2;
	add.s64 	%rd55, %rd3, %rd54;
	ld.global.u32 	%r2320, [%rd55];
	ld.global.u32 	%r2319, [%rd55+128];
	ld.global.u32 	%r2318, [%rd55+256];
	ld.global.u32 	%r2317, [%rd55+384];
	ld.global.u32 	%r2316, [%rd55+512];
	ld.global.u32 	%r2315, [%rd55+640];
	ld.global.u32 	%r2314, [%rd55+768];
	ld.global.u32 	%r2313, [%rd55+896];
	ld.global.u32 	%r2312, [%rd55+1024];
	ld.global.u32 	%r2311, [%rd55+1152];
	ld.global.u32 	%r2310, [%rd55+1280];
	ld.global.u32 	%r2309, [%rd55+1408];
	ld.global.u32 	%r2308, [%rd55+1536];
	ld.global.u32 	%r2307, [%rd55+1664];
	ld.global.u32 	%r2306, [%rd55+1792];
	ld.global.u32 	%r2305, [%rd55+1920];
	ld.global.u32 	%r2304, [%rd55+2048];
	bra.uni 	$L__BB13_38;
$L__BB13_4:
	ld.param.u32 	%r2234, [_ZN3cub18CUB_300001_SM_10006detail10radix_sort29DeviceRadixSortOnesweepKernelINS1_5radix10policy_hubIfjyE10Policy1000ELNS0_9SortOrderE0EfjyiiNS1_21identity_decomposer_tEEEvPT5_SB_PT3_PKSC_PT1_PKSG_PT2_PKSK_T4_iiT6__param_8];
	cvt.u32.u64 	%r468, %rd4;
	sub.s32 	%r23, %r2234, %r468;
	and.b32  	%r469, %r1, 31;
	and.b32  	%r470, %r1, 992;
	mul.lo.s32 	%r471, %r470, 17;
	or.b32  	%r24, %r471, %r469;
	setp.ge.s32 	%p3, %r24, %r23;
	cvt.u64.u32 	%rd56, %r24;
	add.s64 	%rd57, %rd56, %rd4;
	shl.b64 	%rd58, %rd57, 2;
	add.s64 	%rd5, %rd3, %rd58;
	mov.b32 	%r2320, 2147483647;
	@%p3 bra 	$L__BB13_6;
	ld.global.u32 	%r2320, [%rd5];
$L__BB13_6:
	add.s32 	%r473, %r24, 32;
	setp.ge.s32 	%p4, %r473, %r23;
	mov.b32 	%r2319, 2147483647;
	@%p4 bra 	$L__BB13_8;
	ld.global.u32 	%r2319, [%rd5+128];
$L__BB13_8:
	add.s32 	%r475, %r24, 64;
	setp.ge.s32 	%p5, %r475, %r23;
	mov.b32 	%r2318, 2147483647;
	@%p5 bra 	$L__BB13_10;
	ld.global.u32 	%r2318, [%rd5+256];
$L__BB13_10:
	add.s32 	%r477, %r24, 96;
	setp.ge.s32 	%p6, %r477, %r23;
	mov.b32 	%r2317, 2147483647;
	@%p6 bra 	$L__BB13_12;
	ld.global.u32 	%r2317, [%rd5+384];
$L__BB13_12:
	add.s32 	%r479, %r24, 128;
	setp.ge.s32 	%p7, %r479, %r23;
	mov.b32 	%r2316, 2147483647;
	@%p7 bra 	$L__BB13_14;
	ld.global.u32 	%r2316, [%rd5+512];
$L__BB13_14:
	add.s32 	%r481, %r24, 160;
	setp.ge.s32 	%p8, %r481, %r23;
	mov.b32 	%r2315, 2147483647;
	@%p8 bra 	$L__BB13_16;
	ld.global.u32 	%r2315, [%rd5+640];
$L__BB13_16:
	add.s32 	%r483, %r24, 192;
	setp.ge.s32 	%p9, %r483, %r23;
	mov.b32 	%r2314, 2147483647;
	@%p9 bra 	$L__BB13_18;
	ld.global.u32 	%r2314, [%rd5+768];
$L__BB13_18:
	add.s32 	%r485, %r24, 224;
	setp.ge.s32 	%p10, %r485, %r23;
	mov.b32 	%r2313, 2147483647;
	@%p10 bra 	$L__BB13_20;
	ld.global.u32 	%r2313, [%rd5+896];
$L__BB13_20:
	add.s32 	%r487, %r24, 256;
	setp.ge.s32 	%p11, %r487, %r23;
	mov.b32 	%r2312, 2147483647;
	@%p11 bra 	$L__BB13_22;
	ld.global.u32 	%r2312, [%rd5+1024];
$L__BB13_22:
	add.s32 	%r489, %r24, 288;
	setp.ge.s32 	%p12, %r489, %r23;
	mov.b32 	%r2311, 2147483647;
	@%p12 bra 	$L__BB13_24;
	ld.global.u32 	%r2311, [%rd5+1152];
$L__BB13_24:
	add.s32 	%r491, %r24, 320;
	setp.ge.s32 	%p13, %r491, %r23;
	mov.b32 	%r2310, 2147483647;
	@%p13 bra 	$L__BB13_26;
	ld.global.u32 	%r2310, [%rd5+1280];
$L__BB13_26:
	add.s32 	%r493, %r24, 352;
	setp.ge.s32 	%p14, %r493, %r23;
	mov.b32 	%r2309, 2147483647;
	@%p14 bra 	$L__BB13_28;
	ld.global.u32 	%r2309, [%rd5+1408];
$L__BB13_28:
	add.s32 	%r495, %r24, 384;
	setp.ge.s32 	%p15, %r495, %r23;
	mov.b32 	%r2308, 2147483647;
	@%p15 bra 	$L__BB13_30;
	ld.global.u32 	%r2308, [%rd5+1536];
$L__BB13_30:
	add.s32 	%r497, %r24, 416;
	setp.ge.s32 	%p16, %r497, %r23;
	mov.b32 	%r2307, 2147483647;
	@%p16 bra 	$L__BB13_32;
	ld.global.u32 	%r2307, [%rd5+1664];
$L__BB13_32:
	add.s32 	%r499, %r24, 448;
	setp.ge.s32 	%p17, %r499, %r23;
	mov.b32 	%r2306, 2147483647;
	@%p17 bra 	$L__BB13_34;
	ld.global.u32 	%r2306, [%rd5+1792];
$L__BB13_34:
	add.s32 	%r501, %r24, 480;
	setp.ge.s32 	%p18, %r501, %r23;
	mov.b32 	%r2305, 2147483647;
	@%p18 bra 	$L__BB13_36;
	ld.global.u32 	%r2305, [%rd5+1920];
$L__BB13_36:
	add.s32 	%r503, %r24, 512;
	setp.ge.s32 	%p19, %r503, %r23;
	mov.b32 	%r2304, 2147483647;
	@%p19 bra 	$L__BB13_38;
	ld.global.u32 	%r2304, [%rd5+2048];
$L__BB13_38:
	ld.param.u32 	%r2286, [_ZN3cub18CUB_300001_SM_10006detail10radix_sort29DeviceRadixSortOnesweepKernelINS1_5radix10policy_hubIfjyE10Policy1000ELNS0_9SortOrderE0EfjyiiNS1_21identity_decomposer_tEEEvPT5_SB_PT3_PKSC_PT1_PKSG_PT2_PKSK_T4_iiT6__param_10];
	setp.gt.s32 	%p20, %r2320, -1;
	selp.b32 	%r504, -2147483648, -1, %p20;
	xor.b32  	%r2383, %r504, %r2320;
	setp.gt.s32 	%p21, %r2319, -1;
	selp.b32 	%r505, -2147483648, -1, %p21;
	xor.b32  	%r2382, %r505, %r2319;
	setp.gt.s32 	%p22, %r2318, -1;
	selp.b32 	%r506, -2147483648, -1, %p22;
	xor.b32  	%r2381, %r506, %r2318;
	setp.gt.s32 	%p23, %r2317, -1;
	selp.b32 	%r507, -2147483648, -1, %p23;
	xor.b32  	%r2380, %r507, %r2317;
	setp.gt.s32 	%p24, %r2316, -1;
	selp.b32 	%r508, -2147483648, -1, %p24;
	xor.b32  	%r2379, %r508, %r2316;
	setp.gt.s32 	%p25, %r2315, -1;
	selp.b32 	%r509, -2147483648, -1, %p25;
	xor.b32  	%r2378, %r509, %r2315;
	setp.gt.s32 	%p26, %r2314, -1;
	selp.b32 	%r510, -2147483648, -1, %p26;
	xor.b32  	%r2377, %r510, %r2314;
	setp.gt.s32 	%p27, %r2313, -1;
	selp.b32 	%r511, -2147483648, -1, %p27;
	xor.b32  	%r2376, %r511, %r2313;
	setp.gt.s32 	%p28, %r2312, -1;
	selp.b32 	%r512, -2147483648, -1, %p28;
	xor.b32  	%r2375, %r512, %r2312;
	setp.gt.s32 	%p29, %r2311, -1;
	selp.b32 	%r513, -2147483648, -1, %p29;
	xor.b32  	%r2374, %r513, %r2311;
	setp.gt.s32 	%p30, %r2310, -1;
	selp.b32 	%r514, -2147483648, -1, %p30;
	xor.b32  	%r2373, %r514, %r2310;
	setp.gt.s32 	%p31, %r2309, -1;
	selp.b32 	%r515, -2147483648, -1, %p31;
	xor.b32  	%r2372, %r515, %r2309;
	setp.gt.s32 	%p32, %r2308, -1;
	selp.b32 	%r516, -2147483648, -1, %p32;
	xor.b32  	%r2371, %r516, %r2308;
	setp.gt.s32 	%p33, %r2307, -1;
	selp.b32 	%r517, -2147483648, -1, %p33;
	xor.b32  	%r2370, %r517, %r2307;
	setp.gt.s32 	%p34, %r2306, -1;
	selp.b32 	%r518, -2147483648, -1, %p34;
	xor.b32  	%r2369, %r518, %r2306;
	setp.gt.s32 	%p35, %r2305, -1;
	selp.b32 	%r519, -2147483648, -1, %p35;
	xor.b32  	%r2368, %r519, %r2305;
	setp.gt.s32 	%p36, %r2304, -1;
	selp.b32 	%r520, -2147483648, -1, %p36;
	xor.b32  	%r2367, %r520, %r2304;
	mov.b32 	%r521, -1;
	shl.b32 	%r522, %r521, %r2286;
	not.b32 	%r92, %r522;
	shl.b32 	%r523, %r2, 10;
	mov.u32 	%r524, _ZZN3cub18CUB_300001_SM_10006detail10radix_sort29DeviceRadixSortOnesweepKernelINS1_5radix10policy_hubIfjyE10Policy1000ELNS0_9SortOrderE0EfjyiiNS1_21identity_decomposer_tEEEvPT5_SB_PT3_PKSC_PT1_PKSG_PT2_PKSK_T4_iiT6_E1s;
	add.s32 	%r93, %r524, %r523;
	setp.gt.s32 	%p37, %r460, 255;
	@%p37 bra 	$L__BB13_51;
	max.s32 	%r525, %r460, 224;
	sub.s32 	%r526, %r525, %r460;
	add.s32 	%r527, %r526, 31;
	shr.u32 	%r528, %r527, 5;
	add.s32 	%r94, %r528, 1;
	and.b32  	%r95, %r94, 15;
	setp.lt.u32 	%p38, %r527, 480;
	mov.u32 	%r2324, %r460;
	@%p38 bra 	$L__BB13_42;
	and.b32  	%r529, %r94, 268435440;
	neg.s32 	%r2322, %r529;
	shl.b32 	%r531, %r460, 2;
	add.s32 	%r532, %r523, %r531;
	add.s32 	%r534, %r532, %r524;
	add.s32 	%r2321, %r534, 1024;
	mov.u32 	%r2324, %r460;
$L__BB13_41:
	.pragma "nounroll";
	mov.b32 	%r535, 0;
	st.shared.u32 	[%r2321+-1024], %r535;
	st.shared.u32 	[%r2321+-896], %r535;
	st.shared.u32 	[%r2321+-768], %r535;
	st.shared.u32 	[%r2321+-640], %r535;
	st.shared.u32 	[%r2321+-512], %r535;
	st.shared.u32 	[%r2321+-384], %r535;
	st.shared.u32 	[%r2321+-256], %r535;
	st.shared.u32 	[%r2321+-128], %r535;
	st.shared.u32 	[%r2321], %r535;
	st.shared.u32 	[%r2321+128], %r535;
	st.shared.u32 	[%r2321+256], %r535;
	st.shared.u32 	[%r2321+384], %r535;
	st.shared.u32 	[%r2321+512], %r535;
	st.shared.u32 	[%r2321+640], %r535;
	st.shared.u32 	[%r2321+768], %r535;
	st.shared.u32 	[%r2321+896], %r535;
	add.s32 	%r2324, %r2324, 512;
	add.s32 	%r2322, %r2322, 16;
	add.s32 	%r2321, %r2321, 2048;
	setp.ne.s32 	%p39, %r2322, 0;
	@%p39 bra 	$L__BB13_41;
$L__BB13_42:
	setp.eq.s32 	%p40, %r95, 0;
	@%p40 bra 	$L__BB13_51;
	and.b32  	%r105, %r94, 7;
	setp.lt.u32 	%p41, %r95, 8;
	@%p41 bra 	$L__BB13_45;
	shl.b32 	%r536, %r2324, 2;
	add.s32 	%r537, %r93, %r536;
	mov.b32 	%r538, 0;
	st.shared.u32 	[%r537], %r538;
	st.shared.u32 	[%r537+128], %r538;
	st.shared.u32 	[%r537+256], %r538;
	st.shared.u32 	[%r537+384], %r538;
	st.shared.u32 	[%r537+512], %r538;
	st.shared.u32 	[%r537+640], %r538;
	st.shared.u32 	[%r537+768], %r538;
	st.shared.u32 	[%r537+896], %r538;
	add.s32 	%r2324, %r2324, 256;
$L__BB13_45:
	setp.eq.s32 	%p42, %r105, 0;
	@%p42 bra 	$L__BB13_51;
	and.b32  	%r108, %r94, 3;
	setp.lt.u32 	%p43, %r105, 4;
	@%p43 bra 	$L__BB13_48;
	shl.b32 	%r539, %r2324, 2;
	add.s32 	%r540, %r93, %r539;
	mov.b32 	%r541, 0;
	st.shared.u32 	[%r540], %r541;
	st.shared.u32 	[%r540+128], %r541;
	st.shared.u32 	[%r540+256], %r541;
	st.shared.u32 	[%r540+384], %r541;
	add.s32 	%r2324, %r2324, 128;
$L__BB13_48:
	setp.eq.s32 	%p44, %r108, 0;
	@%p44 bra 	$L__BB13_51;
	shl.b32 	%r543, %r2324, 2;
	add.s32 	%r544, %r523, %r543;
	add.s32 	%r2328, %r524, %r544;
	neg.s32 	%r2327, %r108;
$L__BB13_50:
	.pragma "nounroll";
	mov.b32 	%r546, 0;
	st.shared.u32 	[%r2328], %r546;
	add.s32 	%r2328, %r2328, 128;
	add.s32 	%r2327, %r2327, 1;
	setp.ne.s32 	%p45, %r2327, 0;
	@%p45 bra 	$L__BB13_50;
$L__BB13_51:
	ld.param.u32 	%r2249, [_ZN3cub18CUB_300001_SM_10006detail10radix_sort29DeviceRadixSortOnesweepKernelINS1_5radix10policy_hubIfjyE10Policy1000ELNS0_9SortOrderE0EfjyiiNS1_21identity_decomposer_tEEEvPT5_SB_PT3_PKSC_PT1_PKSG_PT2_PKSK_T4_iiT6__param_9];
	bar.warp.sync 	-1;
	setp.eq.s32 	%p46, %r2383, 2147483647;
	selp.b32 	%r548, -2147483648, %r2383, %p46;
	shr.u32 	%r549, %r548, %r2249;
	and.b32  	%r117, %r549, %r92;
	shl.b32 	%r550, %r117, 2;
	add.s32 	%r551, %r93, %r550;
	atom.shared.add.u32 	%r552, [%r551], 1;
	setp.eq.s32 	%p47, %r2382, 2147483647;
	selp.b32 	%r553, -2147483648, %r2382, %p47;
	shr.u32 	%r554, %r553, %r2249;
	and.b32  	%r555, %r554, %r92;
	shl.b32 	%r556, %r555, 2;
	add.s32 	%r557, %r93, %r556;
	atom.shared.add.u32 	%r558, [%r557], 1;
	setp.eq.s32 	%p48, %r2381, 2147483647;
	selp.b32 	%r559, -2147483648, %r2381, %p48;
	shr.u32 	%r560, %r559, %r2249;
	and.b32  	%r561, %r560, %r92;
	shl.b32 	%r562, %r561, 2;
	add.s32 	%r563, %r93, %r562;
	atom.shared.add.u32 	%r564, [%r563], 1;
	setp.eq.s32 	%p49, %r2380, 2147483647;
	selp.b32 	%r565, -2147483648, %r2380, %p49;
	shr.u32 	%r566, %r565, %r2249;
	and.b32  	%r567, %r566, %r92;
	shl.b32 	%r568, %r567, 2;
	add.s32 	%r569, %r93, %r568;
	atom.shared.add.u32 	%r570, [%r569], 1;
	setp.eq.s32 	%p50, %r2379, 2147483647;
	selp.b32 	%r571, -2147483648, %r2379, %p50;
	shr.u32 	%r572, %r571, %r2249;
	and.b32  	%r573, %r572, %r92;
	shl.b32 	%r574, %r573, 2;
	add.s32 	%r575, %r93, %r574;
	atom.shared.add.u32 	%r576, [%r575], 1;
	setp.eq.s32 	%p51, %r2378, 2147483647;
	selp.b32 	%r577, -2147483648, %r2378, %p51;
	shr.u32 	%r578, %r577, %r2249;
	and.b32  	%r579, %r578, %r92;
	shl.b32 	%r580, %r579, 2;
	add.s32 	%r581, %r93, %r580;
	atom.shared.add.u32 	%r582, [%r581], 1;
	setp.eq.s32 	%p52, %r2377, 2147483647;
	selp.b32 	%r583, -2147483648, %r2377, %p52;
	shr.u32 	%r584, %r583, %r2249;
	and.b32  	%r585, %r584, %r92;
	shl.b32 	%r586, %r585, 2;
	add.s32 	%r587, %r93, %r586;
	atom.shared.add.u32 	%r588, [%r587], 1;
	setp.eq.s32 	%p53, %r2376, 2147483647;
	selp.b32 	%r589, -2147483648, %r2376, %p53;
	shr.u32 	%r590, %r589, %r2249;
	and.b32  	%r591, %r590, %r92;
	shl.b32 	%r592, %r591, 2;
	add.s32 	%r593, %r93, %r592;
	atom.shared.add.u32 	%r594, [%r593], 1;
	setp.eq.s32 	%p54, %r2375, 2147483647;
	selp.b32 	%r595, -2147483648, %r2375, %p54;
	shr.u32 	%r596, %r595, %r2249;
	and.b32  	%r597, %r596, %r92;
	shl.b32 	%r598, %r597, 2;
	add.s32 	%r599, %r93, %r598;
	atom.shared.add.u32 	%r600, [%r599], 1;
	setp.eq.s32 	%p55, %r2374, 2147483647;
	selp.b32 	%r601, -2147483648, %r2374, %p55;
	shr.u32 	%r602, %r601, %r2249;
	and.b32  	%r603, %r602, %r92;
	shl.b32 	%r604, %r603, 2;
	add.s32 	%r605, %r93, %r604;
	atom.shared.add.u32 	%r606, [%r605], 1;
	setp.eq.s32 	%p56, %r2373, 2147483647;
	selp.b32 	%r607, -2147483648, %r2373, %p56;
	shr.u32 	%r608, %r607, %r2249;
	and.b32  	%r609, %r608, %r92;
	shl.b32 	%r610, %r609, 2;
	add.s32 	%r611, %r93, %r610;
	atom.shared.add.u32 	%r612, [%r611], 1;
	setp.eq.s32 	%p57, %r2372, 2147483647;
	selp.b32 	%r613, -2147483648, %r2372, %p57;
	shr.u32 	%r614, %r613, %r2249;
	and.b32  	%r615, %r614, %r92;
	shl.b32 	%r616, %r615, 2;
	add.s32 	%r617, %r93, %r616;
	atom.shared.add.u32 	%r618, [%r617], 1;
	setp.eq.s32 	%p58, %r2371, 2147483647;
	selp.b32 	%r619, -2147483648, %r2371, %p58;
	shr.u32 	%r620, %r619, %r2249;
	and.b32  	%r621, %r620, %r92;
	shl.b32 	%r622, %r621, 2;
	add.s32 	%r623, %r93, %r622;
	atom.shared.add.u32 	%r624, [%r623], 1;
	setp.eq.s32 	%p59, %r2370, 2147483647;
	selp.b32 	%r625, -2147483648, %r2370, %p59;
	shr.u32 	%r626, %r625, %r2249;
	and.b32  	%r627, %r626, %r92;
	shl.b32 	%r628, %r627, 2;
	add.s32 	%r629, %r93, %r628;
	atom.shared.add.u32 	%r630, [%r629], 1;
	setp.eq.s32 	%p60, %r2369, 2147483647;
	selp.b32 	%r631, -2147483648, %r2369, %p60;
	shr.u32 	%r632, %r631, %r2249;
	and.b32  	%r633, %r632, %r92;
	shl.b32 	%r634, %r633, 2;
	add.s32 	%r635, %r93, %r634;
	atom.shared.add.u32 	%r636, [%r635], 1;
	setp.eq.s32 	%p61, %r2368, 2147483647;
	selp.b32 	%r637, -2147483648, %r2368, %p61;
	shr.u32 	%r638, %r637, %r2249;
	and.b32  	%r639, %r638, %r92;
	shl.b32 	%r640, %r639, 2;
	add.s32 	%r641, %r93, %r640;
	atom.shared.add.u32 	%r642, [%r641], 1;
	setp.eq.s32 	%p62, %r2367, 2147483647;
	selp.b32 	%r643, -2147483648, %r2367, %p62;
	shr.u32 	%r644, %r643, %r2249;
	and.b32  	%r645, %r644, %r92;
	shl.b32 	%r646, %r645, 2;
	add.s32 	%r647, %r93, %r646;
	atom.shared.add.u32 	%r648, [%r647], 1;
	bar.sync 	0;
	setp.gt.u32 	%p63, %r1, 255;
	shl.b32 	%r649, %r1, 2;
	add.s32 	%r118, %r524, %r649;
	mov.b32 	%r2329, 0;
	@%p63 bra 	$L__BB13_53;
	ld.shared.u32 	%r651, [%r118];
	mov.b32 	%r652, 0;
	st.shared.u32 	[%r118], %r652;
	ld.shared.u32 	%r653, [%r118+1024];
	st.shared.u32 	[%r118+1024], %r651;
	add.s32 	%r654, %r653, %r651;
	ld.shared.u32 	%r655, [%r118+2048];
	st.shared.u32 	[%r118+2048], %r654;
	add.s32 	%r656, %r655, %r654;
	ld.shared.u32 	%r657, [%r118+3072];
	st.shared.u32 	[%r118+3072], %r656;
	add.s32 	%r658, %r657, %r656;
	ld.shared.u32 	%r659, [%r118+4096];
	st.shared.u32 	[%r118+4096], %r658;
	add.s32 	%r660, %r659, %r658;
	ld.shared.u32 	%r661, [%r118+5120];
	st.shared.u32 	[%r118+5120], %r660;
	add.s32 	%r662, %r661, %r660;
	ld.shared.u32 	%r663, [%r118+6144];
	st.shared.u32 	[%r118+6144], %r662;
	add.s32 	%r664, %r663, %r662;
	ld.shared.u32 	%r665, [%r118+7168];
	st.shared.u32 	[%r118+7168], %r664;
	add.s32 	%r666, %r665, %r664;
	ld.shared.u32 	%r667, [%r118+8192];
	st.shared.u32 	[%r118+8192], %r666;
	add.s32 	%r668, %r667, %r666;
	ld.shared.u32 	%r669, [%r118+9216];
	st.shared.u32 	[%r118+9216], %r668;
	add.s32 	%r670, %r669, %r668;
	ld.shared.u32 	%r671, [%r118+10240];
	st.shared.u32 	[%r118+10240], %r670;
	add.s32 	%r672, %r671, %r670;
	ld.shared.u32 	%r673, [%r118+11264];
	st.shared.u32 	[%r118+11264], %r672;
	add.s32 	%r2329, %r673, %r672;
$L__BB13_53:
	setp.gt.u32 	%p64, %r1, 255;
	shl.b32 	%r674, %r4, 8;
	add.s32 	%r675, %r674, %r1;
	mul.wide.s32 	%rd59, %r675, 4;
	add.s64 	%rd6, %rd2, %rd59;
	@%p64 bra 	$L__BB13_55;
	or.b32  	%r676, %r2329, 1073741824;
	st.volatile.global.u32 	[%rd6], %r676;
$L__BB13_55:
	ld.param.u64 	%rd442, [_ZN3cub18CUB_300001_SM_10006detail10radix_sort29DeviceRadixSortOnesweepKernelINS1_5radix10policy_hubIfjyE10Policy1000ELNS0_9SortOrderE0EfjyiiNS1_21identity_decomposer_tEEEvPT5_SB_PT3_PKSC_PT1_PKSG_PT2_PKSK_T4_iiT6__param_7];
	setp.lt.u32 	%p65, %r1, 256;
	setp.eq.s32 	%p66, %r2329, 6528;
	and.pred  	%p67, %p65, %p66;
	selp.u32 	%r677, 1, 0, %p67;
	{ 
	.reg .pred 	%p1; 
	.reg .pred 	%p2; 
	setp.ne.u32 	%p1, %r677, 0; 
	bar.red.or.pred 	%p2, 0, %p1; 
	selp.u32 	%r678, 1, 0, %p2; 
	}
	setp.eq.s32 	%p68, %r678, 0;
	and.b32  	%r679, %r1, 992;
	and.b32  	%r680, %r1, 31;
	mul.lo.s32 	%r681, %r679, 17;
	or.b32  	%r682, %r681, %r680;
	cvt.u64.u32 	%rd7, %r682;
	add.s64 	%rd61, %rd7, %rd4;
	cvta.to.global.u64 	%rd62, %rd442;
	shl.b64 	%rd63, %rd61, 2;
	add.s64 	%rd8, %rd62, %rd63;
	cvt.u64.u32 	%rd9, %r1;
	@%p68 bra 	$L__BB13_175;
	setp.gt.u32 	%p69, %r1, 255;
	shl.b32 	%r684, %r1, 3;
	add.s32 	%r686, %r524, %r684;
	add.s32 	%r121, %r686, 26112;
	@%p69 bra 	$L__BB13_64;
	ld.param.u64 	%rd436, [_ZN3cub18CUB_300001_SM_10006detail10radix_sort29DeviceRadixSortOnesweepKernelINS1_5radix10policy_hubIfjyE10Policy1000ELNS0_9SortOrderE0EfjyiiNS1_21identity_decomposer_tEEEvPT5_SB_PT3_PKSC_PT1_PKSG_PT2_PKSK_T4_iiT6__param_3];
	cvta.to.global.u64 	%rd64, %rd436;
	shl.b64 	%rd65, %rd9, 3;
	add.s64 	%rd66, %rd64, %rd65;
	ld.global.u64 	%rd67, [%rd66];
	setp.gt.u32 	%p70, %r1, %r117;
	selp.b64 	%rd68, 6528, 0, %p70;
	sub.s64 	%rd455, %rd67, %rd68;
	st.shared.u64 	[%r121], %rd455;
	setp.lt.s32 	%p71, %r4, 1;
	mov.u32 	%r2333, %r2329;
	@%p71 bra 	$L__BB13_63;
	mov.b32 	%r2331, -1;
	mov.u32 	%r2330, %r4;
	mov.u32 	%r2333, %r2329;
$L__BB13_59:
	add.s32 	%r125, %r2330, -1;
	shl.b32 	%r688, %r125, 8;
	add.s32 	%r689, %r688, %r1;
	mul.wide.s32 	%rd69, %r689, 4;
	add.s64 	%rd11, %rd2, %rd69;
$L__BB13_60:
	membar.cta;
	ld.volatile.global.u32 	%r126, [%rd11];
	setp.eq.s32 	%p72, %r126, 0;
	@%p72 bra 	$L__BB13_60;
	and.b32  	%r690, %r126, 1073741823;
	add.s32 	%r2333, %r690, %r2333;
	setp.gt.s32 	%p73, %r126, -1;
	vote.sync.ballot.b32 	%r2331, %p73, %r2331;
	setp.gt.u32 	%p75, %r2330, 1;
	and.pred  	%p76, %p73, %p75;
	mov.u32 	%r2330, %r125;
	@%p76 bra 	$L__BB13_59;
	ld.shared.u64 	%rd455, [%r121];
$L__BB13_63:
	or.b32  	%r691, %r2333, -2147483648;
	st.volatile.global.u32 	[%rd6], %r691;
	sub.s32 	%r694, %r2333, %r2329;
	cvt.s64.s32 	%rd72, %r694;
	add.s64 	%rd73, %rd455, %rd72;
	st.shared.u64 	[%r121], %rd73;
$L__BB13_64:
	ld.param.u32 	%r2235, [_ZN3cub18CUB_300001_SM_10006detail10radix_sort29DeviceRadixSortOnesweepKernelINS1_5radix10policy_hubIfjyE10Policy1000ELNS0_9SortOrderE0EfjyiiNS1_21identity_decomposer_tEEEvPT5_SB_PT3_PKSC_PT1_PKSG_PT2_PKSK_T4_iiT6__param_8];
	ld.param.u64 	%rd432, [_ZN3cub18CUB_300001_SM_10006detail10radix_sort29DeviceRadixSortOnesweepKernelINS1_5radix10policy_hubIfjyE10Policy1000ELNS0_9SortOrderE0EfjyiiNS1_21identity_decomposer_tEEEvPT5_SB_PT3_PKSC_PT1_PKSG_PT2_PKSK_T4_iiT6__param_2];
	setp.gt.u32 	%p77, %r1, 255;
	setp.lt.s32 	%p78, %r5, %r2235;
	setp.eq.s64 	%p79, %rd432, 0;
	or.pred  	%p80, %p79, %p78;
	or.pred  	%p81, %p77, %p80;
	@%p81 bra 	$L__BB13_66;
	ld.param.u64 	%rd433, [_ZN3cub18CUB_300001_SM_10006detail10radix_sort29DeviceRadixSortOnesweepKernelINS1_5radix10policy_hubIfjyE10Policy1000ELNS0_9SortOrderE0EfjyiiNS1_21identity_decomposer_tEEEvPT5_SB_PT3_PKSC_PT1_PKSG_PT2_PKSK_T4_iiT6__param_2];
	ld.shared.u64 	%rd74, [%r121];
	setp.gt.u32 	%p82, %r1, %r117;
	selp.b64 	%rd75, 6528, 0, %p82;
	cvt.s64.s32 	%rd76, %r2329;
	add.s64 	%rd77, %rd75, %rd76;
	add.s64 	%rd78, %rd77, %rd74;
	cvta.to.global.u64 	%rd79, %rd433;
	shl.b64 	%rd80, %rd9, 3;
	add.s64 	%rd81, %rd79, %rd80;
	st.global.u64 	[%rd81], %rd78;
$L__BB13_66:
	ld.param.u32 	%r2236, [_ZN3cub18CUB_300001_SM_10006detail10radix_sort29DeviceRadixSortOnesweepKernelINS1_5radix10policy_hubIfjyE10Policy1000ELNS0_9SortOrderE0EfjyiiNS1_21identity_decomposer_tEEEvPT5_SB_PT3_PKSC_PT1_PKSG_PT2_PKSK_T4_iiT6__param_8];
	setp.gt.s32 	%p83, %r5, %r2236;
	bar.sync 	0;
	shl.b32 	%r695, %r117, 3;
	add.s32 	%r697, %r524, %r695;
	ld.shared.u64 	%rd14, [%r697+26112];
	setp.gt.s32 	%p84, %r2383, -1;
	selp.b32 	%r698, -1, -2147483648, %p84;
	xor.b32  	%r2383, %r698, %r2383;
	setp.gt.s32 	%p85, %r2382, -1;
	selp.b32 	%r699, -1, -2147483648, %p85;
	xor.b32  	%r2382, %r699, %r2382;
	setp.gt.s32 	%p86, %r2381, -1;
	selp.b32 	%r700, -1, -2147483648, %p86;
	xor.b32  	%r2381, %r700, %r2381;
	setp.gt.s32 	%p87, %r2380, -1;
	selp.b32 	%r701, -1, -2147483648, %p87;
	xor.b32  	%r2380, %r701, %r2380;
	setp.gt.s32 	%p88, %r2379, -1;
	selp.b32 	%r702, -1, -2147483648, %p88;
	xor.b32  	%r2379, %r702, %r2379;
	setp.gt.s32 	%p89, %r2378, -1;
	selp.b32 	%r703, -1, -2147483648, %p89;
	xor.b32  	%r2378, %r703, %r2378;
	setp.gt.s32 	%p90, %r2377, -1;
	selp.b32 	%r704, -1, -2147483648, %p90;
	xor.b32  	%r2377, %r704, %r2377;
	setp.gt.s32 	%p91, %r2376, -1;
	selp.b32 	%r705, -1, -2147483648, %p91;
	xor.b32  	%r2376, %r705, %r2376;
	setp.gt.s32 	%p92, %r2375, -1;
	selp.b32 	%r706, -1, -2147483648, %p92;
	xor.b32  	%r2375, %r706, %r2375;
	setp.gt.s32 	%p93, %r2374, -1;
	selp.b32 	%r707, -1, -2147483648, %p93;
	xor.b32  	%r2374, %r707, %r2374;
	setp.gt.s32 	%p94, %r2373, -1;
	selp.b32 	%r708, -1, -2147483648, %p94;
	xor.b32  	%r2373, %r708, %r2373;
	setp.gt.s32 	%p95, %r2372, -1;
	selp.b32 	%r709, -1, -2147483648, %p95;
	xor.b32  	%r2372, %r709, %r2372;
	setp.gt.s32 	%p96, %r2371, -1;
	selp.b32 	%r710, -1, -2147483648, %p96;
	xor.b32  	%r2371, %r710, %r2371;
	setp.gt.s32 	%p97, %r2370, -1;
	selp.b32 	%r711, -1, -2147483648, %p97;
	xor.b32  	%r2370, %r711, %r2370;
	setp.gt.s32 	%p98, %r2369, -1;
	selp.b32 	%r712, -1, -2147483648, %p98;
	xor.b32  	%r2369, %r712, %r2369;
	setp.gt.s32 	%p99, %r2368, -1;
	selp.b32 	%r713, -1, -2147483648, %p99;
	xor.b32  	%r2368, %r713, %r2368;
	setp.gt.s32 	%p100, %r2367, -1;
	selp.b32 	%r714, -1, -2147483648, %p100;
	xor.b32  	%r2367, %r714, %r2367;
	@%p83 bra 	$L__BB13_68;
	add.s64 	%rd82, %rd14, %rd7;
	shl.b64 	%rd83, %rd82, 2;
	add.s64 	%rd84, %rd1, %rd83;
	st.global.u32 	[%rd84], %r2383;
	st.global.u32 	[%rd84+128], %r2382;
	st.global.u32 	[%rd84+256], %r2381;
	st.global.u32 	[%rd84+384], %r2380;
	st.global.u32 	[%rd84+512], %r2379;
	st.global.u32 	[%rd84+640], %r2378;
	st.global.u32 	[%rd84+768], %r2377;
	st.global.u32 	[%rd84+896], %r2376;
	st.global.u32 	[%rd84+1024], %r2375;
	st.global.u32 	[%rd84+1152], %r2374;
	st.global.u32 	[%rd84+1280], %r2373;
	st.global.u32 	[%rd84+1408], %r2372;
	st.global.u32 	[%rd84+1536], %r2371;
	st.global.u32 	[%rd84+1664], %r2370;
	st.global.u32 	[%rd84+1792], %r2369;
	st.global.u32 	[%rd84+1920], %r2368;
	st.global.u32 	[%rd84+2048], %r2367;
	bra.uni 	$L__BB13_102;
$L__BB13_68:
	ld.param.u32 	%r2237, [_ZN3cub18CUB_300001_SM_10006detail10radix_sort29DeviceRadixSortOnesweepKernelINS1_5radix10policy_hubIfjyE10Policy1000ELNS0_9SortOrderE0EfjyiiNS1_21identity_decomposer_tEEEvPT5_SB_PT3_PKSC_PT1_PKSG_PT2_PKSK_T4_iiT6__param_8];
	cvt.u32.u64 	%r715, %rd7;
	mad.lo.s32 	%r147, %r4, -6528, %r2237;
	setp.ge.s32 	%p101, %r715, %r147;
	add.s64 	%rd85, %rd14, %rd7;
	shl.b64 	%rd86, %rd85, 2;
	add.s64 	%rd15, %rd1, %rd86;
	@%p101 bra 	$L__BB13_70;
	st.global.u32 	[%rd15], %r2383;
$L__BB13_70:
	add.s32 	%r717, %r715, 32;
	setp.ge.s32 	%p102, %r717, %r147;
	@%p102 bra 	$L__BB13_72;
	st.global.u32 	[%rd15+128], %r2382;
$L__BB13_72:
	add.s32 	%r719, %r715, 64;
	setp.ge.s32 	%p103, %r719, %r147;
	@%p103 bra 	$L__BB13_74;
	st.global.u32 	[%rd15+256], %r2381;
$L__BB13_74:
	add.s32 	%r721, %r715, 96;
	setp.ge.s32 	%p104, %r721, %r147;
	@%p104 bra 	$L__BB13_76;
	st.global.u32 	[%rd15+384], %r2380;
$L__BB13_76:
	add.s32 	%r723, %r715, 128;
	setp.ge.s32 	%p105, %r723, %r147;
	@%p105 bra 	$L__BB13_78;
	st.global.u32 	[%rd15+512], %r2379;
$L__BB13_78:
	add.s32 	%r725, %r715, 160;
	setp.ge.s32 	%p106, %r725, %r147;
	@%p106 bra 	$L__BB13_80;
	st.global.u32 	[%rd15+640], %r2378;
$L__BB13_80:
	add.s32 	%r727, %r715, 192;
	setp.ge.s32 	%p107, %r727, %r147;
	@%p107 bra 	$L__BB13_82;
	st.global.u32 	[%rd15+768], %r2377;
$L__BB13_82:
	add.s32 	%r729, %r715, 224;
	setp.ge.s32 	%p108, %r729, %r147;
	@%p108 bra 	$L__BB13_84;
	st.global.u32 	[%rd15+896], %r2376;
$L__BB13_84:
	add.s32 	%r731, %r715, 256;
	setp.ge.s32 	%p109, %r731, %r147;
	@%p109 bra 	$L__BB13_86;
	st.global.u32 	[%rd15+1024], %r2375;
$L__BB13_86:
	add.s32 	%r733, %r715, 288;
	setp.ge.s32 	%p110, %r733, %r147;
	@%p110 bra 	$L__BB13_88;
	st.global.u32 	[%rd15+1152], %r2374;
$L__BB13_88:
	add.s32 	%r735, %r715, 320;
	setp.ge.s32 	%p111, %r735, %r147;
	@%p111 bra 	$L__BB13_90;
	st.global.u32 	[%rd15+1280], %r2373;
$L__BB13_90:
	add.s32 	%r737, %r715, 352;
	setp.ge.s32 	%p112, %r737, %r147;
	@%p112 bra 	$L__BB13_92;
	st.global.u32 	[%rd15+1408], %r2372;
$L__BB13_92:
	add.s32 	%r739, %r715, 384;
	setp.ge.s32 	%p113, %r739, %r147;
	@%p113 bra 	$L__BB13_94;
	st.global.u32 	[%rd15+1536], %r2371;
$L__BB13_94:
	add.s32 	%r741, %r715, 416;
	setp.ge.s32 	%p114, %r741, %r147;
	@%p114 bra 	$L__BB13_96;
	st.global.u32 	[%rd15+1664], %r2370;
$L__BB13_96:
	add.s32 	%r743, %r715, 448;
	setp.ge.s32 	%p115, %r743, %r147;
	@%p115 bra 	$L__BB13_98;
	st.global.u32 	[%rd15+1792], %r2369;
$L__BB13_98:
	add.s32 	%r745, %r715, 480;
	setp.ge.s32 	%p116, %r745, %r147;
	@%p116 bra 	$L__BB13_100;
	st.global.u32 	[%rd15+1920], %r2368;
$L__BB13_100:
	add.s32 	%r747, %r715, 512;
	setp.ge.s32 	%p117, %r747, %r147;
	@%p117 bra 	$L__BB13_102;
	st.global.u32 	[%rd15+2048], %r2367;
$L__BB13_102:
	ld.param.u32 	%r2238, [_ZN3cub18CUB_300001_SM_10006detail10radix_sort29DeviceRadixSortOnesweepKernelINS1_5radix10policy_hubIfjyE10Policy1000ELNS0_9SortOrderE0EfjyiiNS1_21identity_decomposer_tEEEvPT5_SB_PT3_PKSC_PT1_PKSG_PT2_PKSK_T4_iiT6__param_8];
	setp.gt.s32 	%p118, %r5, %r2238;
	@%p118 bra 	$L__BB13_104;
	ld.global.u32 	%r2366, [%rd8];
	ld.global.u32 	%r2365, [%rd8+128];
	ld.global.u32 	%r2364, [%rd8+256];
	ld.global.u32 	%r2363, [%rd8+384];
	ld.global.u32 	%r2362, [%rd8+512];
	ld.global.u32 	%r2361, [%rd8+640];
	ld.global.u32 	%r2360, [%rd8+768];
	ld.global.u32 	%r2359, [%rd8+896];
	ld.global.u32 	%r2358, [%rd8+1024];
	ld.global.u32 	%r2357, [%rd8+1152];
	ld.global.u32 	%r2356, [%rd8+1280];
	ld.global.u32 	%r2355, [%rd8+1408];
	ld.global.u32 	%r2354, [%rd8+1536];
	ld.global.u32 	%r2353, [%rd8+1664];
	ld.global.u32 	%r2352, [%rd8+1792];
	ld.global.u32 	%r2351, [%rd8+1920];
	ld.global.u32 	%r2350, [%rd8+2048];
	bra.uni 	$L__BB13_138;
$L__BB13_104:
	ld.param.u32 	%r2239, [_ZN3cub18CUB_300001_SM_10006detail10radix_sort29DeviceRadixSortOnesweepKernelINS1_5radix10policy_hubIfjyE10Policy1000ELNS0_9SortOrderE0EfjyiiNS1_21identity_decomposer_tEEEvPT5_SB_PT3_PKSC_PT1_PKSG_PT2_PKSK_T4_iiT6__param_8];
	cvt.u32.u64 	%r749, %rd7;
	sub.s32 	%r165, %r2239, %r462;
	setp.ge.s32 	%p119, %r749, %r165;
	@%p119 bra 	$L__BB13_106;
	ld.global.u32 	%r2366, [%rd8];
$L__BB13_106:
	add.s32 	%r753, %r749, 32;
	setp.ge.s32 	%p120, %r753, %r165;
	@%p120 bra 	$L__BB13_108;
	ld.global.u32 	%r2365, [%rd8+128];
$L__BB13_108:
	add.s32 	%r756, %r749, 64;
	setp.ge.s32 	%p121, %r756, %r165;
	@%p121 bra 	$L__BB13_110;
	ld.global.u32 	%r2364, [%rd8+256];
$L__BB13_110:
	add.s32 	%r759, %r749, 96;
	setp.ge.s32 	%p122, %r759, %r165;
	@%p122 bra 	$L__BB13_112;
	ld.global.u32 	%r2363, [%rd8+384];
$L__BB13_112:
	add.s32 	%r762, %r749, 128;
	setp.ge.s32 	%p123, %r762, %r165;
	@%p123 bra 	$L__BB13_114;
	ld.global.u32 	%r2362, [%rd8+512];
$L__BB13_114:
	add.s32 	%r765, %r749, 160;
	setp.ge.s32 	%p124, %r765, %r165;
	@%p124 bra 	$L__BB13_116;
	ld.global.u32 	%r2361, [%rd8+640];
$L__BB13_116:
	add.s32 	%r768, %r749, 192;
	setp.ge.s32 	%p125, %r768, %r165;
	@%p125 bra 	$L__BB13_118;
	ld.global.u32 	%r2360, [%rd8+768];
$L__BB13_118:
	add.s32 	%r771, %r749, 224;
	setp.ge.s32 	%p126, %r771, %r165;
	@%p126 bra 	$L__BB13_120;
	ld.global.u32 	%r2359, [%rd8+896];
$L__BB13_120:
	add.s32 	%r774, %r749, 256;
	setp.ge.s32 	%p127, %r774, %r165;
	@%p127 bra 	$L__BB13_122;
	ld.global.u32 	%r2358, [%rd8+1024];
$L__BB13_122:
	add.s32 	%r777, %r749, 288;
	setp.ge.s32 	%p128, %r777, %r165;
	@%p128 bra 	$L__BB13_124;
	ld.global.u32 	%r2357, [%rd8+1152];
$L__BB13_124:
	add.s32 	%r780, %r749, 320;
	setp.ge.s32 	%p129, %r780, %r165;
	@%p129 bra 	$L__BB13_126;
	ld.global.u32 	%r2356, [%rd8+1280];
$L__BB13_126:
	add.s32 	%r783, %r749, 352;
	setp.ge.s32 	%p130, %r783, %r165;
	@%p130 bra 	$L__BB13_128;
	ld.global.u32 	%r2355, [%rd8+1408];
$L__BB13_128:
	add.s32 	%r786, %r749, 384;
	setp.ge.s32 	%p131, %r786, %r165;
	@%p131 bra 	$L__BB13_130;
	ld.global.u32 	%r2354, [%rd8+1536];
$L__BB13_130:
	add.s32 	%r789, %r749, 416;
	setp.ge.s32 	%p132, %r789, %r165;
	@%p132 bra 	$L__BB13_132;
	ld.global.u32 	%r2353, [%rd8+1664];
$L__BB13_132:
	add.s32 	%r792, %r749, 448;
	setp.ge.s32 	%p133, %r792, %r165;
	@%p133 bra 	$L__BB13_134;
	ld.global.u32 	%r2352, [%rd8+1792];
$L__BB13_134:
	add.s32 	%r795, %r749, 480;
	setp.ge.s32 	%p134, %r795, %r165;
	@%p134 bra 	$L__BB13_136;
	ld.global.u32 	%r2351, [%rd8+1920];
$L__BB13_136:
	add.s32 	%r798, %r749, 512;
	setp.ge.s32 	%p135, %r798, %r165;
	@%p135 bra 	$L__BB13_138;
	ld.global.u32 	%r2350, [%rd8+2048];
$L__BB13_138:
	ld.param.u32 	%r2240, [_ZN3cub18CUB_300001_SM_10006detail10radix_sort29DeviceRadixSortOnesweepKernelINS1_5radix10policy_hubIfjyE10Policy1000ELNS0_9SortOrderE0EfjyiiNS1_21identity_decomposer_tEEEvPT5_SB_PT3_PKSC_PT1_PKSG_PT2_PKSK_T4_iiT6__param_8];
	mad.lo.s32 	%r799, %r4, 6528, 6528;
	setp.gt.s32 	%p136, %r799, %r2240;
	@%p136 bra 	$L__BB13_140;
	ld.param.u64 	%rd439, [_ZN3cub18CUB_300001_SM_10006detail10radix_sort29DeviceRadixSortOnesweepKernelINS1_5radix10policy_hubIfjyE10Policy1000ELNS0_9SortOrderE0EfjyiiNS1_21identity_decomposer_tEEEvPT5_SB_PT3_PKSC_PT1_PKSG_PT2_PKSK_T4_iiT6__param_6];
	add.s64 	%rd87, %rd14, %rd7;
	cvta.to.global.u64 	%rd88, %rd439;
	shl.b64 	%rd89, %rd87, 2;
	add.s64 	%rd90, %rd88, %rd89;
	st.global.u32 	[%rd90], %r2366;
	st.global.u32 	[%rd90+128], %r2365;
	st.global.u32 	[%rd90+256], %r2364;
	st.global.u32 	[%rd90+384], %r2363;
	st.global.u32 	[%rd90+512], %r2362;
	st.global.u32 	[%rd90+640], %r2361;
	st.global.u32 	[%rd90+768], %r2360;
	st.global.u32 	[%rd90+896], %r2359;
	st.global.u32 	[%rd90+1024], %r2358;
	st.global.u32 	[%rd90+1152], %r2357;
	st.global.u32 	[%rd90+1280], %r2356;
	st.global.u32 	[%rd90+1408], %r2355;
	st.global.u32 	[%rd90+1536], %r2354;
	st.global.u32 	[%rd90+1664], %r2353;
	st.global.u32 	[%rd90+1792], %r2352;
	st.global.u32 	[%rd90+1920], %r2351;
	st.global.u32 	[%rd90+2048], %r2350;
	bra.uni 	$L__BB13_174;
$L__BB13_140:
	ld.param.u32 	%r2241, [_ZN3cub18CUB_300001_SM_10006detail10radix_sort29DeviceRadixSortOnesweepKernelINS1_5radix10policy_hubIfjyE10Policy1000ELNS0_9SortOrderE0EfjyiiNS1_21identity_decomposer_tEEEvPT5_SB_PT3_PKSC_PT1_PKSG_PT2_PKSK_T4_iiT6__param_8];
	ld.param.u64 	%rd440, [_ZN3cub18CUB_300001_SM_10006detail10radix_sort29DeviceRadixSortOnesweepKernelINS1_5radix10policy_hubIfjyE10Policy1000ELNS0_9SortOrderE0EfjyiiNS1_21identity_decomposer_tEEEvPT5_SB_PT3_PKSC_PT1_PKSG_PT2_PKSK_T4_iiT6__param_6];
	cvt.u32.u64 	%r800, %rd7;
	mad.lo.s32 	%r216, %r4, -6528, %r2241;
	setp.ge.s32 	%p137, %r800, %r216;
	add.s64 	%rd91, %rd14, %rd7;
	cvta.to.global.u64 	%rd92, %rd440;
	shl.b64 	%rd93, %rd91, 2;
	add.s64 	%rd16, %rd92, %rd93;
	@%p137 bra 	$L__BB13_142;
	st.global.u32 	[%rd16], %r2366;
$L__BB13_142:
	add.s32 	%r802, %r800, 32;
	setp.ge.s32 	%p138, %r802, %r216;
	@%p138 bra 	$L__BB13_144;
	st.global.u32 	[%rd16+128], %r2365;
$L__BB13_144:
	add.s32 	%r804, %r800, 64;
	setp.ge.s32 	%p139, %r804, %r216;
	@%p139 bra 	$L__BB13_146;
	st.global.u32 	[%rd16+256], %r2364;
$L__BB13_146:
	add.s32 	%r806, %r800, 96;
	setp.ge.s32 	%p140, %r806, %r216;
	@%p140 bra 	$L__BB13_148;
	st.global.u32 	[%rd16+384], %r2363;
$L__BB13_148:
	add.s32 	%r808, %r800, 128;
	setp.ge.s32 	%p141, %r808, %r216;
	@%p141 bra 	$L__BB13_150;
	st.global.u32 	[%rd16+512], %r2362;
$L__BB13_150:
	add.s32 	%r810, %r800, 160;
	setp.ge.s32 	%p142, %r810, %r216;
	@%p142 bra 	$L__BB13_152;
	st.global.u32 	[%rd16+640], %r2361;
$L__BB13_152:
	add.s32 	%r812, %r800, 192;
	setp.ge.s32 	%p143, %r812, %r216;
	@%p143 bra 	$L__BB13_154;
	st.global.u32 	[%rd16+768], %r2360;
$L__BB13_154:
	add.s32 	%r814, %r800, 224;
	setp.ge.s32 	%p144, %r814, %r216;
	@%p144 bra 	$L__BB13_156;
	st.global.u32 	[%rd16+896], %r2359;
$L__BB13_156:
	add.s32 	%r816, %r800, 256;
	setp.ge.s32 	%p145, %r816, %r216;
	@%p145 bra 	$L__BB13_158;
	st.global.u32 	[%rd16+1024], %r2358;
$L__BB13_158:
	add.s32 	%r818, %r800, 288;
	setp.ge.s32 	%p146, %r818, %r216;
	@%p146 bra 	$L__BB13_160;
	st.global.u32 	[%rd16+1152], %r2357;
$L__BB13_160:
	add.s32 	%r820, %r800, 320;
	setp.ge.s32 	%p147, %r820, %r216;
	@%p147 bra 	$L__BB13_162;
	st.global.u32 	[%rd16+1280], %r2356;
$L__BB13_162:
	add.s32 	%r822, %r800, 352;
	setp.ge.s32 	%p148, %r822, %r216;
	@%p148 bra 	$L__BB13_164;
	st.global.u32 	[%rd16+1408], %r2355;
$L__BB13_164:
	add.s32 	%r824, %r800, 384;
	setp.ge.s32 	%p149, %r824, %r216;
	@%p149 bra 	$L__BB13_166;
	st.global.u32 	[%rd16+1536], %r2354;
$L__BB13_166:
	add.s32 	%r826, %r800, 416;
	setp.ge.s32 	%p150, %r826, %r216;
	@%p150 bra 	$L__BB13_168;
	st.global.u32 	[%rd16+1664], %r2353;
$L__BB13_168:
	add.s32 	%r828, %r800, 448;
	setp.ge.s32 	%p151, %r828, %r216;
	@%p151 bra 	$L__BB13_170;
	st.global.u32 	[%rd16+1792], %r2352;
$L__BB13_170:
	add.s32 	%r830, %r800, 480;
	setp.ge.s32 	%p152, %r830, %r216;
	@%p152 bra 	$L__BB13_172;
	st.global.u32 	[%rd16+1920], %r2351;
$L__BB13_172:
	add.s32 	%r832, %r800, 512;
	setp.ge.s32 	%p153, %r832, %r216;
	@%p153 bra 	$L__BB13_174;
	st.global.u32 	[%rd16+2048], %r2350;
$L__BB13_174:
	// begin inline asm
	exit;
	// end inline asm
$L__BB13_175:
	mul.hi.u32 	%r833, %r1, 357913942;
	add.s32 	%r834, %r833, %r1;
	shl.b32 	%r835, %r834, 2;
	add.s32 	%r837, %r524, %r835;
	add.s32 	%r234, %r837, 13328;
	st.shared.u32 	[%r837+13328], %r2329;
	bar.sync 	0;
	setp.gt.u32 	%p154, %r1, 31;
	@%p154 bra 	$L__BB13_177;
	mad.lo.s32 	%r869, %r1, 52, %r524;
	ld.shared.u32 	%r870, [%r869+13328];
	ld.shared.u32 	%r871, [%r869+13332];
	ld.shared.u32 	%r872, [%r869+13336];
	ld.shared.u32 	%r873, [%r869+13340];
	ld.shared.u32 	%r874, [%r869+13344];
	ld.shared.u32 	%r875, [%r869+13348];
	ld.shared.u32 	%r876, [%r869+13352];
	ld.shared.u32 	%r877, [%r869+13356];
	ld.shared.u32 	%r878, [%r869+13360];
	ld.shared.u32 	%r879, [%r869+13364];
	ld.shared.u32 	%r880, [%r869+13368];
	ld.shared.u32 	%r881, [%r869+13372];
	add.s32 	%r882, %r871, %r870;
	add.s32 	%r883, %r882, %r872;
	add.s32 	%r884, %r883, %r873;
	add.s32 	%r885, %r884, %r874;
	add.s32 	%r886, %r885, %r875;
	add.s32 	%r887, %r886, %r876;
	add.s32 	%r888, %r887, %r877;
	add.s32 	%r889, %r888, %r878;
	add.s32 	%r890, %r889, %r879;
	add.s32 	%r891, %r890, %r880;
	add.s32 	%r842, %r891, %r881;
	mov.b32 	%r840, 1;
	mov.b32 	%r865, 0;
	mov.b32 	%r867, -1;
	// begin inline asm
	{  .reg .s32 r0;  .reg .pred p;  shfl.sync.up.b32 r0|p, %r842, %r840, %r865, %r867;  @p add.s32 r0, r0, %r842;  mov.s32 %r838, r0;}
	// end inline asm
	mov.b32 	%r846, 2;
	// begin inline asm
	{  .reg .s32 r0;  .reg .pred p;  shfl.sync.up.b32 r0|p, %r838, %r846, %r865, %r867;  @p add.s32 r0, r0, %r838;  mov.s32 %r844, r0;}
	// end inline asm
	mov.b32 	%r852, 4;
	// begin inline asm
	{  .reg .s32 r0;  .reg .pred p;  shfl.sync.up.b32 r0|p, %r844, %r852, %r865, %r867;  @p add.s32 r0, r0, %r844;  mov.s32 %r850, r0;}
	// end inline asm
	mov.b32 	%r858, 8;
	// begin inline asm
	{  .reg .s32 r0;  .reg .pred p;  shfl.sync.up.b32 r0|p, %r850, %r858, %r865, %r867;  @p add.s32 r0, r0, %r850;  mov.s32 %r856, r0;}
	// end inline asm
	mov.b32 	%r864, 16;
	// begin inline asm
	{  .reg .s32 r0;  .reg .pred p;  shfl.sync.up.b32 r0|p, %r856, %r864, %r865, %r867;  @p add.s32 r0, r0, %r856;  mov.s32 %r862, r0;}
	// end inline asm
	sub.s32 	%r892, %r862, %r842;
	add.s32 	%r893, %r870, %r892;
	add.s32 	%r894, %r871, %r893;
	add.s32 	%r895, %r872, %r894;
	add.s32 	%r896, %r873, %r895;
	add.s32 	%r897, %r874, %r896;
	add.s32 	%r898, %r875, %r897;
	add.s32 	%r899, %r876, %r898;
	add.s32 	%r900, %r877, %r899;
	add.s32 	%r901, %r878, %r900;
	add.s32 	%r902, %r879, %r901;
	add.s32 	%r903, %r880, %r902;
	st.shared.u32 	[%r869+13328], %r892;
	st.shared.u32 	[%r869+13332], %r893;
	st.shared.u32 	[%r869+13336], %r894;
	st.shared.u32 	[%r869+13340], %r895;
	st.shared.u32 	[%r869+13344], %r896;
	st.shared.u32 	[%r869+13348], %r897;
	st.shared.u32 	[%r869+13352], %r898;
	st.shared.u32 	[%r869+13356], %r899;
	st.shared.u32 	[%r869+13360], %r900;
	st.shared.u32 	[%r869+13364], %r901;
	st.shared.u32 	[%r869+13368], %r902;
	st.shared.u32 	[%r869+13372], %r903;
$L__BB13_177:
	setp.gt.u32 	%p155, %r1, 255;
	bar.sync 	0;
	ld.shared.u32 	%r235, [%r234];
	@%p155 bra 	$L__BB13_179;
	ld.shared.u32 	%r907, [%r118];
	add.s32 	%r908, %r907, %r235;
	st.shared.u32 	[%r118], %r908;
	ld.shared.u32 	%r909, [%r118+1024];
	add.s32 	%r910, %r909, %r235;
	st.shared.u32 	[%r118+1024], %r910;
	ld.shared.u32 	%r911, [%r118+2048];
	add.s32 	%r912, %r911, %r235;
	st.shared.u32 	[%r118+2048], %r912;
	ld.shared.u32 	%r913, [%r118+3072];
	add.s32 	%r914, %r913, %r235;
	st.shared.u32 	[%r118+3072], %r914;
	ld.shared.u32 	%r915, [%r118+4096];
	add.s32 	%r916, %r915, %r235;
	st.shared.u32 	[%r118+4096], %r916;
	ld.shared.u32 	%r917, [%r118+5120];
	add.s32 	%r918, %r917, %r235;
	st.shared.u32 	[%r118+5120], %r918;
	ld.shared.u32 	%r919, [%r118+6144];
	add.s32 	%r920, %r919, %r235;
	st.shared.u32 	[%r118+6144], %r920;
	ld.shared.u32 	%r921, [%r118+7168];
	add.s32 	%r922, %r921, %r235;
	st.shared.u32 	[%r118+7168], %r922;
	ld.shared.u32 	%r923, [%r118+8192];
	add.s32 	%r924, %r923, %r235;
	st.shared.u32 	[%r118+8192], %r924;
	ld.shared.u32 	%r925, [%r118+9216];
	add.s32 	%r926, %r925, %r235;
	st.shared.u32 	[%r118+9216], %r926;
	ld.shared.u32 	%r927, [%r118+10240];
	add.s32 	%r928, %r927, %r235;
	st.shared.u32 	[%r118+10240], %r928;
	ld.shared.u32 	%r929, [%r118+11264];
	add.s32 	%r930, %r929, %r235;
	st.shared.u32 	[%r118+11264], %r930;
$L__BB13_179:
	ld.param.u32 	%r2287, [_ZN3cub18CUB_300001_SM_10006detail10radix_sort29DeviceRadixSortOnesweepKernelINS1_5radix10policy_hubIfjyE10Policy1000ELNS0_9SortOrderE0EfjyiiNS1_21identity_decomposer_tEEEvPT5_SB_PT3_PKSC_PT1_PKSG_PT2_PKSK_T4_iiT6__param_10];
	ld.param.u32 	%r2250, [_ZN3cub18CUB_300001_SM_10006detail10radix_sort29DeviceRadixSortOnesweepKernelINS1_5radix10policy_hubIfjyE10Policy1000ELNS0_9SortOrderE0EfjyiiNS1_21identity_decomposer_tEEEvPT5_SB_PT3_PKSC_PT1_PKSG_PT2_PKSK_T4_iiT6__param_9];
	shl.b32 	%r957, %r1, 5;
	and.b32  	%r958, %r957, 31744;
	add.s32 	%r236, %r524, %r958;
	bar.sync 	0;
	// begin inline asm
	mov.u32 %r931, %lanemask_le;
	// end inline asm
	setp.eq.s32 	%p156, %r2383, 2147483647;
	selp.b32 	%r960, -2147483648, %r2383, %p156;
	shr.u32 	%r961, %r960, %r2250;
	mov.b32 	%r962, -1;
	shl.b32 	%r963, %r962, %r2287;
	not.b32 	%r238, %r963;
	and.b32  	%r954, %r961, %r238;
	mov.b32 	%r934, 1;
	// begin inline asm
	{
    .reg .pred p;
    and.b32 %r932, %r954, %r934;    setp.ne.u32 p, %r932, 0;
    vote.ballot.sync.b32 %r932, p, 0xffffffff;
    @!p not.b32 %r932, %r932;
}

	// end inline asm
	mov.b32 	%r937, 2;
	// begin inline asm
	{
    .reg .pred p;
    and.b32 %r935, %r954, %r937;    setp.ne.u32 p, %r935, 0;
    vote.ballot.sync.b32 %r935, p, 0xffffffff;
    @!p not.b32 %r935, %r935;
}

	// end inline asm
	and.b32  	%r964, %r935, %r932;
	mov.b32 	%r940, 4;
	// begin inline asm
	{
    .reg .pred p;
    and.b32 %r938, %r954, %r940;    setp.ne.u32 p, %r938, 0;
    vote.ballot.sync.b32 %r938, p, 0xffffffff;
    @!p not.b32 %r938, %r938;
}

	// end inline asm
	and.b32  	%r965, %r938, %r964;
	mov.b32 	%r943, 8;
	// begin inline asm
	{
    .reg .pred p;
    and.b32 %r941, %r954, %r943;    setp.ne.u32 p, %r941, 0;
    vote.ballot.sync.b32 %r941, p, 0xffffffff;
    @!p not.b32 %r941, %r941;
}

	// end inline asm
	and.b32  	%r966, %r941, %r965;
	mov.b32 	%r946, 16;
	// begin inline asm
	{
    .reg .pred p;
    and.b32 %r944, %r954, %r946;    setp.ne.u32 p, %r944, 0;
    vote.ballot.sync.b32 %r944, p, 0xffffffff;
    @!p not.b32 %r944, %r944;
}

	// end inline asm
	and.b32  	%r967, %r944, %r966;
	mov.b32 	%r949, 32;
	// begin inline asm
	{
    .reg .pred p;
    and.b32 %r947, %r954, %r949;    setp.ne.u32 p, %r947, 0;
    vote.ballot.sync.b32 %r947, p, 0xffffffff;
    @!p not.b32 %r947, %r947;
}

	// end inline asm
	and.b32  	%r968, %r947, %r967;
	mov.b32 	%r952, 64;
	// begin inline asm
	{
    .reg .pred p;
    and.b32 %r950, %r954, %r952;    setp.ne.u32 p, %r950, 0;
    vote.ballot.sync.b32 %r950, p, 0xffffffff;
    @!p not.b32 %r950, %r950;
}

	// end inline asm
	and.b32  	%r969, %r950, %r968;
	mov.b32 	%r955, 128;
	// begin inline asm
	{
    .reg .pred p;
    and.b32 %r953, %r954, %r955;    setp.ne.u32 p, %r953, 0;
    vote.ballot.sync.b32 %r953, p, 0xffffffff;
    @!p not.b32 %r953, %r953;
}

	// end inline asm
	and.b32  	%r970, %r953, %r969;
	clz.b32 	%r971, %r970;
	sub.s32 	%r240, 31, %r971;
	and.b32  	%r972, %r931, %r970;
	popc.b32 	%r241, %r972;
	setp.ne.s32 	%p157, %r460, %r240;
	mov.b32 	%r2384, 0;
	@%p157 bra 	$L__BB13_181;
	shl.b32 	%r973, %r954, 2;
	add.s32 	%r974, %r236, %r973;
	atom.shared.add.u32 	%r2384, [%r974], %r241;
$L__BB13_181:
	ld.param.u32 	%r2251, [_ZN3cub18CUB_300001_SM_10006detail10radix_sort29DeviceRadixSortOnesweepKernelINS1_5radix10policy_hubIfjyE10Policy1000ELNS0_9SortOrderE0EfjyiiNS1_21identity_decomposer_tEEEvPT5_SB_PT3_PKSC_PT1_PKSG_PT2_PKSK_T4_iiT6__param_9];
	shfl.sync.idx.b32	%r1000|%p158, %r2384, %r240, 31, -1;
	add.s32 	%r244, %r241, %r1000;
	setp.eq.s32 	%p159, %r2382, 2147483647;
	selp.b32 	%r1001, -2147483648, %r2382, %p159;
	shr.u32 	%r1002, %r1001, %r2251;
	and.b32  	%r997, %r1002, %r238;
	mov.b32 	%r977, 1;
	// begin inline asm
	{
    .reg .pred p;
    and.b32 %r975, %r997, %r977;    setp.ne.u32 p, %r975, 0;
    vote.ballot.sync.b32 %r975, p, 0xffffffff;
    @!p not.b32 %r975, %r975;
}

	// end inline asm
	mov.b32 	%r980, 2;
	// begin inline asm
	{
    .reg .pred p;
    and.b32 %r978, %r997, %r980;    setp.ne.u32 p, %r978, 0;
    vote.ballot.sync.b32 %r978, p, 0xffffffff;
    @!p not.b32 %r978, %r978;
}

	// end inline asm
	and.b32  	%r1003, %r978, %r975;
	mov.b32 	%r983, 4;
	// begin inline asm
	{
    .reg .pred p;
    and.b32 %r981, %r997, %r983;    setp.ne.u32 p, %r981, 0;
    vote.ballot.sync.b32 %r981, p, 0xffffffff;
    @!p not.b32 %r981, %r981;
}

	// end inline asm
	and.b32  	%r1004, %r981, %r1003;
	mov.b32 	%r986, 8;
	// begin inline asm
	{
    .reg .pred p;
    and.b32 %r984, %r997, %r986;    setp.ne.u32 p, %r984, 0;
    vote.ballot.sync.b32 %r984, p, 0xffffffff;
    @!p not.b32 %r984, %r984;
}

	// end inline asm
	and.b32  	%r1005, %r984, %r1004;
	mov.b32 	%r989, 16;
	// begin inline asm
	{
    .reg .pred p;
    and.b32 %r987, %r997, %r989;    setp.ne.u32 p, %r987, 0;
    vote.ballot.sync.b32 %r987, p, 0xffffffff;
    @!p not.b32 %r987, %r987;
}

	// end inline asm
	and.b32  	%r1006, %r987, %r1005;
	mov.b32 	%r992, 32;
	// begin inline asm
	{
    .reg .pred p;
    and.b32 %r990, %r997, %r992;    setp.ne.u32 p, %r990, 0;
    vote.ballot.sync.b32 %r990, p, 0xffffffff;
    @!p not.b32 %r990, %r990;
}

	// end inline asm
	and.b32  	%r1007, %r990, %r1006;
	mov.b32 	%r995, 64;
	// begin inline asm
	{
    .reg .pred p;
    and.b32 %r993, %r997, %r995;    setp.ne.u32 p, %r993, 0;
    vote.ballot.sync.b32 %r993, p, 0xffffffff;
    @!p not.b32 %r993, %r993;
}

	// end inline asm
	and.b32  	%r1008, %r993, %r1007;
	mov.b32 	%r998, 128;
	// begin inline asm
	{
    .reg .pred p;
    and.b32 %r996, %r997, %r998;    setp.ne.u32 p, %r996, 0;
    vote.ballot.sync.b32 %r996, p, 0xffffffff;
    @!p not.b32 %r996, %r996;
}

	// end inline asm
	and.b32  	%r1009, %r996, %r1008;
	clz.b32 	%r1010, %r1009;
	sub.s32 	%r246, 31, %r1010;
	and.b32  	%r1011, %r931, %r1009;
	popc.b32 	%r247, %r1011;
	setp.ne.s32 	%p160, %r460, %r246;
	mov.b32 	%r2385, 0;
	@%p160 bra 	$L__BB13_183;
	shl.b32 	%r1012, %r997, 2;
	add.s32 	%r1013, %r236, %r1012;
	atom.shared.add.u32 	%r2385, [%r1013], %r247;
$L__BB13_183:
	ld.param.u32 	%r2252, [_ZN3cub18CUB_300001_SM_10006detail10radix_sort29DeviceRadixSortOnesweepKernelINS1_5radix10policy_hubIfjyE10Policy1000ELNS0_9SortOrderE0EfjyiiNS1_21identity_decomposer_tEEEvPT5_SB_PT3_PKSC_PT1_PKSG_PT2_PKSK_T4_iiT6__param_9];
	shfl.sync.idx.b32	%r1039|%p161, %r2385, %r246, 31, -1;
	add.s32 	%r250, %r247, %r1039;
	setp.eq.s32 	%p162, %r2381, 2147483647;
	selp.b32 	%r1040, -2147483648, %r2381, %p162;
	shr.u32 	%r1041, %r1040, %r2252;
	and.b32  	%r1036, %r1041, %r238;
	mov.b32 	%r1016, 1;
	// begin inline asm
	{
    .reg .pred p;
    and.b32 %r1014, %r1036, %r1016;    setp.ne.u32 p, %r1014, 0;
    vote.ballot.sync.b32 %r1014, p, 0xffffffff;
    @!p not.b32 %r1014, %r1014;
}

	// end inline asm
	mov.b32 	%r1019, 2;
	// begin inline asm
	{
    .reg .pred p;
    and.b32 %r1017, %r1036, %r1019;    setp.ne.u32 p, %r1017, 0;
    vote.ballot.sync.b32 %r1017, p, 0xffffffff;
    @!p not.b32 %r1017, %r1017;
}

	// end inline asm
	and.b32  	%r1042, %r1017, %r1014;
	mov.b32 	%r1022, 4;
	// begin inline asm
	{
    .reg .pred p;
    and.b32 %r1020, %r1036, %r1022;    setp.ne.u32 p, %r1020, 0;
    vote.ballot.sync.b32 %r1020, p, 0xffffffff;
    @!p not.b32 %r1020, %r1020;
}

	// end inline asm
	and.b32  	%r1043, %r1020, %r1042;
	mov.b32 	%r1025, 8;
	// begin inline asm
	{
    .reg .pred p;
    and.b32 %r1023, %r1036, %r1025;    setp.ne.u32 p, %r1023, 0;
    vote.ballot.sync.b32 %r1023, p, 0xffffffff;
    @!p not.b32 %r1023, %r1023;
}

	// end inline asm
	and.b32  	%r1044, %r1023, %r1043;
	mov.b32 	%r1028, 16;
	// begin inline asm
	{
    .reg .pred p;
    and.b32 %r1026, %r1036, %r1028;    setp.ne.u32 p, %r1026, 0;
    vote.ballot.sync.b32 %r1026, p, 0xffffffff;
    @!p not.b32 %r1026, %r1026;
}

	// end inline asm
	and.b32  	%r1045, %r1026, %r1044;
	mov.b32 	%r1031, 32;
	// begin inline asm
	{
    .reg .pred p;
    and.b32 %r1029, %r1036, %r1031;    setp.ne.u32 p, %r1029, 0;
    vote.ballot.sync.b32 %r1029, p, 0xffffffff;
    @!p not.b32 %r1029, %r1029;
}

	// end inline asm
	and.b32  	%r1046, %r1029, %r1045;
	mov.b32 	%r1034, 64;
	// begin inline asm
	{
    .reg .pred p;
    and.b32 %r1032, %r1036, %r1034;    setp.ne.u32 p, %r1032, 0;
    vote.ballot.sync.b32 %r1032, p, 0xffffffff;
    @!p not.b32 %r1032, %r1032;
}

	// end inline asm
	and.b32  	%r1047, %r1032, %r1046;
	mov.b32 	%r1037, 128;
	// begin inline asm
	{
    .reg .pred p;
    and.b32 %r1035, %r1036, %r1037;    setp.ne.u32 p, %r1035, 0;
    vote.ballot.sync.b32 %r1035, p, 0xffffffff;
    @!p not.b32 %r1035, %r1035;
}

	// end inline asm
	and.b32  	%r1048, %r1035, %r1047;
	clz.b32 	%r1049, %r1048;
	sub.s32 	%r252, 31, %r1049;
	and.b32  	%r1050, %r931, %r1048;
	popc.b32 	%r253, %r1050;
	setp.ne.s32 	%p163, %r460, %r252;
	mov.b32 	%r2386, 0;
	@%p163 bra 	$L__BB13_185;
	shl.b32 	%r1051, %r1036, 2;
	add.s32 	%r1052, %r236, %r1051;
	atom.shared.add.u32 	%r2386, [%r1052], %r253;
$L__BB13_185:
	ld.param.u32 	%r2253, [_ZN3cub18CUB_300001_SM_10006detail10radix_sort29DeviceRadixSortOnesweepKernelINS1_5radix10policy_hubIfjyE10Policy1000ELNS0_9SortOrderE0EfjyiiNS1_21identity_decomposer_tEEEvPT5_SB_PT3_PKSC_PT1_PKSG_PT2_PKSK_T4_iiT6__param_9];
	shfl.sync.idx.b32	%r1078|%p164, %r2386, %r252, 31, -1;
	add.s32 	%r256, %r253, %r1078;
	setp.eq.s32 	%p165, %r2380, 2147483647;
	selp.b32 	%r1079, -2147483648, %r2380, %p165;
	shr.u32 	%r1080, %r1079, %r2253;
	and.b32  	%r1075, %r1080, %r238;
	mov.b32 	%r1055, 1;
	// begin inline asm
	{
    .reg .pred p;
    and.b32 %r1053, %r1075, %r1055;    setp.ne.u32 p, %r1053, 0;
    vote.ballot.sync.b32 %r1053, p, 0xffffffff;
    @!p not.b32 %r1053, %r1053;
}

	// end inline asm
	mov.b32 	%r1058, 2;
	// begin inline asm
	{
    .reg .pred p;
    and.b32 %r1056, %r1075, %r1058;    setp.ne.u32 p, %r1056, 0;
    vote.ballot.sync.b32 %r1056, p, 0xffffffff;
    @!p not.b32 %r1056, %r1056;
}

	// end inline asm
	and.b32  	%r1081, %r1056, %r1053;
	mov.b32 	%r1061, 4;
	// begin inline asm
	{
    .reg .pred p;
    and.b32 %r1059, %r1075, %r1061;    setp.ne.u32 p, %r1059, 0;
    vote.ballot.sync.b32 %r1059, p, 0xffffffff;
    @!p not.b32 %r1059, %r1059;
}

	// end inline asm
	and.b32  	%r1082, %r1059, %r1081;
	mov.b32 	%r1064, 8;
	// begin inline asm
	{
    .reg .pred p;
    and.b32 %r1062, %r1075, %r1064;    setp.ne.u32 p, %r1062, 0;
    vote.ballot.sync.b32 %r1062, p, 0xffffffff;
    @!p not.b32 %r1062, %r1062;
}

	// end inline asm
	and.b32  	%r1083, %r1062, %r1082;
	mov.b32 	%r1067, 16;
	// begin inline asm
	{
    .reg .pred p;
    and.b32 %r1065, %r1075, %r1067;    setp.ne.u32 p, %r1065, 0;
    vote.ballot.sync.b32 %r1065, p, 0xffffffff;
    @!p not.b32 %r1065, %r1065;
}

	// end inline asm
	and.b32  	%r1084, %r1065, %r1083;
	mov.b32 	%r1070, 32;
	// begin inline asm
	{
    .reg .pred p;
    and.b32 %r1068, %r1075, %r1070;    setp.ne.u32 p, %r1068, 0;
    vote.ballot.sync.b32 %r1068, p, 0xffffffff;
    @!p not.b32 %r1068, %r1068;
}

	// end inline asm
	and.b32  	%r1085, %r1068, %r1084;
	mov.b32 	%r1073, 64;
	// begin inline asm
	{
    .reg .pred p;
    and.b32 %r1071, %r1075, %r1073;    setp.ne.u32 p, %r1071, 0;
    vote.ballot.sync.b32 %r1071, p, 0xffffffff;
    @!p not.b32 %r1071, %r1071;
}

	// end inline asm
	and.b32  	%r1086, %r1071, %r1085;
	mov.b32 	%r1076, 128;
	// begin inline asm
	{
    .reg .pred p;
    and.b32 %r1074, %r1075, %r1076;    setp.ne.u32 p, %r1074, 0;
    vote.ballot.sync.b32 %r1074, p, 0xffffffff;
    @!p not.b32 %r1074, %r1074;
}

	// end inline asm
	and.b32  	%r1087, %r1074, %r1086;
	clz.b32 	%r1088, %r1087;
	sub.s32 	%r258, 31, %r1088;
	and.b32  	%r1089, %r931, %r1087;
	popc.b32 	%r259, %r1089;
	setp.ne.s32 	%p166, %r460, %r258;
	mov.b32 	%r2387, 0;
	@%p166 bra 	$L__BB13_187;
	shl.b32 	%r1090, %r1075, 2;
	add.s32 	%r1091, %r236, %r1090;
	atom.shared.add.u32 	%r2387, [%r1091], %r259;
$L__BB13_187:
	ld.param.u32 	%r2254, [_ZN3cub18CUB_300001_SM_10006detail10radix_sort29DeviceRadixSortOnesweepKernelINS1_5radix10policy_hubIfjyE10Policy1000ELNS0_9SortOrderE0EfjyiiNS1_21identity_decomposer_tEEEvPT5_SB_PT3_PKSC_PT1_PKSG_PT2_PKSK_T4_iiT6__param_9];
	shfl.sync.idx.b32	%r1117|%p167, %r2387, %r258, 31, -1;
	add.s32 	%r262, %r259, %r1117;
	setp.eq.s32 	%p168, %r2379, 2147483647;
	selp.b32 	%r1118, -2147483648, %r2379, %p168;
	shr.u32 	%r1119, %r1118, %r2254;
	and.b32  	%r1114, %r1119, %r238;
	mov.b32 	%r1094, 1;
	// begin inline asm
	{
    .reg .pred p;
    and.b32 %r1092, %r1114, %r1094;    setp.ne.u32 p, %r1092, 0;
    vote.ballot.sync.b32 %r1092, p, 0xffffffff;
    @!p not.b32 %r1092, %r1092;
}

	// end inline asm
	mov.b32 	%r1097, 2;
	// begin inline asm
	{
    .reg .pred p;
    and.b32 %r1095, %r1114, %r1097;    setp.ne.u32 p, %r1095, 0;
    vote.ballot.sync.b32 %r1095, p, 0xffffffff;
    @!p not.b32 %r1095, %r1095;
}

	// end inline asm
	and.b32  	%r1120, %r1095, %r1092;
	mov.b32 	%r1100, 4;
	// begin inline asm
	{
    .reg .pred p;
    and.b32 %r1098, %r1114, %r1100;    setp.ne.u32 p, %r1098, 0;
    vote.ballot.sync.b32 %r1098, p, 0xffffffff;
    @!p not.b32 %r1098, %r1098;
}

	// end inline asm
	and.b32  	%r1121, %r1098, %r1120;
	mov.b32 	%r1103, 8;
	// begin inline asm
	{
    .reg .pred p;
    and.b32 %r1101, %r1114, %r1103;    setp.ne.u32 p, %r1101, 0;
    vote.ballot.sync.b32 %r1101, p, 0xffffffff;
    @!p not.b32 %r1101, %r1101;
}

	// end inline asm
	and.b32  	%r1122, %r1101, %r1121;
	mov.b32 	%r1106, 16;
	// begin inline asm
	{
    .reg .pred p;
    and.b32 %r1104, %r1114, %r1106;    setp.ne.u32 p, %r1104, 0;
    vote.ballot.sync.b32 %r1104, p, 0xffffffff;
    @!p not.b32 %r1104, %r1104;
}

	// end inline asm
	and.b32  	%r1123, %r1104, %r1122;
	mov.b32 	%r1109, 32;
	// begin inline asm
	{
    .reg .pred p;
    and.b32 %r1107, %r1114, %r1109;    setp.ne.u32 p, %r1107, 0;
    vote.ballot.sync.b32 %r1107, p, 0xffffffff;
    @!p not.b32 %r1107, %r1107;
}

	// end inline asm
	and.b32  	%r1124, %r1107, %r1123;
	mov.b32 	%r1112, 64;
	// begin inline asm
	{
    .reg .pred p;
    and.b32 %r1110, %r1114, %r1112;    setp.ne.u32 p, %r1110, 0;
    vote.ballot.sync.b32 %r1110, p, 0xffffffff;
    @!p not.b32 %r1110, %r1110;
}

	// end inline asm
	and.b32  	%r1125, %r1110, %r1124;
	mov.b32 	%r1115, 128;
	// begin inline asm
	{
    .reg .pred p;
    and.b32 %r1113, %r1114, %r1115;    setp.ne.u32 p, %r1113, 0;
    vote.ballot.sync.b32 %r1113, p, 0xffffffff;
    @!p not.b32 %r1113, %r1113;
}

	// end inline asm
	and.b32  	%r1126, %r1113, %r1125;
	clz.b32 	%r1127, %r1126;
	sub.s32 	%r264, 31, %r1127;
	and.b32  	%r1128, %r931, %r1126;
	popc.b32 	%r265, %r1128;
	setp.ne.s32 	%p169, %r460, %r264;
	mov.b32 	%r2388, 0;
	@%p169 bra 	$L__BB13_189;
	shl.b32 	%r1129, %r1114, 2;
	add.s32 	%r1130, %r236, %r1129;
	atom.shared.add.u32 	%r2388, [%r1130], %r265;
$L__BB13_189:
	ld.param.u32 	%r2255, [_ZN3cub18CUB_300001_SM_10006detail10radix_sort29DeviceRadixSortOnesweepKernelINS1_5radix10policy_hubIfjyE10Policy1000ELNS0_9SortOrderE0EfjyiiNS1_21identity_decomposer_tEEEvPT5_SB_PT3_PKSC_PT1_PKSG_PT2_PKSK_T4_iiT6__param_9];
	shfl.sync.idx.b32	%r1156|%p170, %r2388, %r264, 31, -1;
	add.s32 	%r268, %r265, %r1156;
	setp.eq.s32 	%p171, %r2378, 2147483647;
	selp.b32 	%r1157, -2147483648, %r2378, %p171;
	shr.u32 	%r1158, %r1157, %r2255;
	and.b32  	%r1153, %r1158, %r238;
	mov.b32 	%r1133, 1;
	// begin inline asm
	{
    .reg .pred p;
    and.b32 %r1131, %r1153, %r1133;    setp.ne.u32 p, %r1131, 0;
    vote.ballot.sync.b32 %r1131, p, 0xffffffff;
    @!p not.b32 %r1131, %r1131;
}

	// end inline asm
	mov.b32 	%r1136, 2;
	// begin inline asm
	{
    .reg .pred p;
    and.b32 %r1134, %r1153, %r1136;    setp.ne.u32 p, %r1134, 0;
    vote.ballot.sync.b32 %r1134, p, 0xffffffff;
    @!p not.b32 %r1134, %r1134;
}

	// end inline asm
	and.b32  	%r1159, %r1134, %r1131;
	mov.b32 	%r1139, 4;
	// begin inline asm
	{
    .reg .pred p;
    and.b32 %r1137, %r1153, %r1139;    setp.ne.u32 p, %r1137, 0;
    vote.ballot.sync.b32 %r1137, p, 0xffffffff;
    @!p not.b32 %r1137, %r1137;
}

	// end inline asm
	and.b32  	%r1160, %r1137, %r1159;
	mov.b32 	%r1142, 8;
	// begin inline asm
	{
    .reg .pred p;
    and.b32 %r1140, %r1153, %r1142;    setp.ne.u32 p, %r1140, 0;
    vote.ballot.sync.b32 %r1140, p, 0xffffffff;
    @!p not.b32 %r1140, %r1140;
}

	// end inline asm
	and.b32  	%r1161, %r1140, %r1160;
	mov.b32 	%r1145, 16;
	// begin inline asm
	{
    .reg .pred p;
    and.b32 %r1143, %r1153, %r1145;    setp.ne.u32 p, %r1143, 0;
    vote.ballot.sync.b32 %r1143, p, 0xffffffff;
    @!p not.b32 %r1143, %r1143;
}

	// end inline asm
	and.b32  	%r1162, %r1143, %r1161;
	mov.b32 	%r1148, 32;
	// begin inline asm
	{
    .reg .pred p;
    and.b32 %r1146, %r1153, %r1148;    setp.ne.u32 p, %r1146, 0;
    vote.ballot.sync.b32 %r1146, p, 0xffffffff;
    @!p not.b32 %r1146, %r1146;
}

	// end inline asm
	and.b32  	%r1163, %r1146, %r1162;
	mov.b32 	%r1151, 64;
	// begin inline asm
	{
    .reg .pred p;
    and.b32 %r1149, %r1153, %r1151;    setp.ne.u32 p, %r1149, 0;
    vote.ballot.sync.b32 %r1149, p, 0xffffffff;
    @!p not.b32 %r1149, %r1149;
}

	// end inline asm
	and.b32  	%r1164, %r1149, %r1163;
	mov.b32 	%r1154, 128;
	// begin inline asm
	{
    .reg .pred p;
    and.b32 %r1152, %r1153, %r1154;    setp.ne.u32 p, %r1152, 0;
    vote.ballot.sync.b32 %r1152, p, 0xffffffff;
    @!p not.b32 %r1152, %r1152;
}

	// end inline asm
	and.b32  	%r1165, %r1152, %r1164;
	clz.b32 	%r1166, %r1165;
	sub.s32 	%r270, 31, %r1166;
	and.b32  	%r1167, %r931, %r1165;
	popc.b32 	%r271, %r1167;
	setp.ne.s32 	%p172, %r460, %r270;
	mov.b32 	%r2389, 0;
	@%p172 bra 	$L__BB13_191;
	shl.b32 	%r1168, %r1153, 2;
	add.s32 	%r1169, %r236, %r1168;
	atom.shared.add.u32 	%r2389, [%r1169], %r271;
$L__BB13_191:
	ld.param.u32 	%r2256, [_ZN3cub18CUB_300001_SM_10006detail10radix_sort29DeviceRadixSortOnesweepKernelINS1_5radix10policy_hubIfjyE10Policy1000ELNS0_9SortOrderE0EfjyiiNS1_21identity_decomposer_tEEEvPT5_SB_PT3_PKSC_PT1_PKSG_PT2_PKSK_T4_iiT6__param_9];
	shfl.sync.idx.b32	%r1195|%p173, %r2389, %r270, 31, -1;
	add.s32 	%r274, %r271, %r1195;
	setp.eq.s32 	%p174, %r2377, 2147483647;
	selp.b32 	%r1196, -2147483648, %r2377, %p174;
	shr.u32 	%r1197, %r1196, %r2256;
	and.b32  	%r1192, %r1197, %r238;
	mov.b32 	%r1172, 1;
	// begin inline asm
	{
    .reg .pred p;
    and.b32 %r1170, %r1192, %r1172;    setp.ne.u32 p, %r1170, 0;
    vote.ballot.sync.b32 %r1170, p, 0xffffffff;
    @!p not.b32 %r1170, %r1170;
}

	// end inline asm
	mov.b32 	%r1175, 2;
	// begin inline asm
	{
    .reg .pred p;
    and.b32 %r1173, %r1192, %r1175;    setp.ne.u32 p, %r1173, 0;
    vote.ballot.sync.b32 %r1173, p, 0xffffffff;
    @!p not.b32 %r1173, %r1173;
}

	// end inline asm
	and.b32  	%r1198, %r1173, %r1170;
	mov.b32 	%r1178, 4;
	// begin inline asm
	{
    .reg .pred p;
    and.b32 %r1176, %r1192, %r1178;    setp.ne.u32 p, %r1176, 0;
    vote.ballot.sync.b32 %r1176, p, 0xffffffff;
    @!p not.b32 %r1176, %r1176;
}

	// end inline asm
	and.b32  	%r1199, %r1176, %r1198;
	mov.b32 	%r1181, 8;
	// begin inline asm
	{
    .reg .pred p;
    and.b32 %r1179, %r1192, %r1181;    setp.ne.u32 p, %r1179, 0;
    vote.ballot.sync.b32 %r1179, p, 0xffffffff;
    @!p not.b32 %r1179, %r1179;
}

	// end inline asm
	and.b32  	%r1200, %r1179, %r1199;
	mov.b32 	%r1184, 16;
	// begin inline asm
	{
    .reg .pred p;
    and.b32 %r1182, %r1192, %r1184;    setp.ne.u32 p, %r1182, 0;
    vote.ballot.sync.b32 %r1182, p, 0xffffffff;
    @!p not.b32 %r1182, %r1182;
}

	// end inline asm
	and.b32  	%r1201, %r1182, %r1200;
	mov.b32 	%r1187, 32;
	// begin inline asm
	{
    .reg .pred p;
    and.b32 %r1185, %r1192, %r1187;    setp.ne.u32 p, %r1185, 0;
    vote.ballot.sync.b32 %r1185, p, 0xffffffff;
    @!p not.b32 %r1185, %r1185;
}

	// end inline asm
	and.b32  	%r1202, %r1185, %r1201;
	mov.b32 	%r1190, 64;
	// begin inline asm
	{
    .reg .pred p;
    and.b32 %r1188, %r1192, %r1190;    setp.ne.u32 p, %r1188, 0;
    vote.ballot.sync.b32 %r1188, p, 0xffffffff;
    @!p not.b32 %r1188, %r1188;
}

	// end inline asm
	and.b32  	%r1203, %r1188, %r1202;
	mov.b32 	%r1193, 128;
	// begin inline asm
	{
    .reg .pred p;
    and.b32 %r1191, %r1192, %r1193;    setp.ne.u32 p, %r1191, 0;
    vote.ballot.sync.b32 %r1191, p, 0xffffffff;
    @!p not.b32 %r1191, %r1191;
}

	// end inline asm
	and.b32  	%r1204, %r1191, %r1203;
	clz.b32 	%r1205, %r1204;
	sub.s32 	%r276, 31, %r1205;
	and.b32  	%r1206, %r931, %r1204;
	popc.b32 	%r277, %r1206;
	setp.ne.s32 	%p175, %r460, %r276;
	mov.b32 	%r2390, 0;
	@%p175 bra 	$L__BB13_193;
	shl.b32 	%r1207, %r1192, 2;
	add.s32 	%r1208, %r236, %r1207;
	atom.shared.add.u32 	%r2390, [%r1208], %r277;
$L__BB13_193:
	ld.param.u32 	%r2257, [_ZN3cub18CUB_300001_SM_10006detail10radix_sort29DeviceRadixSortOnesweepKernelINS1_5radix10policy_hubIfjyE10Policy1000ELNS0_9SortOrderE0EfjyiiNS1_21identity_decomposer_tEEEvPT5_SB_PT3_PKSC_PT1_PKSG_PT2_PKSK_T4_iiT6__param_9];
	shfl.sync.idx.b32	%r1234|%p176, %r2390, %r276, 31, -1;
	add.s32 	%r280, %r277, %r1234;
	setp.eq.s32 	%p177, %r2376, 2147483647;
	selp.b32 	%r1235, -2147483648, %r2376, %p177;
	shr.u32 	%r1236, %r1235, %r2257;
	and.b32  	%r1231, %r1236, %r238;
	mov.b32 	%r1211, 1;
	// begin inline asm
	{
    .reg .pred p;
    and.b32 %r1209, %r1231, %r1211;    setp.ne.u32 p, %r1209, 0;
    vote.ballot.sync.b32 %r1209, p, 0xffffffff;
    @!p not.b32 %r1209, %r1209;
}

	// end inline asm
	mov.b32 	%r1214, 2;
	// begin inline asm
	{
    .reg .pred p;
    and.b32 %r1212, %r1231, %r1214;    setp.ne.u32 p, %r1212, 0;
    vote.ballot.sync.b32 %r1212, p, 0xffffffff;
    @!p not.b32 %r1212, %r1212;
}

	// end inline asm
	and.b32  	%r1237, %r1212, %r1209;
	mov.b32 	%r1217, 4;
	// begin inline asm
	{
    .reg .pred p;
    and.b32 %r1215, %r1231, %r1217;    setp.ne.u32 p, %r1215, 0;
    vote.ballot.sync.b32 %r1215, p, 0xffffffff;
    @!p not.b32 %r1215, %r1215;
}

	// end inline asm
	and.b32  	%r1238, %r1215, %r1237;
	mov.b32 	%r1220, 8;
	// begin inline asm
	{
    .reg .pred p;
    and.b32 %r1218, %r1231, %r1220;    setp.ne.u32 p, %r1218, 0;
    vote.ballot.sync.b32 %r1218, p, 0xffffffff;
    @!p not.b32 %r1218, %r1218;
}

	// end inline asm
	and.b32  	%r1239, %r1218, %r1238;
	mov.b32 	%r1223, 16;
	// begin inline asm
	{
    .reg .pred p;
    and.b32 %r1221, %r1231, %r1223;    setp.ne.u32 p, %r1221, 0;
    vote.ballot.sync.b32 %r1221, p, 0xffffffff;
    @!p not.b32 %r1221, %r1221;
}

	// end inline asm
	and.b32  	%r1240, %r1221, %r1239;
	mov.b32 	%r1226, 32;
	// begin inline asm
	{
    .reg .pred p;
    and.b32 %r1224, %r1231, %r1226;    setp.ne.u32 p, %r1224, 0;
    vote.ballot.sync.b32 %r1224, p, 0xffffffff;
    @!p not.b32 %r1224, %r1224;
}

	// end inline asm
	and.b32  	%r1241, %r1224, %r1240;
	mov.b32 	%r1229, 64;
	// begin inline asm
	{
    .reg .pred p;
    and.b32 %r1227, %r1231, %r1229;    setp.ne.u32 p, %r1227, 0;
    vote.ballot.sync.b32 %r1227, p, 0xffffffff;
    @!p not.b32 %r1227, %r1227;
}

	// end inline asm
	and.b32  	%r1242, %r1227, %r1241;
	mov.b32 	%r1232, 128;
	// begin inline asm
	{
    .reg .pred p;
    and.b32 %r1230, %r1231, %r1232;    setp.ne.u32 p, %r1230, 0;
    vote.ballot.sync.b32 %r1230, p, 0xffffffff;
    @!p not.b32 %r1230, %r1230;
}

	// end inline asm
	and.b32  	%r1243, %r1230, %r1242;
	clz.b32 	%r1244, %r1243;
	sub.s32 	%r282, 31, %r1244;
	and.b32  	%r1245, %r931, %r1243;
	popc.b32 	%r283, %r1245;
	setp.ne.s32 	%p178, %r460, %r282;
	mov.b32 	%r2391, 0;
	@%p178 bra 	$L__BB13_195;
	shl.b32 	%r1246, %r1231, 2;
	add.s32 	%r1247, %r236, %r1246;
	atom.shared.add.u32 	%r2391, [%r1247], %r283;
$L__BB13_195:
	ld.param.u32 	%r2258, [_ZN3cub18CUB_300001_SM_10006detail10radix_sort29DeviceRadixSortOnesweepKernelINS1_5radix10policy_hubIfjyE10Policy1000ELNS0_9SortOrderE0EfjyiiNS1_21identity_decomposer_tEEEvPT5_SB_PT3_PKSC_PT1_PKSG_PT2_PKSK_T4_iiT6__param_9];
	shfl.sync.idx.b32	%r1273|%p179, %r2391, %r282, 31, -1;
	add.s32 	%r286, %r283, %r1273;
	setp.eq.s32 	%p180, %r2375, 2147483647;
	selp.b32 	%r1274, -2147483648, %r2375, %p180;
	shr.u32 	%r1275, %r1274, %r2258;
	and.b32  	%r1270, %r1275, %r238;
	mov.b32 	%r1250, 1;
	// begin inline asm
	{
    .reg .pred p;
    and.b32 %r1248, %r1270, %r1250;    setp.ne.u32 p, %r1248, 0;
    vote.ballot.sync.b32 %r1248, p, 0xffffffff;
    @!p not.b32 %r1248, %r1248;
}

	// end inline asm
	mov.b32 	%r1253, 2;
	// begin inline asm
	{
    .reg .pred p;
    and.b32 %r1251, %r1270, %r1253;    setp.ne.u32 p, %r1251, 0;
    vote.ballot.sync.b32 %r1251, p, 0xffffffff;
    @!p not.b32 %r1251, %r1251;
}

	// end inline asm
	and.b32  	%r1276, %r1251, %r1248;
	mov.b32 	%r1256, 4;
	// begin inline asm
	{
    .reg .pred p;
    and.b32 %r1254, %r1270, %r1256;    setp.ne.u32 p, %r1254, 0;
    vote.ballot.sync.b32 %r1254, p, 0xffffffff;
    @!p not.b32 %r1254, %r1254;
}

	// end inline asm
	and.b32  	%r1277, %r1254, %r1276;
	mov.b32 	%r1259, 8;
	// begin inline asm
	{
    .reg .pred p;
    and.b32 %r1257, %r1270, %r1259;    setp.ne.u32 p, %r1257, 0;
    vote.ballot.sync.b32 %r1257, p, 0xffffffff;
    @!p not.b32 %r1257, %r1257;
}

	// end inline asm
	and.b32  	%r1278, %r1257, %r1277;
	mov.b32 	%r1262, 16;
	// begin inline asm
	{
    .reg .pred p;
    and.b32 %r1260, %r1270, %r1262;    setp.ne.u32 p, %r1260, 0;
    vote.ballot.sync.b32 %r1260, p, 0xffffffff;
    @!p not.b32 %r1260, %r1260;
}

	// end inline asm
	and.b32  	%r1279, %r1260, %r1278;
	mov.b32 	%r1265, 32;
	// begin inline asm
	{
    .reg .pred p;
    and.b32 %r1263, %r1270, %r1265;    setp.ne.u32 p, %r1263, 0;
    vote.ballot.sync.b32 %r1263, p, 0xffffffff;
    @!p not.b32 %r1263, %r1263;
}

	// end inline asm
	and.b32  	%r1280, %r1263, %r1279;
	mov.b32 	%r1268, 64;
	// begin inline asm
	{
    .reg .pred p;
    and.b32 %r1266, %r1270, %r1268;    setp.ne.u32 p, %r1266, 0;
    vote.ballot.sync.b32 %r1266, p, 0xffffffff;
    @!p not.b32 %r1266, %r1266;
}

	// end inline asm
	and.b32  	%r1281, %r1266, %r1280;
	mov.b32 	%r1271, 128;
	// begin inline asm
	{
    .reg .pred p;
    and.b32 %r1269, %r1270, %r1271;    setp.ne.u32 p, %r1269, 0;
    vote.ballot.sync.b32 %r1269, p, 0xffffffff;
    @!p not.b32 %r1269, %r1269;
}

	// end inline asm
	and.b32  	%r1282, %r1269, %r1281;
	clz.b32 	%r1283, %r1282;
	sub.s32 	%r288, 31, %r1283;
	and.b32  	%r1284, %r931, %r1282;
	popc.b32 	%r289, %r1284;
	setp.ne.s32 	%p181, %r460, %r288;
	mov.b32 	%r2392, 0;
	@%p181 bra 	$L__BB13_197;
	shl.b32 	%r1285, %r1270, 2;
	add.s32 	%r1286, %r236, %r1285;
	atom.shared.add.u32 	%r2392, [%r1286], %r289;
$L__BB13_197:
	ld.param.u32 	%r2259, [_ZN3cub18CUB_300001_SM_10006detail10radix_sort29DeviceRadixSortOnesweepKernelINS1_5radix10policy_hubIfjyE10Policy1000ELNS0_9SortOrderE0EfjyiiNS1_21identity_decomposer_tEEEvPT5_SB_PT3_PKSC_PT1_PKSG_PT2_PKSK_T4_iiT6__param_9];
	shfl.sync.idx.b32	%r1312|%p182, %r2392, %r288, 31, -1;
	add.s32 	%r292, %r289, %r1312;
	setp.eq.s32 	%p183, %r2374, 2147483647;
	selp.b32 	%r1313, -2147483648, %r2374, %p183;
	shr.u32 	%r1314, %r1313, %r2259;
	and.b32  	%r1309, %r1314, %r238;
	mov.b32 	%r1289, 1;
	// begin inline asm
	{
    .reg .pred p;
    and.b32 %r1287, %r1309, %r1289;    setp.ne.u32 p, %r1287, 0;
    vote.ballot.sync.b32 %r1287, p, 0xffffffff;
    @!p not.b32 %r1287, %r1287;
}

	// end inline asm
	mov.b32 	%r1292, 2;
	// begin inline asm
	{
    .reg .pred p;
    and.b32 %r1290, %r1309, %r1292;    setp.ne.u32 p, %r1290, 0;
    vote.ballot.sync.b32 %r1290, p, 0xffffffff;
    @!p not.b32 %r1290, %r1290;
}

	// end inline asm
	and.b32  	%r1315, %r1290, %r1287;
	mov.b32 	%r1295, 4;
	// begin inline asm
	{
    .reg .pred p;
    and.b32 %r1293, %r1309, %r1295;    setp.ne.u32 p, %r1293, 0;
    vote.ballot.sync.b32 %r1293, p, 0xffffffff;
    @!p not.b32 %r1293, %r1293;
}

	// end inline asm
	and.b32  	%r1316, %r1293, %r1315;
	mov.b32 	%r1298, 8;
	// begin inline asm
	{
    .reg .pred p;
    and.b32 %r1296, %r1309, %r1298;    setp.ne.u32 p, %r1296, 0;
    vote.ballot.sync.b32 %r1296, p, 0xffffffff;
    @!p not.b32 %r1296, %r1296;
}

	// end inline asm
	and.b32  	%r1317, %r1296, %r1316;
	mov.b32 	%r1301, 16;
	// begin inline asm
	{
    .reg .pred p;
    and.b32 %r1299, %r1309, %r1301;    setp.ne.u32 p, %r1299, 0;
    vote.ballot.sync.b32 %r1299, p, 0xffffffff;
    @!p not.b32 %r1299, %r1299;
}

	// end inline asm
	and.b32  	%r1318, %r1299, %r1317;
	mov.b32 	%r1304, 32;
	// begin inline asm
	{
    .reg .pred p;
    and.b32 %r1302, %r1309, %r1304;    setp.ne.u32 p, %r1302, 0;
    vote.ballot.sync.b32 %r1302, p, 0xffffffff;
    @!p not.b32 %r1302, %r1302;
}

	// end inline asm
	and.b32  	%r1319, %r1302, %r1318;
	mov.b32 	%r1307, 64;
	// begin inline asm
	{
    .reg .pred p;
    and.b32 %r1305, %r1309, %r1307;    setp.ne.u32 p, %r1305, 0;
    vote.ballot.sync.b32 %r1305, p, 0xffffffff;
    @!p not.b32 %r1305, %r1305;
}

	// end inline asm
	and.b32  	%r1320, %r1305, %r1319;
	mov.b32 	%r1310, 128;
	// begin inline asm
	{
    .reg .pred p;
    and.b32 %r1308, %r1309, %r1310;    setp.ne.u32 p, %r1308, 0;
    vote.ballot.sync.b32 %r1308, p, 0xffffffff;
    @!p not.b32 %r1308, %r1308;
}

	// end inline asm
	and.b32  	%r1321, %r1308, %r1320;
	clz.b32 	%r1322, %r1321;
	sub.s32 	%r294, 31, %r1322;
	and.b32  	%r1323, %r931, %r1321;
	popc.b32 	%r295, %r1323;
	setp.ne.s32 	%p184, %r460, %r294;
	mov.b32 	%r2393, 0;
	@%p184 bra 	$L__BB13_199;
	shl.b32 	%r1328, %r1309, 2;
	add.s32 	%r1329, %r236, %r1328;
	atom.shared.add.u32 	%r2393, [%r1329], %r295;
$L__BB13_199:
	ld.param.u32 	%r2260, [_ZN3cub18CUB_300001_SM_10006detail10radix_sort29DeviceRadixSortOnesweepKernelINS1_5radix10policy_hubIfjyE10Policy1000ELNS0_9SortOrderE0EfjyiiNS1_21identity_decomposer_tEEEvPT5_SB_PT3_PKSC_PT1_PKSG_PT2_PKSK_T4_iiT6__param_9];
	shfl.sync.idx.b32	%r1355|%p185, %r2393, %r294, 31, -1;
	add.s32 	%r298, %r295, %r1355;
	setp.eq.s32 	%p186, %r2373, 2147483647;
	selp.b32 	%r1356, -2147483648, %r2373, %p186;
	shr.u32 	%r1357, %r1356, %r2260;
	and.b32  	%r1352, %r1357, %r238;
	mov.b32 	%r1332, 1;
	// begin inline asm
	{
    .reg .pred p;
    and.b32 %r1330, %r1352, %r1332;    setp.ne.u32 p, %r1330, 0;
    vote.ballot.sync.b32 %r1330, p, 0xffffffff;
    @!p not.b32 %r1330, %r1330;
}

	// end inline asm
	mov.b32 	%r1335, 2;
	// begin inline asm
	{
    .reg .pred p;
    and.b32 %r1333, %r1352, %r1335;    setp.ne.u32 p, %r1333, 0;
    vote.ballot.sync.b32 %r1333, p, 0xffffffff;
    @!p not.b32 %r1333, %r1333;
}

	// end inline asm
	and.b32  	%r1358, %r1333, %r1330;
	mov.b32 	%r1338, 4;
	// begin inline asm
	{
    .reg .pred p;
    and.b32 %r1336, %r1352, %r1338;    setp.ne.u32 p, %r1336, 0;
    vote.ballot.sync.b32 %r1336, p, 0xffffffff;
    @!p not.b32 %r1336, %r1336;
}

	// end inline asm
	and.b32  	%r1359, %r1336, %r1358;
	mov.b32 	%r1341, 8;
	// begin inline asm
	{
    .reg .pred p;
    and.b32 %r1339, %r1352, %r1341;    setp.ne.u32 p, %r1339, 0;
    vote.ballot.sync.b32 %r1339, p, 0xffffffff;
    @!p not.b32 %r1339, %r1339;
}

	// end inline asm
	and.b32  	%r1360, %r1339, %r1359;
	mov.b32 	%r1344, 16;
	// begin inline asm
	{
    .reg .pred p;
    and.b32 %r1342, %r1352, %r1344;    setp.ne.u32 p, %r1342, 0;
    vote.ballot.sync.b32 %r1342, p, 0xffffffff;
    @!p not.b32 %r1342, %r1342;
}

	// end inline asm
	and.b32  	%r1361, %r1342, %r1360;
	mov.b32 	%r1347, 32;
	// begin inline asm
	{
    .reg .pred p;
    and.b32 %r1345, %r1352, %r1347;    setp.ne.u32 p, %r1345, 0;
    vote.ballot.sync.b32 %r1345, p, 0xffffffff;
    @!p not.b32 %r1345, %r1345;
}

	// end inline asm
	and.b32  	%r1362, %r1345, %r1361;
	mov.b32 	%r1350, 64;
	// begin inline asm
	{
    .reg .pred p;
    and.b32 %r1348, %r1352, %r1350;    setp.ne.u32 p, %r1348, 0;
    vote.ballot.sync.b32 %r1348, p, 0xffffffff;
    @!p not.b32 %r1348, %r1348;
}

	// end inline asm
	and.b32  	%r1363, %r1348, %r1362;
	mov.b32 	%r1353, 128;
	// begin inline asm
	{
    .reg .pred p;
    and.b32 %r1351, %r1352, %r1353;    setp.ne.u32 p, %r1351, 0;
    vote.ballot.sync.b32 %r1351, p, 0xffffffff;
    @!p not.b32 %r1351, %r1351;
}

	// end inline asm
	and.b32  	%r1364, %r1351, %r1363;
	clz.b32 	%r1365, %r1364;
	sub.s32 	%r300, 31, %r1365;
	and.b32  	%r1366, %r931, %r1364;
	popc.b32 	%r301, %r1366;
	setp.ne.s32 	%p187, %r460, %r300;
	mov.b32 	%r2394, 0;
	@%p187 bra 	$L__BB13_201;
	shl.b32 	%r1371, %r1352, 2;
	add.s32 	%r1372, %r236, %r1371;
	atom.shared.add.u32 	%r2394, [%r1372], %r301;
$L__BB13_201:
	ld.param.u32 	%r2261, [_ZN3cub18CUB_300001_SM_10006detail10radix_sort29DeviceRadixSortOnesweepKernelINS1_5radix10policy_hubIfjyE10Policy1000ELNS0_9SortOrderE0EfjyiiNS1_21identity_decomposer_tEEEvPT5_SB_PT3_PKSC_PT1_PKSG_PT2_PKSK_T4_iiT6__param_9];
	shfl.sync.idx.b32	%r1398|%p188, %r2394, %r300, 31, -1;
	add.s32 	%r304, %r301, %r1398;
	setp.eq.s32 	%p189, %r2372, 2147483647;
	selp.b32 	%r1399, -2147483648, %r2372, %p189;
	shr.u32 	%r1400, %r1399, %r2261;
	and.b32  	%r1395, %r1400, %r238;
	mov.b32 	%r1375, 1;
	// begin inline asm
	{
    .reg .pred p;
    and.b32 %r1373, %r1395, %r1375;    setp.ne.u32 p, %r1373, 0;
    vote.ballot.sync.b32 %r1373, p, 0xffffffff;
    @!p not.b32 %r1373, %r1373;
}

	// end inline asm
	mov.b32 	%r1378, 2;
	// begin inline asm
	{
    .reg .pred p;
    and.b32 %r1376, %r1395, %r1378;    setp.ne.u32 p, %r1376, 0;
    vote.ballot.sync.b32 %r1376, p, 0xffffffff;
    @!p not.b32 %r1376, %r1376;
}

	// end inline asm
	and.b32  	%r1401, %r1376, %r1373;
	mov.b32 	%r1381, 4;
	// begin inline asm
	{
    .reg .pred p;
    and.b32 %r1379, %r1395, %r1381;    setp.ne.u32 p, %r1379, 0;
    vote.ballot.sync.b32 %r1379, p, 0xffffffff;
    @!p not.b32 %r1379, %r1379;
}

	// end inline asm
	and.b32  	%r1402, %r1379, %r1401;
	mov.b32 	%r1384, 8;
	// begin inline asm
	{
    .reg .pred p;
    and.b32 %r1382, %r1395, %r1384;    setp.ne.u32 p, %r1382, 0;
    vote.ballot.sync.b32 %r1382, p, 0xffffffff;
    @!p not.b32 %r1382, %r1382;
}

	// end inline asm
	and.b32  	%r1403, %r1382, %r1402;
	mov.b32 	%r1387, 16;
	// begin inline asm
	{
    .reg .pred p;
    and.b32 %r1385, %r1395, %r1387;    setp.ne.u32 p, %r1385, 0;
    vote.ballot.sync.b32 %r1385, p, 0xffffffff;
    @!p not.b32 %r1385, %r1385;
}

	// end inline asm
	and.b32  	%r1404, %r1385, %r1403;
	mov.b32 	%r1390, 32;
	// begin inline asm
	{
    .reg .pred p;
    and.b32 %r1388, %r1395, %r1390;    setp.ne.u32 p, %r1388, 0;
    vote.ballot.sync.b32 %r1388, p, 0xffffffff;
    @!p not.b32 %r1388, %r1388;
}

	// end inline asm
	and.b32  	%r1405, %r1388, %r1404;
	mov.b32 	%r1393, 64;
	// begin inline asm
	{
    .reg .pred p;
    and.b32 %r1391, %r1395, %r1393;    setp.ne.u32 p, %r1391, 0;
    vote.ballot.sync.b32 %r1391, p, 0xffffffff;
    @!p not.b32 %r1391, %r1391;
}

	// end inline asm
	and.b32  	%r1406, %r1391, %r1405;
	mov.b32 	%r1396, 128;
	// begin inline asm
	{
    .reg .pred p;
    and.b32 %r1394, %r1395, %r1396;    setp.ne.u32 p, %r1394, 0;
    vote.ballot.sync.b32 %r1394, p, 0xffffffff;
    @!p not.b32 %r1394, %r1394;
}

	// end inline asm
	and.b32  	%r1407, %r1394, %r1406;
	clz.b32 	%r1408, %r1407;
	sub.s32 	%r306, 31, %r1408;
	and.b32  	%r1409, %r931, %r1407;
	popc.b32 	%r307, %r1409;
	setp.ne.s32 	%p190, %r460, %r306;
	mov.b32 	%r2395, 0;
	@%p190 bra 	$L__BB13_203;
	shl.b32 	%r1414, %r1395, 2;
	add.s32 	%r1415, %r236, %r1414;
	atom.shared.add.u32 	%r2395, [%r1415], %r307;
$L__BB13_203:
	ld.param.u32 	%r2262, [_ZN3cub18CUB_300001_SM_10006detail10radix_sort29DeviceRadixSortOnesweepKernelINS1_5radix10policy_hubIfjyE10Policy1000ELNS0_9SortOrderE0EfjyiiNS1_21identity_decomposer_tEEEvPT5_SB_PT3_PKSC_PT1_PKSG_PT2_PKSK_T4_iiT6__param_9];
	shfl.sync.idx.b32	%r1441|%p191, %r2395, %r306, 31, -1;
	add.s32 	%r310, %r307, %r1441;
	setp.eq.s32 	%p192, %r2371, 2147483647;
	selp.b32 	%r1442, -2147483648, %r2371, %p192;
	shr.u32 	%r1443, %r1442, %r2262;
	and.b32  	%r1438, %r1443, %r238;
	mov.b32 	%r1418, 1;
	// begin inline asm
	{
    .reg .pred p;
    and.b32 %r1416, %r1438, %r1418;    setp.ne.u32 p, %r1416, 0;
    vote.ballot.sync.b32 %r1416, p, 0xffffffff;
    @!p not.b32 %r1416, %r1416;
}

	// end inline asm
	mov.b32 	%r1421, 2;
	// begin inline asm
	{
    .reg .pred p;
    and.b32 %r1419, %r1438, %r1421;    setp.ne.u32 p, %r1419, 0;
    vote.ballot.sync.b32 %r1419, p, 0xffffffff;
    @!p not.b32 %r1419, %r1419;
}

	// end inline asm
	and.b32  	%r1444, %r1419, %r1416;
	mov.b32 	%r1424, 4;
	// begin inline asm
	{
    .reg .pred p;
    and.b32 %r1422, %r1438, %r1424;    setp.ne.u32 p, %r1422, 0;
    vote.ballot.sync.b32 %r1422, p, 0xffffffff;
    @!p not.b32 %r1422, %r1422;
}

	// end inline asm
	and.b32  	%r1445, %r1422, %r1444;
	mov.b32 	%r1427, 8;
	// begin inline asm
	{
    .reg .pred p;
    and.b32 %r1425, %r1438, %r1427;    setp.ne.u32 p, %r1425, 0;
    vote.ballot.sync.b32 %r1425, p, 0xffffffff;
    @!p not.b32 %r1425, %r1425;
}

	// end inline asm
	and.b32  	%r1446, %r1425, %r1445;
	mov.b32 	%r1430, 16;
	// begin inline asm
	{
    .reg .pred p;
    and.b32 %r1428, %r1438, %r1430;    setp.ne.u32 p, %r1428, 0;
    vote.ballot.sync.b32 %r1428, p, 0xffffffff;
    @!p not.b32 %r1428, %r1428;
}

	// end inline asm
	and.b32  	%r1447, %r1428, %r1446;
	mov.b32 	%r1433, 32;
	// begin inline asm
	{
    .reg .pred p;
    and.b32 %r1431, %r1438, %r1433;    setp.ne.u32 p, %r1431, 0;
    vote.ballot.sync.b32 %r1431, p, 0xffffffff;
    @!p not.b32 %r1431, %r1431;
}

	// end inline asm
	and.b32  	%r1448, %r1431, %r1447;
	mov.b32 	%r1436, 64;
	// begin inline asm
	{
    .reg .pred p;
    and.b32 %r1434, %r1438, %r1436;    setp.ne.u32 p, %r1434, 0;
    vote.ballot.sync.b32 %r1434, p, 0xffffffff;
    @!p not.b32 %r1434, %r1434;
}

	// end inline asm
	and.b32  	%r1449, %r1434, %r1448;
	mov.b32 	%r1439, 128;
	// begin inline asm
	{
    .reg .pred p;
    and.b32 %r1437, %r1438, %r1439;    setp.ne.u32 p, %r1437, 0;
    vote.ballot.sync.b32 %r1437, p, 0xffffffff;
    @!p not.b32 %r1437, %r1437;
}

	// end inline asm
	and.b32  	%r1450, %r1437, %r1449;
	clz.b32 	%r1451, %r1450;
	sub.s32 	%r312, 31, %r1451;
	and.b32  	%r1452, %r931, %r1450;
	popc.b32 	%r313, %r1452;
	setp.ne.s32 	%p193, %r460, %r312;
	mov.b32 	%r2396, 0;
	@%p193 bra 	$L__BB13_205;
	shl.b32 	%r1457, %r1438, 2;
	add.s32 	%r1458, %r236, %r1457;
	atom.shared.add.u32 	%r2396, [%r1458], %r313;
$L__BB13_205:
	ld.param.u32 	%r2263, [_ZN3cub18CUB_300001_SM_10006detail10radix_sort29DeviceRadixSortOnesweepKernelINS1_5radix10policy_hubIfjyE10Policy1000ELNS0_9SortOrderE0EfjyiiNS1_21identity_decomposer_tEEEvPT5_SB_PT3_PKSC_PT1_PKSG_PT2_PKSK_T4_iiT6__param_9];
	shfl.sync.idx.b32	%r1484|%p194, %r2396, %r312, 31, -1;
	add.s32 	%r316, %r313, %r1484;
	setp.eq.s32 	%p195, %r2370, 2147483647;
	selp.b32 	%r1485, -2147483648, %r2370, %p195;
	shr.u32 	%r1486, %r1485, %r2263;
	and.b32  	%r1481, %r1486, %r238;
	mov.b32 	%r1461, 1;
	// begin inline asm
	{
    .reg .pred p;
    and.b32 %r1459, %r1481, %r1461;    setp.ne.u32 p, %r1459, 0;
    vote.ballot.sync.b32 %r1459, p, 0xffffffff;
    @!p not.b32 %r1459, %r1459;
}

	// end inline asm
	mov.b32 	%r1464, 2;
	// begin inline asm
	{
    .reg .pred p;
    and.b32 %r1462, %r1481, %r1464;    setp.ne.u32 p, %r1462, 0;
    vote.ballot.sync.b32 %r1462, p, 0xffffffff;
    @!p not.b32 %r1462, %r1462;
}

	// end inline asm
	and.b32  	%r1487, %r1462, %r1459;
	mov.b32 	%r1467, 4;
	// begin inline asm
	{
    .reg .pred p;
    and.b32 %r1465, %r1481, %r1467;    setp.ne.u32 p, %r1465, 0;
    vote.ballot.sync.b32 %r1465, p, 0xffffffff;
    @!p not.b32 %r1465, %r1465;
}

	// end inline asm
	and.b32  	%r1488, %r1465, %r1487;
	mov.b32 	%r1470, 8;
	// begin inline asm
	{
    .reg .pred p;
    and.b32 %r1468, %r1481, %r1470;    setp.ne.u32 p, %r1468, 0;
    vote.ballot.sync.b32 %r1468, p, 0xffffffff;
    @!p not.b32 %r1468, %r1468;
}

	// end inline asm
	and.b32  	%r1489, %r1468, %r1488;
	mov.b32 	%r1473, 16;
	// begin inline asm
	{
    .reg .pred p;
    and.b32 %r1471, %r1481, %r1473;    setp.ne.u32 p, %r1471, 0;
    vote.ballot.sync.b32 %r1471, p, 0xffffffff;
    @!p not.b32 %r1471, %r1471;
}

	// end inline asm
	and.b32  	%r1490, %r1471, %r1489;
	mov.b32 	%r1476, 32;
	// begin inline asm
	{
    .reg .pred p;
    and.b32 %r1474, %r1481, %r1476;    setp.ne.u32 p, %r1474, 0;
    vote.ballot.sync.b32 %r1474, p, 0xffffffff;
    @!p not.b32 %r1474, %r1474;
}

	// end inline asm
	and.b32  	%r1491, %r1474, %r1490;
	mov.b32 	%r1479, 64;
	// begin inline asm
	{
    .reg .pred p;
    and.b32 %r1477, %r1481, %r1479;    setp.ne.u32 p, %r1477, 0;
    vote.ballot.sync.b32 %r1477, p, 0xffffffff;
    @!p not.b32 %r1477, %r1477;
}

	// end inline asm
	and.b32  	%r1492, %r1477, %r1491;
	mov.b32 	%r1482, 128;
	// begin inline asm
	{
    .reg .pred p;
    and.b32 %r1480, %r1481, %r1482;    setp.ne.u32 p, %r1480, 0;
    vote.ballot.sync.b32 %r1480, p, 0xffffffff;
    @!p not.b32 %r1480, %r1480;
}

	// end inline asm
	and.b32  	%r1493, %r1480, %r1492;
	clz.b32 	%r1494, %r1493;
	sub.s32 	%r318, 31, %r1494;
	and.b32  	%r1495, %r931, %r1493;
	popc.b32 	%r319, %r1495;
	setp.ne.s32 	%p196, %r460, %r318;
	mov.b32 	%r2397, 0;
	@%p196 bra 	$L__BB13_207;
	shl.b32 	%r1500, %r1481, 2;
	add.s32 	%r1501, %r236, %r1500;
	atom.shared.add.u32 	%r2397, [%r1501], %r319;
$L__BB13_207:
	ld.param.u32 	%r2264, [_ZN3cub18CUB_300001_SM_10006detail10radix_sort29DeviceRadixSortOnesweepKernelINS1_5radix10policy_hubIfjyE10Policy1000ELNS0_9SortOrderE0EfjyiiNS1_21identity_decomposer_tEEEvPT5_SB_PT3_PKSC_PT1_PKSG_PT2_PKSK_T4_iiT6__param_9];
	shfl.sync.idx.b32	%r1527|%p197, %r2397, %r318, 31, -1;
	add.s32 	%r322, %r319, %r1527;
	setp.eq.s32 	%p198, %r2369, 2147483647;
	selp.b32 	%r1528, -2147483648, %r2369, %p198;
	shr.u32 	%r1529, %r1528, %r2264;
	and.b32  	%r1524, %r1529, %r238;
	mov.b32 	%r1504, 1;
	// begin inline asm
	{
    .reg .pred p;
    and.b32 %r1502, %r1524, %r1504;    setp.ne.u32 p, %r1502, 0;
    vote.ballot.sync.b32 %r1502, p, 0xffffffff;
    @!p not.b32 %r1502, %r1502;
}

	// end inline asm
	mov.b32 	%r1507, 2;
	// begin inline asm
	{
    .reg .pred p;
    and.b32 %r1505, %r1524, %r1507;    setp.ne.u32 p, %r1505, 0;
    vote.ballot.sync.b32 %r1505, p, 0xffffffff;
    @!p not.b32 %r1505, %r1505;
}

	// end inline asm
	and.b32  	%r1530, %r1505, %r1502;
	mov.b32 	%r1510, 4;
	// begin inline asm
	{
    .reg .pred p;
    and.b32 %r1508, %r1524, %r1510;    setp.ne.u32 p, %r1508, 0;
    vote.ballot.sync.b32 %r1508, p, 0xffffffff;
    @!p not.b32 %r1508, %r1508;
}

	// end inline asm
	and.b32  	%r1531, %r1508, %r1530;
	mov.b32 	%r1513, 8;
	// begin inline asm
	{
    .reg .pred p;
    and.b32 %r1511, %r1524, %r1513;    setp.ne.u32 p, %r1511, 0;
    vote.ballot.sync.b32 %r1511, p, 0xffffffff;
    @!p not.b32 %r1511, %r1511;
}

	// end inline asm
	and.b32  	%r1532, %r1511, %r1531;
	mov.b32 	%r1516, 16;
	// begin inline asm
	{
    .reg .pred p;
    and.b32 %r1514, %r1524, %r1516;    setp.ne.u32 p, %r1514, 0;
    vote.ballot.sync.b32 %r1514, p, 0xffffffff;
    @!p not.b32 %r1514, %r1514;
}

	// end inline asm
	and.b32  	%r1533, %r1514, %r1532;
	mov.b32 	%r1519, 32;
	// begin inline asm
	{
    .reg .pred p;
    and.b32 %r1517, %r1524, %r1519;    setp.ne.u32 p, %r1517, 0;
    vote.ballot.sync.b32 %r1517, p, 0xffffffff;
    @!p not.b32 %r1517, %r1517;
}

	// end inline asm
	and.b32  	%r1534, %r1517, %r1533;
	mov.b32 	%r1522, 64;
	// begin inline asm
	{
    .reg .pred p;
    and.b32 %r1520, %r1524, %r1522;    setp.ne.u32 p, %r1520, 0;
    vote.ballot.sync.b32 %r1520, p, 0xffffffff;
    @!p not.b32 %r1520, %r1520;
}

	// end inline asm
	and.b32  	%r1535, %r1520, %r1534;
	mov.b32 	%r1525, 128;
	// begin inline asm
	{
    .reg .pred p;
    and.b32 %r1523, %r1524, %r1525;    setp.ne.u32 p, %r1523, 0;
    vote.ballot.sync.b32 %r1523, p, 0xffffffff;
    @!p not.b32 %r1523, %r1523;
}

	// end inline asm
	and.b32  	%r1536, %r1523, %r1535;
	clz.b32 	%r1537, %r1536;
	sub.s32 	%r324, 31, %r1537;
	and.b32  	%r1538, %r931, %r1536;
	popc.b32 	%r325, %r1538;
	setp.ne.s32 	%p199, %r460, %r324;
	mov.b32 	%r2398, 0;
	@%p199 bra 	$L__BB13_209;
	shl.b32 	%r1543, %r1524, 2;
	add.s32 	%r1544, %r236, %r1543;
	atom.shared.add.u32 	%r2398, [%r1544], %r325;
$L__BB13_209:
	ld.param.u32 	%r2265, [_ZN3cub18CUB_300001_SM_10006detail10radix_sort29DeviceRadixSortOnesweepKernelINS1_5radix10policy_hubIfjyE10Policy1000ELNS0_9SortOrderE0EfjyiiNS1_21identity_decomposer_tEEEvPT5_SB_PT3_PKSC_PT1_PKSG_PT2_PKSK_T4_iiT6__param_9];
	shfl.sync.idx.b32	%r1570|%p200, %r2398, %r324, 31, -1;
	add.s32 	%r328, %r325, %r1570;
	setp.eq.s32 	%p201, %r2368, 2147483647;
	selp.b32 	%r1571, -2147483648, %r2368, %p201;
	shr.u32 	%r1572, %r1571, %r2265;
	and.b32  	%r1567, %r1572, %r238;
	mov.b32 	%r1547, 1;
	// begin inline asm
	{
    .reg .pred p;
    and.b32 %r1545, %r1567, %r1547;    setp.ne.u32 p, %r1545, 0;
    vote.ballot.sync.b32 %r1545, p, 0xffffffff;
    @!p not.b32 %r1545, %r1545;
}

	// end inline asm
	mov.b32 	%r1550, 2;
	// begin inline asm
	{
    .reg .pred p;
    and.b32 %r1548, %r1567, %r1550;    setp.ne.u32 p, %r1548, 0;
    vote.ballot.sync.b32 %r1548, p, 0xffffffff;
    @!p not.b32 %r1548, %r1548;
}

	// end inline asm
	and.b32  	%r1573, %r1548, %r1545;
	mov.b32 	%r1553, 4;
	// begin inline asm
	{
    .reg .pred p;
    and.b32 %r1551, %r1567, %r1553;    setp.ne.u32 p, %r1551, 0;
    vote.ballot.sync.b32 %r1551, p, 0xffffffff;
    @!p not.b32 %r1551, %r1551;
}

	// end inline asm
	and.b32  	%r1574, %r1551, %r1573;
	mov.b32 	%r1556, 8;
	// begin inline asm
	{
    .reg .pred p;
    and.b32 %r1554, %r1567, %r1556;    setp.ne.u32 p, %r1554, 0;
    vote.ballot.sync.b32 %r1554, p, 0xffffffff;
    @!p not.b32 %r1554, %r1554;
}

	// end inline asm
	and.b32  	%r1575, %r1554, %r1574;
	mov.b32 	%r1559, 16;
	// begin inline asm
	{
    .reg .pred p;
    and.b32 %r1557, %r1567, %r1559;    setp.ne.u32 p, %r1557, 0;
    vote.ballot.sync.b32 %r1557, p, 0xffffffff;
    @!p not.b32 %r1557, %r1557;
}

	// end inline asm
	and.b32  	%r1576, %r1557, %r1575;
	mov.b32 	%r1562, 32;
	// begin inline asm
	{
    .reg .pred p;
    and.b32 %r1560, %r1567, %r1562;    setp.ne.u32 p, %r1560, 0;
    vote.ballot.sync.b32 %r1560, p, 0xffffffff;
    @!p not.b32 %r1560, %r1560;
}

	// end inline asm
	and.b32  	%r1577, %r1560, %r1576;
	mov.b32 	%r1565, 64;
	// begin inline asm
	{
    .reg .pred p;
    and.b32 %r1563, %r1567, %r1565;    setp.ne.u32 p, %r1563, 0;
    vote.ballot.sync.b32 %r1563, p, 0xffffffff;
    @!p not.b32 %r1563, %r1563;
}

	// end inline asm
	and.b32  	%r1578, %r1563, %r1577;
	mov.b32 	%r1568, 128;
	// begin inline asm
	{
    .reg .pred p;
    and.b32 %r1566, %r1567, %r1568;    setp.ne.u32 p, %r1566, 0;
    vote.ballot.sync.b32 %r1566, p, 0xffffffff;
    @!p not.b32 %r1566, %r1566;
}

	// end inline asm
	and.b32  	%r1579, %r1566, %r1578;
	clz.b32 	%r1580, %r1579;
	sub.s32 	%r330, 31, %r1580;
	and.b32  	%r1581, %r931, %r1579;
	popc.b32 	%r331, %r1581;
	setp.ne.s32 	%p202, %r460, %r330;
	mov.b32 	%r2399, 0;
	@%p202 bra 	$L__BB13_211;
	shl.b32 	%r1582, %r1, 5;
	and.b32  	%r1583, %r1582, 31744;
	add.s32 	%r1585, %r524, %r1583;
	shl.b32 	%r1586, %r1567, 2;
	add.s32 	%r1587, %r1585, %r1586;
	atom.shared.add.u32 	%r2399, [%r1587], %r331;
$L__BB13_211:
	ld.param.u32 	%r2266, [_ZN3cub18CUB_300001_SM_10006detail10radix_sort29DeviceRadixSortOnesweepKernelINS1_5radix10policy_hubIfjyE10Policy1000ELNS0_9SortOrderE0EfjyiiNS1_21identity_decomposer_tEEEvPT5_SB_PT3_PKSC_PT1_PKSG_PT2_PKSK_T4_iiT6__param_9];
	shfl.sync.idx.b32	%r1613|%p203, %r2399, %r330, 31, -1;
	add.s32 	%r334, %r331, %r1613;
	setp.eq.s32 	%p204, %r2367, 2147483647;
	selp.b32 	%r1614, -2147483648, %r2367, %p204;
	shr.u32 	%r1615, %r1614, %r2266;
	and.b32  	%r1610, %r1615, %r238;
	mov.b32 	%r1590, 1;
	// begin inline asm
	{
    .reg .pred p;
    and.b32 %r1588, %r1610, %r1590;    setp.ne.u32 p, %r1588, 0;
    vote.ballot.sync.b32 %r1588, p, 0xffffffff;
    @!p not.b32 %r1588, %r1588;
}

	// end inline asm
	mov.b32 	%r1593, 2;
	// begin inline asm
	{
    .reg .pred p;
    and.b32 %r1591, %r1610, %r1593;    setp.ne.u32 p, %r1591, 0;
    vote.ballot.sync.b32 %r1591, p, 0xffffffff;
    @!p not.b32 %r1591, %r1591;
}

	// end inline asm
	and.b32  	%r1616, %r1591, %r1588;
	mov.b32 	%r1596, 4;
	// begin inline asm
	{
    .reg .pred p;
    and.b32 %r1594, %r1610, %r1596;    setp.ne.u32 p, %r1594, 0;
    vote.ballot.sync.b32 %r1594, p, 0xffffffff;
    @!p not.b32 %r1594, %r1594;
}

	// end inline asm
	and.b32  	%r1617, %r1594, %r1616;
	mov.b32 	%r1599, 8;
	// begin inline asm
	{
    .reg .pred p;
    and.b32 %r1597, %r1610, %r1599;    setp.ne.u32 p, %r1597, 0;
    vote.ballot.sync.b32 %r1597, p, 0xffffffff;
    @!p not.b32 %r1597, %r1597;
}

	// end inline asm
	and.b32  	%r1618, %r1597, %r1617;
	mov.b32 	%r1602, 16;
	// begin inline asm
	{
    .reg .pred p;
    and.b32 %r1600, %r1610, %r1602;    setp.ne.u32 p, %r1600, 0;
    vote.ballot.sync.b32 %r1600, p, 0xffffffff;
    @!p not.b32 %r1600, %r1600;
}

	// end inline asm
	and.b32  	%r1619, %r1600, %r1618;
	mov.b32 	%r1605, 32;
	// begin inline asm
	{
    .reg .pred p;
    and.b32 %r1603, %r1610, %r1605;    setp.ne.u32 p, %r1603, 0;
    vote.ballot.sync.b32 %r1603, p, 0xffffffff;
    @!p not.b32 %r1603, %r1603;
}

	// end inline asm
	and.b32  	%r1620, %r1603, %r1619;
	mov.b32 	%r1608, 64;
	// begin inline asm
	{
    .reg .pred p;
    and.b32 %r1606, %r1610, %r1608;    setp.ne.u32 p, %r1606, 0;
    vote.ballot.sync.b32 %r1606, p, 0xffffffff;
    @!p not.b32 %r1606, %r1606;
}

	// end inline asm
	and.b32  	%r1621, %r1606, %r1620;
	mov.b32 	%r1611, 128;
	// begin inline asm
	{
    .reg .pred p;
    and.b32 %r1609, %r1610, %r1611;    setp.ne.u32 p, %r1609, 0;
    vote.ballot.sync.b32 %r1609, p, 0xffffffff;
    @!p not.b32 %r1609, %r1609;
}

	// end inline asm
	and.b32  	%r1622, %r1609, %r1621;
	clz.b32 	%r1623, %r1622;
	sub.s32 	%r336, 31, %r1623;
	and.b32  	%r1624, %r931, %r1622;
	popc.b32 	%r337, %r1624;
	setp.ne.s32 	%p205, %r460, %r336;
	mov.b32 	%r2400, 0;
	@%p205 bra 	$L__BB13_213;
	shl.b32 	%r1629, %r1610, 2;
	add.s32 	%r1630, %r236, %r1629;
	atom.shared.add.u32 	%r2400, [%r1630], %r337;
$L__BB13_213:
	setp.gt.u32 	%p206, %r1, 255;
	shfl.sync.idx.b32	%r1631|%p207, %r2400, %r336, 31, -1;
	add.s32 	%r1632, %r337, %r1631;
	bar.sync 	0;
	shl.b32 	%r1633, %r244, 2;
	add.s32 	%r340, %r524, %r1633;
	st.shared.u32 	[%r340+-4], %r2383;
	shl.b32 	%r1635, %r250, 2;
	add.s32 	%r341, %r524, %r1635;
	st.shared.u32 	[%r341+-4], %r2382;
	shl.b32 	%r1636, %r256, 2;
	add.s32 	%r342, %r524, %r1636;
	st.shared.u32 	[%r342+-4], %r2381;
	shl.b32 	%r1637, %r262, 2;
	add.s32 	%r343, %r524, %r1637;
	st.shared.u32 	[%r343+-4], %r2380;
	shl.b32 	%r1638, %r268, 2;
	add.s32 	%r344, %r524, %r1638;
	st.shared.u32 	[%r344+-4], %r2379;
	shl.b32 	%r1639, %r274, 2;
	add.s32 	%r345, %r524, %r1639;
	st.shared.u32 	[%r345+-4], %r2378;
	shl.b32 	%r1640, %r280, 2;
	add.s32 	%r346, %r524, %r1640;
	st.shared.u32 	[%r346+-4], %r2377;
	shl.b32 	%r1641, %r286, 2;
	add.s32 	%r347, %r524, %r1641;
	st.shared.u32 	[%r347+-4], %r2376;
	shl.b32 	%r1642, %r292, 2;
	add.s32 	%r348, %r524, %r1642;
	st.shared.u32 	[%r348+-4], %r2375;
	shl.b32 	%r1643, %r298, 2;
	add.s32 	%r349, %r524, %r1643;
	st.shared.u32 	[%r349+-4], %r2374;
	shl.b32 	%r1644, %r304, 2;
	add.s32 	%r350, %r524, %r1644;
	st.shared.u32 	[%r350+-4], %r2373;
	shl.b32 	%r1645, %r310, 2;
	add.s32 	%r351, %r524, %r1645;
	st.shared.u32 	[%r351+-4], %r2372;
	shl.b32 	%r1646, %r316, 2;
	add.s32 	%r352, %r524, %r1646;
	st.shared.u32 	[%r352+-4], %r2371;
	shl.b32 	%r1647, %r322, 2;
	add.s32 	%r353, %r524, %r1647;
	st.shared.u32 	[%r353+-4], %r2370;
	shl.b32 	%r1648, %r328, 2;
	add.s32 	%r354, %r524, %r1648;
	st.shared.u32 	[%r354+-4], %r2369;
	shl.b32 	%r1649, %r334, 2;
	add.s32 	%r355, %r524, %r1649;
	st.shared.u32 	[%r355+-4], %r2368;
	shl.b32 	%r1650, %r1632, 2;
	add.s32 	%r356, %r524, %r1650;
	st.shared.u32 	[%r356+-4], %r2367;
	shl.b32 	%r1651, %r1, 3;
	add.s32 	%r1652, %r524, %r1651;
	add.s32 	%r357, %r1652, 26112;
	@%p206 bra 	$L__BB13_221;
	ld.param.u64 	%rd437, [_ZN3cub18CUB_300001_SM_10006detail10radix_sort29DeviceRadixSortOnesweepKernelINS1_5radix10policy_hubIfjyE10Policy1000ELNS0_9SortOrderE0EfjyiiNS1_21identity_decomposer_tEEEvPT5_SB_PT3_PKSC_PT1_PKSG_PT2_PKSK_T4_iiT6__param_3];
	cvta.to.global.u64 	%rd94, %rd437;
	shl.b64 	%rd95, %rd9, 3;
	add.s64 	%rd96, %rd94, %rd95;
	ld.global.u64 	%rd97, [%rd96];
	cvt.s64.s32 	%rd98, %r235;
	sub.s64 	%rd456, %rd97, %rd98;
	st.shared.u64 	[%r357], %rd456;
	setp.lt.s32 	%p208, %r4, 1;
	mov.u32 	%r2404, %r2329;
	@%p208 bra 	$L__BB13_220;
	mov.b32 	%r2402, -1;
	mov.u32 	%r2401, %r4;
	mov.u32 	%r2404, %r2329;
$L__BB13_216:
	ld.param.u64 	%rd430, [_ZN3cub18CUB_300001_SM_10006detail10radix_sort29DeviceRadixSortOnesweepKernelINS1_5radix10policy_hubIfjyE10Policy1000ELNS0_9SortOrderE0EfjyiiNS1_21identity_decomposer_tEEEvPT5_SB_PT3_PKSC_PT1_PKSG_PT2_PKSK_T4_iiT6__param_0];
	add.s32 	%r361, %r2401, -1;
	shl.b32 	%r1654, %r361, 8;
	add.s32 	%r1655, %r1654, %r1;
	cvta.to.global.u64 	%rd99, %rd430;
	mul.wide.s32 	%rd100, %r1655, 4;
	add.s64 	%rd19, %rd99, %rd100;
$L__BB13_217:
	membar.cta;
	ld.volatile.global.u32 	%r362, [%rd19];
	setp.eq.s32 	%p209, %r362, 0;
	@%p209 bra 	$L__BB13_217;
	and.b32  	%r1656, %r362, 1073741823;
	add.s32 	%r2404, %r1656, %r2404;
	setp.gt.s32 	%p210, %r362, -1;
	vote.sync.ballot.b32 	%r2402, %p210, %r2402;
	setp.gt.u32 	%p212, %r2401, 1;
	and.pred  	%p213, %p210, %p212;
	mov.u32 	%r2401, %r361;
	@%p213 bra 	$L__BB13_216;
	ld.shared.u64 	%rd456, [%r357];
$L__BB13_220:
	ld.param.u64 	%rd431, [_ZN3cub18CUB_300001_SM_10006detail10radix_sort29DeviceRadixSortOnesweepKernelINS1_5radix10policy_hubIfjyE10Policy1000ELNS0_9SortOrderE0EfjyiiNS1_21identity_decomposer_tEEEvPT5_SB_PT3_PKSC_PT1_PKSG_PT2_PKSK_T4_iiT6__param_0];
	or.b32  	%r1657, %r2404, -2147483648;
	cvta.to.global.u64 	%rd101, %rd431;
	add.s64 	%rd103, %rd101, %rd59;
	st.volatile.global.u32 	[%rd103], %r1657;
	sub.s32 	%r1660, %r2404, %r2329;
	cvt.s64.s32 	%rd104, %r1660;
	add.s64 	%rd105, %rd456, %rd104;
	st.shared.u64 	[%r357], %rd105;
$L__BB13_221:
	ld.param.u32 	%r2242, [_ZN3cub18CUB_300001_SM_10006detail10radix_sort29DeviceRadixSortOnesweepKernelINS1_5radix10policy_hubIfjyE10Policy1000ELNS0_9SortOrderE0EfjyiiNS1_21identity_decomposer_tEEEvPT5_SB_PT3_PKSC_PT1_PKSG_PT2_PKSK_T4_iiT6__param_8];
	ld.param.u64 	%rd434, [_ZN3cub18CUB_300001_SM_10006detail10radix_sort29DeviceRadixSortOnesweepKernelINS1_5radix10policy_hubIfjyE10Policy1000ELNS0_9SortOrderE0EfjyiiNS1_21identity_decomposer_tEEEvPT5_SB_PT3_PKSC_PT1_PKSG_PT2_PKSK_T4_iiT6__param_2];
	setp.gt.u32 	%p214, %r1, 255;
	mad.lo.s32 	%r366, %r4, 6528, 6528;
	setp.lt.s32 	%p215, %r366, %r2242;
	setp.eq.s64 	%p216, %rd434, 0;
	or.pred  	%p217, %p216, %p215;
	or.pred  	%p218, %p214, %p217;
	@%p218 bra 	$L__BB13_223;
	ld.param.u64 	%rd435, [_ZN3cub18CUB_300001_SM_10006detail10radix_sort29DeviceRadixSortOnesweepKernelINS1_5radix10policy_hubIfjyE10Policy1000ELNS0_9SortOrderE0EfjyiiNS1_21identity_decomposer_tEEEvPT5_SB_PT3_PKSC_PT1_PKSG_PT2_PKSK_T4_iiT6__param_2];
	ld.shared.u64 	%rd106, [%r357];
	cvt.s64.s32 	%rd107, %r2329;
	cvt.s64.s32 	%rd108, %r235;
	add.s64 	%rd109, %rd108, %rd107;
	add.s64 	%rd110, %rd109, %rd106;
	cvta.to.global.u64 	%rd111, %rd435;
	shl.b64 	%rd112, %rd9, 3;
	add.s64 	%rd113, %rd111, %rd112;
	st.global.u64 	[%rd113], %rd110;
$L__BB13_223:
	ld.param.u32 	%r2243, [_ZN3cub18CUB_300001_SM_10006detail10radix_sort29DeviceRadixSortOnesweepKernelINS1_5radix10policy_hubIfjyE10Policy1000ELNS0_9SortOrderE0EfjyiiNS1_21identity_decomposer_tEEEvPT5_SB_PT3_PKSC_PT1_PKSG_PT2_PKSK_T4_iiT6__param_8];
	ld.param.u64 	%rd438, [_ZN3cub18CUB_300001_SM_10006detail10radix_sort29DeviceRadixSortOnesweepKernelINS1_5radix10policy_hubIfjyE10Policy1000ELNS0_9SortOrderE0EfjyiiNS1_21identity_decomposer_tEEEvPT5_SB_PT3_PKSC_PT1_PKSG_PT2_PKSK_T4_iiT6__param_4];
	cvta.to.global.u64 	%rd22, %rd438;
	setp.gt.s32 	%p219, %r366, %r2243;
	bar.sync 	0;
	@%p219 bra 	$L__BB13_225;
	ld.param.u32 	%r2267, [_ZN3cub18CUB_300001_SM_10006detail10radix_sort29DeviceRadixSortOnesweepKernelINS1_5radix10policy_hubIfjyE10Policy1000ELNS0_9SortOrderE0EfjyiiNS1_21identity_decomposer_tEEEvPT5_SB_PT3_PKSC_PT1_PKSG_PT2_PKSK_T4_iiT6__param_9];
	ld.shared.u32 	%r1663, [%r118];
	setp.eq.s32 	%p220, %r1663, 2147483647;
	selp.b32 	%r1664, -2147483648, %r1663, %p220;
	shr.u32 	%r1665, %r1664, %r2267;
	and.b32  	%r1666, %r1665, %r238;
	shl.b32 	%r1667, %r1666, 3;
	add.s32 	%r1669, %r524, 26112;
	add.s32 	%r1670, %r1669, %r1667;
	ld.shared.u64 	%rd114, [%r1670];
	add.s64 	%rd115, %rd114, %rd9;
	setp.gt.s32 	%p221, %r1663, -1;
	selp.b32 	%r1671, -1, -2147483648, %p221;
	xor.b32  	%r1672, %r1671, %r1663;
	shl.b64 	%rd116, %rd115, 2;
	add.s64 	%rd117, %rd22, %rd116;
	st.global.u32 	[%rd117], %r1672;
	bar.warp.sync 	-1;
	ld.shared.u32 	%r1673, [%r118+1536];
	setp.eq.s32 	%p222, %r1673, 2147483647;
	selp.b32 	%r1674, -2147483648, %r1673, %p222;
	shr.u32 	%r1675, %r1674, %r2267;
	and.b32  	%r1676, %r1675, %r238;
	shl.b32 	%r1677, %r1676, 3;
	add.s32 	%r1678, %r1669, %r1677;
	ld.shared.u64 	%rd118, [%r1678];
	add.s64 	%rd119, %rd118, %rd9;
	setp.gt.s32 	%p223, %r1673, -1;
	selp.b32 	%r1679, -1, -2147483648, %p223;
	xor.b32  	%r1680, %r1679, %r1673;
	shl.b64 	%rd120, %rd119, 2;
	add.s64 	%rd121, %rd22, %rd120;
	st.global.u32 	[%rd121+1536], %r1680;
	bar.warp.sync 	-1;
	ld.shared.u32 	%r1681, [%r118+3072];
	setp.eq.s32 	%p224, %r1681, 2147483647;
	selp.b32 	%r1682, -2147483648, %r1681, %p224;
	shr.u32 	%r1683, %r1682, %r2267;
	and.b32  	%r1684, %r1683, %r238;
	shl.b32 	%r1685, %r1684, 3;
	add.s32 	%r1686, %r1669, %r1685;
	ld.shared.u64 	%rd122, [%r1686];
	add.s64 	%rd123, %rd122, %rd9;
	setp.gt.s32 	%p225, %r1681, -1;
	selp.b32 	%r1687, -1, -2147483648, %p225;
	xor.b32  	%r1688, %r1687, %r1681;
	shl.b64 	%rd124, %rd123, 2;
	add.s64 	%rd125, %rd22, %rd124;
	st.global.u32 	[%rd125+3072], %r1688;
	bar.warp.sync 	-1;
	ld.shared.u32 	%r1689, [%r118+4608];
	setp.eq.s32 	%p226, %r1689, 2147483647;
	selp.b32 	%r1690, -2147483648, %r1689, %p226;
	shr.u32 	%r1691, %r1690, %r2267;
	and.b32  	%r1692, %r1691, %r238;
	shl.b32 	%r1693, %r1692, 3;
	add.s32 	%r1694, %r1669, %r1693;
	ld.shared.u64 	%rd126, [%r1694];
	add.s64 	%rd127, %rd126, %rd9;
	setp.gt.s32 	%p227, %r1689, -1;
	selp.b32 	%r1695, -1, -2147483648, %p227;
	xor.b32  	%r1696, %r1695, %r1689;
	shl.b64 	%rd128, %rd127, 2;
	add.s64 	%rd129, %rd22, %rd128;
	st.global.u32 	[%rd129+4608], %r1696;
	bar.warp.sync 	-1;
	ld.shared.u32 	%r1697, [%r118+6144];
	setp.eq.s32 	%p228, %r1697, 2147483647;
	selp.b32 	%r1698, -2147483648, %r1697, %p228;
	shr.u32 	%r1699, %r1698, %r2267;
	and.b32  	%r1700, %r1699, %r238;
	shl.b32 	%r1701, %r1700, 3;
	add.s32 	%r1702, %r1669, %r1701;
	ld.shared.u64 	%rd130, [%r1702];
	add.s64 	%rd131, %rd130, %rd9;
	setp.gt.s32 	%p229, %r1697, -1;
	selp.b32 	%r1703, -1, -2147483648, %p229;
	xor.b32  	%r1704, %r1703, %r1697;
	shl.b64 	%rd132, %rd131, 2;
	add.s64 	%rd133, %rd22, %rd132;
	st.global.u32 	[%rd133+6144], %r1704;
	bar.warp.sync 	-1;
	ld.shared.u32 	%r1705, [%r118+7680];
	setp.eq.s32 	%p230, %r1705, 2147483647;
	selp.b32 	%r1706, -2147483648, %r1705, %p230;
	shr.u32 	%r1707, %r1706, %r2267;
	and.b32  	%r1708, %r1707, %r238;
	shl.b32 	%r1709, %r1708, 3;
	add.s32 	%r1710, %r1669, %r1709;
	ld.shared.u64 	%rd134, [%r1710];
	add.s64 	%rd135, %rd134, %rd9;
	setp.gt.s32 	%p231, %r1705, -1;
	selp.b32 	%r1711, -1, -2147483648, %p231;
	xor.b32  	%r1712, %r1711, %r1705;
	shl.b64 	%rd136, %rd135, 2;
	add.s64 	%rd137, %rd22, %rd136;
	st.global.u32 	[%rd137+7680], %r1712;
	bar.warp.sync 	-1;
	ld.shared.u32 	%r1713, [%r118+9216];
	setp.eq.s32 	%p232, %r1713, 2147483647;
	selp.b32 	%r1714, -2147483648, %r1713, %p232;
	shr.u32 	%r1715, %r1714, %r2267;
	and.b32  	%r1716, %r1715, %r238;
	shl.b32 	%r1717, %r1716, 3;
	add.s32 	%r1718, %r1669, %r1717;
	ld.shared.u64 	%rd138, [%r1718];
	add.s64 	%rd139, %rd138, %rd9;
	setp.gt.s32 	%p233, %r1713, -1;
	selp.b32 	%r1719, -1, -2147483648, %p233;
	xor.b32  	%r1720, %r1719, %r1713;
	shl.b64 	%rd140, %rd139, 2;
	add.s64 	%rd141, %rd22, %rd140;
	st.global.u32 	[%rd141+9216], %r1720;
	bar.warp.sync 	-1;
	ld.shared.u32 	%r1721, [%r118+10752];
	setp.eq.s32 	%p234, %r1721, 2147483647;
	selp.b32 	%r1722, -2147483648, %r1721, %p234;
	shr.u32 	%r1723, %r1722, %r2267;
	and.b32  	%r1724, %r1723, %r238;
	shl.b32 	%r1725, %r1724, 3;
	add.s32 	%r1726, %r1669, %r1725;
	ld.shared.u64 	%rd142, [%r1726];
	add.s64 	%rd143, %rd142, %rd9;
	setp.gt.s32 	%p235, %r1721, -1;
	selp.b32 	%r1727, -1, -2147483648, %p235;
	xor.b32  	%r1728, %r1727, %r1721;
	shl.b64 	%rd144, %rd143, 2;
	add.s64 	%rd145, %rd22, %rd144;
	st.global.u32 	[%rd145+10752], %r1728;
	bar.warp.sync 	-1;
	ld.shared.u32 	%r1729, [%r118+12288];
	setp.eq.s32 	%p236, %r1729, 2147483647;
	selp.b32 	%r1730, -2147483648, %r1729, %p236;
	shr.u32 	%r1731, %r1730, %r2267;
	and.b32  	%r1732, %r1731, %r238;
	shl.b32 	%r1733, %r1732, 3;
	add.s32 	%r1734, %r1669, %r1733;
	ld.shared.u64 	%rd146, [%r1734];
	add.s64 	%rd147, %rd146, %rd9;
	setp.gt.s32 	%p237, %r1729, -1;
	selp.b32 	%r1735, -1, -2147483648, %p237;
	xor.b32  	%r1736, %r1735, %r1729;
	shl.b64 	%rd148, %rd147, 2;
	add.s64 	%rd149, %rd22, %rd148;
	st.global.u32 	[%rd149+12288], %r1736;
	bar.warp.sync 	-1;
	ld.shared.u32 	%r1737, [%r118+13824];
	setp.eq.s32 	%p238, %r1737, 2147483647;
	selp.b32 	%r1738, -2147483648, %r1737, %p238;
	shr.u32 	%r1739, %r1738, %r2267;
	and.b32  	%r1740, %r1739, %r238;
	shl.b32 	%r1741, %r1740, 3;
	add.s32 	%r1742, %r1669, %r1741;
	ld.shared.u64 	%rd150, [%r1742];
	add.s64 	%rd151, %rd150, %rd9;
	setp.gt.s32 	%p239, %r1737, -1;
	selp.b32 	%r1743, -1, -2147483648, %p239;
	xor.b32  	%r1744, %r1743, %r1737;
	shl.b64 	%rd152, %rd151, 2;
	add.s64 	%rd153, %rd22, %rd152;
	st.global.u32 	[%rd153+13824], %r1744;
	bar.warp.sync 	-1;
	ld.shared.u32 	%r1745, [%r118+15360];
	setp.eq.s32 	%p240, %r1745, 2147483647;
	selp.b32 	%r1746, -2147483648, %r1745, %p240;
	shr.u32 	%r1747, %r1746, %r2267;
	and.b32  	%r1748, %r1747, %r238;
	shl.b32 	%r1749, %r1748, 3;
	add.s32 	%r1750, %r1669, %r1749;
	ld.shared.u64 	%rd154, [%r1750];
	add.s64 	%rd155, %rd154, %rd9;
	setp.gt.s32 	%p241, %r1745, -1;
	selp.b32 	%r1751, -1, -2147483648, %p241;
	xor.b32  	%r1752, %r1751, %r1745;
	shl.b64 	%rd156, %rd155, 2;
	add.s64 	%rd157, %rd22, %rd156;
	st.global.u32 	[%rd157+15360], %r1752;
	bar.warp.sync 	-1;
	ld.shared.u32 	%r1753, [%r118+16896];
	setp.eq.s32 	%p242, %r1753, 2147483647;
	selp.b32 	%r1754, -2147483648, %r1753, %p242;
	shr.u32 	%r1755, %r1754, %r2267;
	and.b32  	%r1756, %r1755, %r238;
	shl.b32 	%r1757, %r1756, 3;
	add.s32 	%r1758, %r1669, %r1757;
	ld.shared.u64 	%rd158, [%r1758];
	add.s64 	%rd159, %rd158, %rd9;
	setp.gt.s32 	%p243, %r1753, -1;
	selp.b32 	%r1759, -1, -2147483648, %p243;
	xor.b32  	%r1760, %r1759, %r1753;
	shl.b64 	%rd160, %rd159, 2;
	add.s64 	%rd161, %rd22, %rd160;
	st.global.u32 	[%rd161+16896], %r1760;
	bar.warp.sync 	-1;
	ld.shared.u32 	%r1761, [%r118+18432];
	setp.eq.s32 	%p244, %r1761, 2147483647;
	selp.b32 	%r1762, -2147483648, %r1761, %p244;
	shr.u32 	%r1763, %r1762, %r2267;
	and.b32  	%r1764, %r1763, %r238;
	shl.b32 	%r1765, %r1764, 3;
	add.s32 	%r1766, %r1669, %r1765;
	ld.shared.u64 	%rd162, [%r1766];
	add.s64 	%rd163, %rd162, %rd9;
	setp.gt.s32 	%p245, %r1761, -1;
	selp.b32 	%r1767, -1, -2147483648, %p245;
	xor.b32  	%r1768, %r1767, %r1761;
	shl.b64 	%rd164, %rd163, 2;
	add.s64 	%rd165, %rd22, %rd164;
	st.global.u32 	[%rd165+18432], %r1768;
	bar.warp.sync 	-1;
	ld.shared.u32 	%r1769, [%r118+19968];
	setp.eq.s32 	%p246, %r1769, 2147483647;
	selp.b32 	%r1770, -2147483648, %r1769, %p246;
	shr.u32 	%r1771, %r1770, %r2267;
	and.b32  	%r1772, %r1771, %r238;
	shl.b32 	%r1773, %r1772, 3;
	add.s32 	%r1774, %r1669, %r1773;
	ld.shared.u64 	%rd166, [%r1774];
	add.s64 	%rd167, %rd166, %rd9;
	setp.gt.s32 	%p247, %r1769, -1;
	selp.b32 	%r1775, -1, -2147483648, %p247;
	xor.b32  	%r1776, %r1775, %r1769;
	shl.b64 	%rd168, %rd167, 2;
	add.s64 	%rd169, %rd22, %rd168;
	st.global.u32 	[%rd169+19968], %r1776;
	bar.warp.sync 	-1;
	ld.shared.u32 	%r1777, [%r118+21504];
	setp.eq.s32 	%p248, %r1777, 2147483647;
	selp.b32 	%r1778, -2147483648, %r1777, %p248;
	shr.u32 	%r1779, %r1778, %r2267;
	and.b32  	%r1780, %r1779, %r238;
	shl.b32 	%r1781, %r1780, 3;
	add.s32 	%r1782, %r1669, %r1781;
	ld.shared.u64 	%rd170, [%r1782];
	add.s64 	%rd171, %rd170, %rd9;
	setp.gt.s32 	%p249, %r1777, -1;
	selp.b32 	%r1783, -1, -2147483648, %p249;
	xor.b32  	%r1784, %r1783, %r1777;
	shl.b64 	%rd172, %rd171, 2;
	add.s64 	%rd173, %rd22, %rd172;
	st.global.u32 	[%rd173+21504], %r1784;
	bar.warp.sync 	-1;
	ld.shared.u32 	%r1785, [%r118+23040];
	setp.eq.s32 	%p250, %r1785, 2147483647;
	selp.b32 	%r1786, -2147483648, %r1785, %p250;
	shr.u32 	%r1787, %r1786, %r2267;
	and.b32  	%r1788, %r1787, %r238;
	shl.b32 	%r1789, %r1788, 3;
	add.s32 	%r1790, %r1669, %r1789;
	ld.shared.u64 	%rd174, [%r1790];
	add.s64 	%rd175, %rd174, %rd9;
	setp.gt.s32 	%p251, %r1785, -1;
	selp.b32 	%r1791, -1, -2147483648, %p251;
	xor.b32  	%r1792, %r1791, %r1785;
	shl.b64 	%rd176, %rd175, 2;
	add.s64 	%rd177, %rd22, %rd176;
	st.global.u32 	[%rd177+23040], %r1792;
	bar.warp.sync 	-1;
	ld.shared.u32 	%r1793, [%r118+24576];
	setp.eq.s32 	%p252, %r1793, 2147483647;
	selp.b32 	%r1794, -2147483648, %r1793, %p252;
	shr.u32 	%r1795, %r1794, %r2267;
	and.b32  	%r1796, %r1795, %r238;
	shl.b32 	%r1797, %r1796, 3;
	add.s32 	%r1798, %r1669, %r1797;
	ld.shared.u64 	%rd178, [%r1798];
	add.s64 	%rd179, %rd178, %rd9;
	setp.gt.s32 	%p253, %r1793, -1;
	selp.b32 	%r1799, -1, -2147483648, %p253;
	xor.b32  	%r1800, %r1799, %r1793;
	shl.b64 	%rd180, %rd179, 2;
	add.s64 	%rd181, %rd22, %rd180;
	st.global.u32 	[%rd181+24576], %r1800;
	bar.warp.sync 	-1;
	bra.uni 	$L__BB13_260;
$L__BB13_225:
	ld.param.u32 	%r2244, [_ZN3cub18CUB_300001_SM_10006detail10radix_sort29DeviceRadixSortOnesweepKernelINS1_5radix10policy_hubIfjyE10Policy1000ELNS0_9SortOrderE0EfjyiiNS1_21identity_decomposer_tEEEvPT5_SB_PT3_PKSC_PT1_PKSG_PT2_PKSK_T4_iiT6__param_8];
	mad.lo.s32 	%r368, %r4, -6528, %r2244;
	setp.ge.s32 	%p254, %r1, %r368;
	@%p254 bra 	$L__BB13_227;
	ld.param.u32 	%r2268, [_ZN3cub18CUB_300001_SM_10006detail10radix_sort29DeviceRadixSortOnesweepKernelINS1_5radix10policy_hubIfjyE10Policy1000ELNS0_9SortOrderE0EfjyiiNS1_21identity_decomposer_tEEEvPT5_SB_PT3_PKSC_PT1_PKSG_PT2_PKSK_T4_iiT6__param_9];
	ld.shared.u32 	%r1801, [%r118];
	setp.eq.s32 	%p255, %r1801, 2147483647;
	selp.b32 	%r1802, -2147483648, %r1801, %p255;
	shr.u32 	%r1803, %r1802, %r2268;
	and.b32  	%r1804, %r1803, %r238;
	shl.b32 	%r1805, %r1804, 3;
	add.s32 	%r1807, %r524, %r1805;
	ld.shared.u64 	%rd182, [%r1807+26112];
	setp.gt.s32 	%p256, %r1801, -1;
	selp.b32 	%r1808, -1, -2147483648, %p256;
	xor.b32  	%r1809, %r1808, %r1801;
	add.s64 	%rd183, %rd182, %rd9;
	shl.b64 	%rd184, %rd183, 2;
	add.s64 	%rd185, %rd22, %rd184;
	st.global.u32 	[%rd185], %r1809;
$L__BB13_227:
	bar.warp.sync 	-1;
	add.s32 	%r1810, %r1, 384;
	setp.ge.s32 	%p257, %r1810, %r368;
	@%p257 bra 	$L__BB13_229;
	ld.param.u32 	%r2269, [_ZN3cub18CUB_300001_SM_10006detail10radix_sort29DeviceRadixSortOnesweepKernelINS1_5radix10policy_hubIfjyE10Policy1000ELNS0_9SortOrderE0EfjyiiNS1_21identity_decomposer_tEEEvPT5_SB_PT3_PKSC_PT1_PKSG_PT2_PKSK_T4_iiT6__param_9];
	ld.shared.u32 	%r1811, [%r118+1536];
	setp.eq.s32 	%p258, %r1811, 2147483647;
	selp.b32 	%r1812, -2147483648, %r1811, %p258;
	shr.u32 	%r1813, %r1812, %r2269;
	and.b32  	%r1814, %r1813, %r238;
	shl.b32 	%r1815, %r1814, 3;
	add.s32 	%r1817, %r524, %r1815;
	ld.shared.u64 	%rd186, [%r1817+26112];
	setp.gt.s32 	%p259, %r1811, -1;
	selp.b32 	%r1818, -1, -2147483648, %p259;
	xor.b32  	%r1819, %r1818, %r1811;
	add.s64 	%rd187, %rd186, %rd9;
	shl.b64 	%rd188, %rd187, 2;
	add.s64 	%rd189, %rd22, %rd188;
	st.global.u32 	[%rd189+1536], %r1819;
$L__BB13_229:
	bar.warp.sync 	-1;
	add.s32 	%r1820, %r1, 768;
	setp.ge.s32 	%p260, %r1820, %r368;
	@%p260 bra 	$L__BB13_231;
	ld.param.u32 	%r2270, [_ZN3cub18CUB_300001_SM_10006detail10radix_sort29DeviceRadixSortOnesweepKernelINS1_5radix10policy_hubIfjyE10Policy1000ELNS0_9SortOrderE0EfjyiiNS1_21identity_decomposer_tEEEvPT5_SB_PT3_PKSC_PT1_PKSG_PT2_PKSK_T4_iiT6__param_9];
	ld.shared.u32 	%r1821, [%r118+3072];
	setp.eq.s32 	%p261, %r1821, 2147483647;
	selp.b32 	%r1822, -2147483648, %r1821, %p261;
	shr.u32 	%r1823, %r1822, %r2270;
	and.b32  	%r1824, %r1823, %r238;
	shl.b32 	%r1825, %r1824, 3;
	add.s32 	%r1827, %r524, %r1825;
	ld.shared.u64 	%rd190, [%r1827+26112];
	setp.gt.s32 	%p262, %r1821, -1;
	selp.b32 	%r1828, -1, -2147483648, %p262;
	xor.b32  	%r1829, %r1828, %r1821;
	add.s64 	%rd191, %rd190, %rd9;
	shl.b64 	%rd192, %rd191, 2;
	add.s64 	%rd193, %rd22, %rd192;
	st.global.u32 	[%rd193+3072], %r1829;
$L__BB13_231:
	bar.warp.sync 	-1;
	add.s32 	%r1830, %r1, 1152;
	setp.ge.s32 	%p263, %r1830, %r368;
	@%p263 bra 	$L__BB13_233;
	ld.param.u32 	%r2271, [_ZN3cub18CUB_300001_SM_10006detail10radix_sort29DeviceRadixSortOnesweepKernelINS1_5radix10policy_hubIfjyE10Policy1000ELNS0_9SortOrderE0EfjyiiNS1_21identity_decomposer_tEEEvPT5_SB_PT3_PKSC_PT1_PKSG_PT2_PKSK_T4_iiT6__param_9];
	ld.shared.u32 	%r1831, [%r118+4608];
	setp.eq.s32 	%p264, %r1831, 2147483647;
	selp.b32 	%r1832, -2147483648, %r1831, %p264;
	shr.u32 	%r1833, %r1832, %r2271;
	and.b32  	%r1834, %r1833, %r238;
	shl.b32 	%r1835, %r1834, 3;
	add.s32 	%r1837, %r524, %r1835;
	ld.shared.u64 	%rd194, [%r1837+26112];
	setp.gt.s32 	%p265, %r1831, -1;
	selp.b32 	%r1838, -1, -2147483648, %p265;
	xor.b32  	%r1839, %r1838, %r1831;
	add.s64 	%rd195, %rd194, %rd9;
	shl.b64 	%rd196, %rd195, 2;
	add.s64 	%rd197, %rd22, %rd196;
	st.global.u32 	[%rd197+4608], %r1839;
$L__BB13_233:
	bar.warp.sync 	-1;
	add.s32 	%r1840, %r1, 1536;
	setp.ge.s32 	%p266, %r1840, %r368;
	@%p266 bra 	$L__BB13_235;
	ld.param.u32 	%r2272, [_ZN3cub18CUB_300001_SM_10006detail10radix_sort29DeviceRadixSortOnesweepKernelINS1_5radix10policy_hubIfjyE10Policy1000ELNS0_9SortOrderE0EfjyiiNS1_21identity_decomposer_tEEEvPT5_SB_PT3_PKSC_PT1_PKSG_PT2_PKSK_T4_iiT6__param_9];
	ld.shared.u32 	%r1841, [%r118+6144];
	setp.eq.s32 	%p267, %r1841, 2147483647;
	selp.b32 	%r1842, -2147483648, %r1841, %p267;
	shr.u32 	%r1843, %r1842, %r2272;
	and.b32  	%r1844, %r1843, %r238;
	shl.b32 	%r1845, %r1844, 3;
	add.s32 	%r1847, %r524, %r1845;
	ld.shared.u64 	%rd198, [%r1847+26112];
	setp.gt.s32 	%p268, %r1841, -1;
	selp.b32 	%r1848, -1, -2147483648, %p268;
	xor.b32  	%r1849, %r1848, %r1841;
	add.s64 	%rd199, %rd198, %rd9;
	shl.b64 	%rd200, %rd199, 2;
	add.s64 	%rd201, %rd22, %rd200;
	st.global.u32 	[%rd201+6144], %r1849;
$L__BB13_235:
	bar.warp.sync 	-1;
	add.s32 	%r1850, %r1, 1920;
	setp.ge.s32 	%p269, %r1850, %r368;
	@%p269 bra 	$L__BB13_237;
	ld.param.u32 	%r2273, [_ZN3cub18CUB_300001_SM_10006detail10radix_sort29DeviceRadixSortOnesweepKernelINS1_5radix10policy_hubIfjyE10Policy1000ELNS0_9SortOrderE0EfjyiiNS1_21identity_decomposer_tEEEvPT5_SB_PT3_PKSC_PT1_PKSG_PT2_PKSK_T4_iiT6__param_9];
	ld.shared.u32 	%r1851, [%r118+7680];
	setp.eq.s32 	%p270, %r1851, 2147483647;
	selp.b32 	%r1852, -2147483648, %r1851, %p270;
	shr.u32 	%r1853, %r1852, %r2273;
	and.b32  	%r1854, %r1853, %r238;
	shl.b32 	%r1855, %r1854, 3;
	add.s32 	%r1857, %r524, %r1855;
	ld.shared.u64 	%rd202, [%r1857+26112];
	setp.gt.s32 	%p271, %r1851, -1;
	selp.b32 	%r1858, -1, -2147483648, %p271;
	xor.b32  	%r1859, %r1858, %r1851;
	add.s64 	%rd203, %rd202, %rd9;
	shl.b64 	%rd204, %rd203, 2;
	add.s64 	%rd205, %rd22, %rd204;
	st.global.u32 	[%rd205+7680], %r1859;
$L__BB13_237:
	bar.warp.sync 	-1;
	add.s32 	%r1860, %r1, 2304;
	setp.ge.s32 	%p272, %r1860, %r368;
	@%p272 bra 	$L__BB13_239;
	ld.param.u32 	%r2274, [_ZN3cub18CUB_300001_SM_10006detail10radix_sort29DeviceRadixSortOnesweepKernelINS1_5radix10policy_hubIfjyE10Policy1000ELNS0_9SortOrderE0EfjyiiNS1_21identity_decomposer_tEEEvPT5_SB_PT3_PKSC_PT1_PKSG_PT2_PKSK_T4_iiT6__param_9];
	ld.shared.u32 	%r1861, [%r118+9216];
	setp.eq.s32 	%p273, %r1861, 2147483647;
	selp.b32 	%r1862, -2147483648, %r1861, %p273;
	shr.u32 	%r1863, %r1862, %r2274;
	and.b32  	%r1864, %r1863, %r238;
	shl.b32 	%r1865, %r1864, 3;
	add.s32 	%r1867, %r524, %r1865;
	ld.shared.u64 	%rd206, [%r1867+26112];
	setp.gt.s32 	%p274, %r1861, -1;
	selp.b32 	%r1868, -1, -2147483648, %p274;
	xor.b32  	%r1869, %r1868, %r1861;
	add.s64 	%rd207, %rd206, %rd9;
	shl.b64 	%rd208, %rd207, 2;
	add.s64 	%rd209, %rd22, %rd208;
	st.global.u32 	[%rd209+9216], %r1869;
$L__BB13_239:
	bar.warp.sync 	-1;
	add.s32 	%r1870, %r1, 2688;
	setp.ge.s32 	%p275, %r1870, %r368;
	@%p275 bra 	$L__BB13_241;
	ld.param.u32 	%r2275, [_ZN3cub18CUB_300001_SM_10006detail10radix_sort29DeviceRadixSortOnesweepKernelINS1_5radix10policy_hubIfjyE10Policy1000ELNS0_9SortOrderE0EfjyiiNS1_21identity_decomposer_tEEEvPT5_SB_PT3_PKSC_PT1_PKSG_PT2_PKSK_T4_iiT6__param_9];
	ld.shared.u32 	%r1871, [%r118+10752];
	setp.eq.s32 	%p276, %r1871, 2147483647;
	selp.b32 	%r1872, -2147483648, %r1871, %p276;
	shr.u32 	%r1873, %r1872, %r2275;
	and.b32  	%r1874, %r1873, %r238;
	shl.b32 	%r1875, %r1874, 3;
	add.s32 	%r1877, %r524, %r1875;
	ld.shared.u64 	%rd210, [%r1877+26112];
	setp.gt.s32 	%p277, %r1871, -1;
	selp.b32 	%r1878, -1, -2147483648, %p277;
	xor.b32  	%r1879, %r1878, %r1871;
	add.s64 	%rd211, %rd210, %rd9;
	shl.b64 	%rd212, %rd211, 2;
	add.s64 	%rd213, %rd22, %rd212;
	st.global.u32 	[%rd213+10752], %r1879;
$L__BB13_241:
	bar.warp.sync 	-1;
	or.b32  	%r1880, %r1, 3072;
	setp.ge.s32 	%p278, %r1880, %r368;
	@%p278 bra 	$L__BB13_243;
	ld.param.u32 	%r2276, [_ZN3cub18CUB_300001_SM_10006detail10radix_sort29DeviceRadixSortOnesweepKernelINS1_5radix10policy_hubIfjyE10Policy1000ELNS0_9SortOrderE0EfjyiiNS1_21identity_decomposer_tEEEvPT5_SB_PT3_PKSC_PT1_PKSG_PT2_PKSK_T4_iiT6__param_9];
	ld.shared.u32 	%r1881, [%r118+12288];
	setp.eq.s32 	%p279, %r1881, 2147483647;
	selp.b32 	%r1882, -2147483648, %r1881, %p279;
	shr.u32 	%r1883, %r1882, %r2276;
	and.b32  	%r1884, %r1883, %r238;
	shl.b32 	%r1885, %r1884, 3;
	add.s32 	%r1887, %r524, %r1885;
	ld.shared.u64 	%rd214, [%r1887+26112];
	setp.gt.s32 	%p280, %r1881, -1;
	selp.b32 	%r1888, -1, -2147483648, %p280;
	xor.b32  	%r1889, %r1888, %r1881;
	add.s64 	%rd215, %rd214, %rd9;
	shl.b64 	%rd216, %rd215, 2;
	add.s64 	%rd217, %rd22, %rd216;
	st.global.u32 	[%rd217+12288], %r1889;
$L__BB13_243:
	bar.warp.sync 	-1;
	add.s32 	%r1890, %r1, 3456;
	setp.ge.s32 	%p281, %r1890, %r368;
	@%p281 bra 	$L__BB13_245;
	ld.param.u32 	%r2277, [_ZN3cub18CUB_300001_SM_10006detail10radix_sort29DeviceRadixSortOnesweepKernelINS1_5radix10policy_hubIfjyE10Policy1000ELNS0_9SortOrderE0EfjyiiNS1_21identity_decomposer_tEEEvPT5_SB_PT3_PKSC_PT1_PKSG_PT2_PKSK_T4_iiT6__param_9];
	ld.shared.u32 	%r1891, [%r118+13824];
	setp.eq.s32 	%p282, %r1891, 2147483647;
	selp.b32 	%r1892, -2147483648, %r1891, %p282;
	shr.u32 	%r1893, %r1892, %r2277;
	and.b32  	%r1894, %r1893, %r238;
	shl.b32 	%r1895, %r1894, 3;
	add.s32 	%r1897, %r524, %r1895;
	ld.shared.u64 	%rd218, [%r1897+26112];
	setp.gt.s32 	%p283, %r1891, -1;
	selp.b32 	%r1898, -1, -2147483648, %p283;
	xor.b32  	%r1899, %r1898, %r1891;
	add.s64 	%rd219, %rd218, %rd9;
	shl.b64 	%rd220, %rd219, 2;
	add.s64 	%rd221, %rd22, %rd220;
	st.global.u32 	[%rd221+13824], %r1899;
$L__BB13_245:
	bar.warp.sync 	-1;
	add.s32 	%r1900, %r1, 3840;
	setp.ge.s32 	%p284, %r1900, %r368;
	@%p284 bra 	$L__BB13_247;
	ld.param.u32 	%r2278, [_ZN3cub18CUB_300001_SM_10006detail10radix_sort29DeviceRadixSortOnesweepKernelINS1_5radix10policy_hubIfjyE10Policy1000ELNS0_9SortOrderE0EfjyiiNS1_21identity_decomposer_tEEEvPT5_SB_PT3_PKSC_PT1_PKSG_PT2_PKSK_T4_iiT6__param_9];
	ld.shared.u32 	%r1901, [%r118+15360];
	setp.eq.s32 	%p285, %r1901, 2147483647;
	selp.b32 	%r1902, -2147483648, %r1901, %p285;
	shr.u32 	%r1903, %r1902, %r2278;
	and.b32  	%r1904, %r1903, %r238;
	shl.b32 	%r1905, %r1904, 3;
	add.s32 	%r1907, %r524, %r1905;
	ld.shared.u64 	%rd222, [%r1907+26112];
	setp.gt.s32 	%p286, %r1901, -1;
	selp.b32 	%r1908, -1, -2147483648, %p286;
	xor.b32  	%r1909, %r1908, %r1901;
	add.s64 	%rd223, %rd222, %rd9;
	shl.b64 	%rd224, %rd223, 2;
	add.s64 	%rd225, %rd22, %rd224;
	st.global.u32 	[%rd225+15360], %r1909;
$L__BB13_247:
	bar.warp.sync 	-1;
	add.s32 	%r1910, %r1, 4224;
	setp.ge.s32 	%p287, %r1910, %r368;
	@%p287 bra 	$L__BB13_249;
	ld.param.u32 	%r2279, [_ZN3cub18CUB_300001_SM_10006detail10radix_sort29DeviceRadixSortOnesweepKernelINS1_5radix10policy_hubIfjyE10Policy1000ELNS0_9SortOrderE0EfjyiiNS1_21identity_decomposer_tEEEvPT5_SB_PT3_PKSC_PT1_PKSG_PT2_PKSK_T4_iiT6__param_9];
	ld.shared.u32 	%r1911, [%r118+16896];
	setp.eq.s32 	%p288, %r1911, 2147483647;
	selp.b32 	%r1912, -2147483648, %r1911, %p288;
	shr.u32 	%r1913, %r1912, %r2279;
	and.b32  	%r1914, %r1913, %r238;
	shl.b32 	%r1915, %r1914, 3;
	add.s32 	%r1917, %r524, %r1915;
	ld.shared.u64 	%rd226, [%r1917+26112];
	setp.gt.s32 	%p289, %r1911, -1;
	selp.b32 	%r1918, -1, -2147483648, %p289;
	xor.b32  	%r1919, %r1918, %r1911;
	add.s64 	%rd227, %rd226, %rd9;
	shl.b64 	%rd228, %rd227, 2;
	add.s64 	%rd229, %rd22, %rd228;
	st.global.u32 	[%rd229+16896], %r1919;
$L__BB13_249:
	bar.warp.sync 	-1;
	add.s32 	%r1920, %r1, 4608;
	setp.ge.s32 	%p290, %r1920, %r368;
	@%p290 bra 	$L__BB13_251;
	ld.param.u32 	%r2280, [_ZN3cub18CUB_300001_SM_10006detail10radix_sort29DeviceRadixSortOnesweepKernelINS1_5radix10policy_hubIfjyE10Policy1000ELNS0_9SortOrderE0EfjyiiNS1_21identity_decomposer_tEEEvPT5_SB_PT3_PKSC_PT1_PKSG_PT2_PKSK_T4_iiT6__param_9];
	ld.shared.u32 	%r1921, [%r118+18432];
	setp.eq.s32 	%p291, %r1921, 2147483647;
	selp.b32 	%r1922, -2147483648, %r1921, %p291;
	shr.u32 	%r1923, %r1922, %r2280;
	and.b32  	%r1924, %r1923, %r238;
	shl.b32 	%r1925, %r1924, 3;
	add.s32 	%r1927, %r524, %r1925;
	ld.shared.u64 	%rd230, [%r1927+26112];
	setp.gt.s32 	%p292, %r1921, -1;
	selp.b32 	%r1928, -1, -2147483648, %p292;
	xor.b32  	%r1929, %r1928, %r1921;
	add.s64 	%rd231, %rd230, %rd9;
	shl.b64 	%rd232, %rd231, 2;
	add.s64 	%rd233, %rd22, %rd232;
	st.global.u32 	[%rd233+18432], %r1929;
$L__BB13_251:
	bar.warp.sync 	-1;
	add.s32 	%r1930, %r1, 4992;
	setp.ge.s32 	%p293, %r1930, %r368;
	@%p293 bra 	$L__BB13_253;
	ld.param.u32 	%r2281, [_ZN3cub18CUB_300001_SM_10006detail10radix_sort29DeviceRadixSortOnesweepKernelINS1_5radix10policy_hubIfjyE10Policy1000ELNS0_9SortOrderE0EfjyiiNS1_21identity_decomposer_tEEEvPT5_SB_PT3_PKSC_PT1_PKSG_PT2_PKSK_T4_iiT6__param_9];
	ld.shared.u32 	%r1931, [%r118+19968];
	setp.eq.s32 	%p294, %r1931, 2147483647;
	selp.b32 	%r1932, -2147483648, %r1931, %p294;
	shr.u32 	%r1933, %r1932, %r2281;
	and.b32  	%r1934, %r1933, %r238;
	shl.b32 	%r1935, %r1934, 3;
	add.s32 	%r1937, %r524, %r1935;
	ld.shared.u64 	%rd234, [%r1937+26112];
	setp.gt.s32 	%p295, %r1931, -1;
	selp.b32 	%r1938, -1, -2147483648, %p295;
	xor.b32  	%r1939, %r1938, %r1931;
	add.s64 	%rd235, %rd234, %rd9;
	shl.b64 	%rd236, %rd235, 2;
	add.s64 	%rd237, %rd22, %rd236;
	st.global.u32 	[%rd237+19968], %r1939;
$L__BB13_253:
	bar.warp.sync 	-1;
	add.s32 	%r1940, %r1, 5376;
	setp.ge.s32 	%p296, %r1940, %r368;
	@%p296 bra 	$L__BB13_255;
	ld.param.u32 	%r2282, [_ZN3cub18CUB_300001_SM_10006detail10radix_sort29DeviceRadixSortOnesweepKernelINS1_5radix10policy_hubIfjyE10Policy1000ELNS0_9SortOrderE0EfjyiiNS1_21identity_decomposer_tEEEvPT5_SB_PT3_PKSC_PT1_PKSG_PT2_PKSK_T4_iiT6__param_9];
	ld.shared.u32 	%r1941, [%r118+21504];
	setp.eq.s32 	%p297, %r1941, 2147483647;
	selp.b32 	%r1942, -2147483648, %r1941, %p297;
	shr.u32 	%r1943, %r1942, %r2282;
	and.b32  	%r1944, %r1943, %r238;
	shl.b32 	%r1945, %r1944, 3;
	add.s32 	%r1947, %r524, %r1945;
	ld.shared.u64 	%rd238, [%r1947+26112];
	setp.gt.s32 	%p298, %r1941, -1;
	selp.b32 	%r1948, -1, -2147483648, %p298;
	xor.b32  	%r1949, %r1948, %r1941;
	add.s64 	%rd239, %rd238, %rd9;
	shl.b64 	%rd240, %rd239, 2;
	add.s64 	%rd241, %rd22, %rd240;
	st.global.u32 	[%rd241+21504], %r1949;
$L__BB13_255:
	bar.warp.sync 	-1;
	add.s32 	%r1950, %r1, 5760;
	setp.ge.s32 	%p299, %r1950, %r368;
	@%p299 bra 	$L__BB13_257;
	ld.param.u32 	%r2283, [_ZN3cub18CUB_300001_SM_10006detail10radix_sort29DeviceRadixSortOnesweepKernelINS1_5radix10policy_hubIfjyE10Policy1000ELNS0_9SortOrderE0EfjyiiNS1_21identity_decomposer_tEEEvPT5_SB_PT3_PKSC_PT1_PKSG_PT2_PKSK_T4_iiT6__param_9];
	ld.shared.u32 	%r1951, [%r118+23040];
	setp.eq.s32 	%p300, %r1951, 2147483647;
	selp.b32 	%r1952, -2147483648, %r1951, %p300;
	shr.u32 	%r1953, %r1952, %r2283;
	and.b32  	%r1954, %r1953, %r238;
	shl.b32 	%r1955, %r1954, 3;
	add.s32 	%r1957, %r524, %r1955;
	ld.shared.u64 	%rd242, [%r1957+26112];
	setp.gt.s32 	%p301, %r1951, -1;
	selp.b32 	%r1958, -1, -2147483648, %p301;
	xor.b32  	%r1959, %r1958, %r1951;
	add.s64 	%rd243, %rd242, %rd9;
	shl.b64 	%rd244, %rd243, 2;
	add.s64 	%rd245, %rd22, %rd244;
	st.global.u32 	[%rd245+23040], %r1959;
$L__BB13_257:
	bar.warp.sync 	-1;
	or.b32  	%r1960, %r1, 6144;
	setp.ge.s32 	%p302, %r1960, %r368;
	@%p302 bra 	$L__BB13_259;
	ld.param.u32 	%r2284, [_ZN3cub18CUB_300001_SM_10006detail10radix_sort29DeviceRadixSortOnesweepKernelINS1_5radix10policy_hubIfjyE10Policy1000ELNS0_9SortOrderE0EfjyiiNS1_21identity_decomposer_tEEEvPT5_SB_PT3_PKSC_PT1_PKSG_PT2_PKSK_T4_iiT6__param_9];
	ld.shared.u32 	%r1961, [%r118+24576];
	setp.eq.s32 	%p303, %r1961, 2147483647;
	selp.b32 	%r1962, -2147483648, %r1961, %p303;
	shr.u32 	%r1963, %r1962, %r2284;
	and.b32  	%r1964, %r1963, %r238;
	shl.b32 	%r1965, %r1964, 3;
	add.s32 	%r1967, %r524, %r1965;
	ld.shared.u64 	%rd246, [%r1967+26112];
	setp.gt.s32 	%p304, %r1961, -1;
	selp.b32 	%r1968, -1, -2147483648, %p304;
	xor.b32  	%r1969, %r1968, %r1961;
	add.s64 	%rd247, %rd246, %rd9;
	shl.b64 	%rd248, %rd247, 2;
	add.s64 	%rd249, %rd22, %rd248;
	st.global.u32 	[%rd249+24576], %r1969;
$L__BB13_259:
	bar.warp.sync 	-1;
$L__BB13_260:
	ld.param.u32 	%r2285, [_ZN3cub18CUB_300001_SM_10006detail10radix_sort29DeviceRadixSortOnesweepKernelINS1_5radix10policy_hubIfjyE10Policy1000ELNS0_9SortOrderE0EfjyiiNS1_21identity_decomposer_tEEEvPT5_SB_PT3_PKSC_PT1_PKSG_PT2_PKSK_T4_iiT6__param_9];
	ld.param.u32 	%r2245, [_ZN3cub18CUB_300001_SM_10006detail10radix_sort29DeviceRadixSortOnesweepKernelINS1_5radix10policy_hubIfjyE10Policy1000ELNS0_9SortOrderE0EfjyiiNS1_21identity_decomposer_tEEEvPT5_SB_PT3_PKSC_PT1_PKSG_PT2_PKSK_T4_iiT6__param_8];
	setp.gt.s32 	%p305, %r366, %r2245;
	ld.shared.u32 	%r1970, [%r118];
	setp.eq.s32 	%p306, %r1970, 2147483647;
	selp.b32 	%r1971, -2147483648, %r1970, %p306;
	shr.u32 	%r1972, %r1971, %r2285;
	and.b32  	%r369, %r1972, %r238;
	ld.shared.u32 	%r1973, [%r118+1536];
	setp.eq.s32 	%p307, %r1973, 2147483647;
	selp.b32 	%r1974, -2147483648, %r1973, %p307;
	shr.u32 	%r1975, %r1974, %r2285;
	and.b32  	%r370, %r1975, %r238;
	ld.shared.u32 	%r1976, [%r118+3072];
	setp.eq.s32 	%p308, %r1976, 2147483647;
	selp.b32 	%r1977, -2147483648, %r1976, %p308;
	shr.u32 	%r1978, %r1977, %r2285;
	and.b32  	%r371, %r1978, %r238;
	ld.shared.u32 	%r1979, [%r118+4608];
	setp.eq.s32 	%p309, %r1979, 2147483647;
	selp.b32 	%r1980, -2147483648, %r1979, %p309;
	shr.u32 	%r1981, %r1980, %r2285;
	and.b32  	%r372, %r1981, %r238;
	ld.shared.u32 	%r1982, [%r118+6144];
	setp.eq.s32 	%p310, %r1982, 2147483647;
	selp.b32 	%r1983, -2147483648, %r1982, %p310;
	shr.u32 	%r1984, %r1983, %r2285;
	and.b32  	%r373, %r1984, %r238;
	ld.shared.u32 	%r1985, [%r118+7680];
	setp.eq.s32 	%p311, %r1985, 2147483647;
	selp.b32 	%r1986, -2147483648, %r1985, %p311;
	shr.u32 	%r1987, %r1986, %r2285;
	and.b32  	%r374, %r1987, %r238;
	ld.shared.u32 	%r1988, [%r118+9216];
	setp.eq.s32 	%p312, %r1988, 2147483647;
	selp.b32 	%r1989, -2147483648, %r1988, %p312;
	shr.u32 	%r1990, %r1989, %r2285;
	and.b32  	%r375, %r1990, %r238;
	ld.shared.u32 	%r1991, [%r118+10752];
	setp.eq.s32 	%p313, %r1991, 2147483647;
	selp.b32 	%r1992, -2147483648, %r1991, %p313;
	shr.u32 	%r1993, %r1992, %r2285;
	and.b32  	%r376, %r1993, %r238;
	ld.shared.u32 	%r1994, [%r118+12288];
	setp.eq.s32 	%p314, %r1994, 2147483647;
	selp.b32 	%r1995, -2147483648, %r1994, %p314;
	shr.u32 	%r1996, %r1995, %r2285;
	and.b32  	%r377, %r1996, %r238;
	ld.shared.u32 	%r1997, [%r118+13824];
	setp.eq.s32 	%p315, %r1997, 2147483647;
	selp.b32 	%r1998, -2147483648, %r1997, %p315;
	shr.u32 	%r1999, %r1998, %r2285;
	and.b32  	%r378, %r1999, %r238;
	ld.shared.u32 	%r2000, [%r118+15360];
	setp.eq.s32 	%p316, %r2000, 2147483647;
	selp.b32 	%r2001, -2147483648, %r2000, %p316;
	shr.u32 	%r2002, %r2001, %r2285;
	and.b32  	%r379, %r2002, %r238;
	ld.shared.u32 	%r2003, [%r118+16896];
	setp.eq.s32 	%p317, %r2003, 2147483647;
	selp.b32 	%r2004, -2147483648, %r2003, %p317;
	shr.u32 	%r2005, %r2004, %r2285;
	and.b32  	%r380, %r2005, %r238;
	ld.shared.u32 	%r2006, [%r118+18432];
	setp.eq.s32 	%p318, %r2006, 2147483647;
	selp.b32 	%r2007, -2147483648, %r2006, %p318;
	shr.u32 	%r2008, %r2007, %r2285;
	and.b32  	%r381, %r2008, %r238;
	ld.shared.u32 	%r2009, [%r118+19968];
	setp.eq.s32 	%p319, %r2009, 2147483647;
	selp.b32 	%r2010, -2147483648, %r2009, %p319;
	shr.u32 	%r2011, %r2010, %r2285;
	and.b32  	%r382, %r2011, %r238;
	ld.shared.u32 	%r2012, [%r118+21504];
	setp.eq.s32 	%p320, %r2012, 2147483647;
	selp.b32 	%r2013, -2147483648, %r2012, %p320;
	shr.u32 	%r2014, %r2013, %r2285;
	and.b32  	%r383, %r2014, %r238;
	ld.shared.u32 	%r2015, [%r118+23040];
	setp.eq.s32 	%p321, %r2015, 2147483647;
	selp.b32 	%r2016, -2147483648, %r2015, %p321;
	shr.u32 	%r2017, %r2016, %r2285;
	and.b32  	%r384, %r2017, %r238;
	ld.shared.u32 	%r2018, [%r118+24576];
	setp.eq.s32 	%p322, %r2018, 2147483647;
	selp.b32 	%r2019, -2147483648, %r2018, %p322;
	shr.u32 	%r2020, %r2019, %r2285;
	and.b32  	%r385, %r2020, %r238;
	@%p305 bra 	$L__BB13_262;
	ld.param.u64 	%rd443, [_ZN3cub18CUB_300001_SM_10006detail10radix_sort29DeviceRadixSortOnesweepKernelINS1_5radix10policy_hubIfjyE10Policy1000ELNS0_9SortOrderE0EfjyiiNS1_21identity_decomposer_tEEEvPT5_SB_PT3_PKSC_PT1_PKSG_PT2_PKSK_T4_iiT6__param_7];
	cvta.to.global.u64 	%rd250, %rd443;
	and.b32  	%r2024, %r1, 31;
	or.b32  	%r2025, %r681, %r2024;
	cvt.u64.u32 	%rd251, %r2025;
	mul.lo.s32 	%r2026, %r4, 6528;
	cvt.s64.s32 	%rd252, %r2026;
	add.s64 	%rd253, %rd251, %rd252;
	shl.b64 	%rd254, %rd253, 2;
	add.s64 	%rd255, %rd250, %rd254;
	ld.global.u32 	%r2421, [%rd255];
	ld.global.u32 	%r2422, [%rd255+128];
	ld.global.u32 	%r2423, [%rd255+256];
	ld.global.u32 	%r2424, [%rd255+384];
	ld.global.u32 	%r2425, [%rd255+512];
	ld.global.u32 	%r2426, [%rd255+640];
	ld.global.u32 	%r2427, [%rd255+768];
	ld.global.u32 	%r2428, [%rd255+896];
	ld.global.u32 	%r2429, [%rd255+1024];
	ld.global.u32 	%r2430, [%rd255+1152];
	ld.global.u32 	%r2431, [%rd255+1280];
	ld.global.u32 	%r2432, [%rd255+1408];
	ld.global.u32 	%r2433, [%rd255+1536];
	ld.global.u32 	%r2434, [%rd255+1664];
	ld.global.u32 	%r2435, [%rd255+1792];
	ld.global.u32 	%r2436, [%rd255+1920];
	ld.global.u32 	%r2437, [%rd255+2048];
	bra.uni 	$L__BB13_296;
$L__BB13_262:
	ld.param.u32 	%r2246, [_ZN3cub18CUB_300001_SM_10006detail10radix_sort29DeviceRadixSortOnesweepKernelINS1_5radix10policy_hubIfjyE10Policy1000ELNS0_9SortOrderE0EfjyiiNS1_21identity_decomposer_tEEEvPT5_SB_PT3_PKSC_PT1_PKSG_PT2_PKSK_T4_iiT6__param_8];
	ld.param.u64 	%rd444, [_ZN3cub18CUB_300001_SM_10006detail10radix_sort29DeviceRadixSortOnesweepKernelINS1_5radix10policy_hubIfjyE10Policy1000ELNS0_9SortOrderE0EfjyiiNS1_21identity_decomposer_tEEEvPT5_SB_PT3_PKSC_PT1_PKSG_PT2_PKSK_T4_iiT6__param_7];
	cvta.to.global.u64 	%rd256, %rd444;
	cvt.s64.s32 	%rd257, %r462;
	add.s64 	%rd258, %rd7, %rd257;
	shl.b64 	%rd259, %rd258, 2;
	add.s64 	%rd23, %rd256, %rd259;
	cvt.u32.u64 	%r2029, %rd7;
	sub.s32 	%r403, %r2246, %r462;
	setp.ge.s32 	%p323, %r2029, %r403;
	@%p323 bra 	$L__BB13_264;
	ld.global.u32 	%r2421, [%rd23];
$L__BB13_264:
	add.s32 	%r2032, %r2029, 32;
	setp.ge.s32 	%p324, %r2032, %r403;
	@%p324 bra 	$L__BB13_266;
	ld.global.u32 	%r2422, [%rd23+128];
$L__BB13_266:
	add.s32 	%r2035, %r2029, 64;
	setp.ge.s32 	%p325, %r2035, %r403;
	@%p325 bra 	$L__BB13_268;
	ld.global.u32 	%r2423, [%rd23+256];
$L__BB13_268:
	add.s32 	%r2038, %r2029, 96;
	setp.ge.s32 	%p326, %r2038, %r403;
	@%p326 bra 	$L__BB13_270;
	ld.global.u32 	%r2424, [%rd23+384];
$L__BB13_270:
	add.s32 	%r2041, %r2029, 128;
	setp.ge.s32 	%p327, %r2041, %r403;
	@%p327 bra 	$L__BB13_272;
	ld.global.u32 	%r2425, [%rd23+512];
$L__BB13_272:
	add.s32 	%r2044, %r2029, 160;
	setp.ge.s32 	%p328, %r2044, %r403;
	@%p328 bra 	$L__BB13_274;
	ld.global.u32 	%r2426, [%rd23+640];
$L__BB13_274:
	add.s32 	%r2047, %r2029, 192;
	setp.ge.s32 	%p329, %r2047, %r403;
	@%p329 bra 	$L__BB13_276;
	ld.global.u32 	%r2427, [%rd23+768];
$L__BB13_276:
	add.s32 	%r2050, %r2029, 224;
	setp.ge.s32 	%p330, %r2050, %r403;
	@%p330 bra 	$L__BB13_278;
	ld.param.u64 	%rd445, [_ZN3cub18CUB_300001_SM_10006detail10radix_sort29DeviceRadixSortOnesweepKernelINS1_5radix10policy_hubIfjyE10Policy1000ELNS0_9SortOrderE0EfjyiiNS1_21identity_decomposer_tEEEvPT5_SB_PT3_PKSC_PT1_PKSG_PT2_PKSK_T4_iiT6__param_7];
	cvta.to.global.u64 	%rd260, %rd445;
	add.s64 	%rd264, %rd260, %rd259;
	ld.global.u32 	%r2428, [%rd264+896];
$L__BB13_278:
	add.s32 	%r2054, %r2029, 256;
	setp.ge.s32 	%p331, %r2054, %r403;
	@%p331 bra 	$L__BB13_280;
	ld.param.u64 	%rd446, [_ZN3cub18CUB_300001_SM_10006detail10radix_sort29DeviceRadixSortOnesweepKernelINS1_5radix10policy_hubIfjyE10Policy1000ELNS0_9SortOrderE0EfjyiiNS1_21identity_decomposer_tEEEvPT5_SB_PT3_PKSC_PT1_PKSG_PT2_PKSK_T4_iiT6__param_7];
	cvta.to.global.u64 	%rd265, %rd446;
	cvt.s64.s32 	%rd266, %r462;
	add.s64 	%rd267, %rd7, %rd266;
	shl.b64 	%rd268, %rd267, 2;
	add.s64 	%rd269, %rd265, %rd268;
	ld.global.u32 	%r2429, [%rd269+1024];
$L__BB13_280:
	add.s32 	%r2058, %r2029, 288;
	setp.ge.s32 	%p332, %r2058, %r403;
	@%p332 bra 	$L__BB13_282;
	ld.param.u64 	%rd447, [_ZN3cub18CUB_300001_SM_10006detail10radix_sort29DeviceRadixSortOnesweepKernelINS1_5radix10policy_hubIfjyE10Policy1000ELNS0_9SortOrderE0EfjyiiNS1_21identity_decomposer_tEEEvPT5_SB_PT3_PKSC_PT1_PKSG_PT2_PKSK_T4_iiT6__param_7];
	cvta.to.global.u64 	%rd270, %rd447;
	cvt.s64.s32 	%rd271, %r462;
	add.s64 	%rd272, %rd7, %rd271;
	shl.b64 	%rd273, %rd272, 2;
	add.s64 	%rd274, %rd270, %rd273;
	ld.global.u32 	%r2430, [%rd274+1152];
$L__BB13_282:
	add.s32 	%r2062, %r2029, 320;
	setp.ge.s32 	%p333, %r2062, %r403;
	@%p333 bra 	$L__BB13_284;
	ld.param.u64 	%rd448, [_ZN3cub18CUB_300001_SM_10006detail10radix_sort29DeviceRadixSortOnesweepKernelINS1_5radix10policy_hubIfjyE10Policy1000ELNS0_9SortOrderE0EfjyiiNS1_21identity_decomposer_tEEEvPT5_SB_PT3_PKSC_PT1_PKSG_PT2_PKSK_T4_iiT6__param_7];
	cvta.to.global.u64 	%rd275, %rd448;
	cvt.s64.s32 	%rd276, %r462;
	add.s64 	%rd277, %rd7, %rd276;
	shl.b64 	%rd278, %rd277, 2;
	add.s64 	%rd279, %rd275, %rd278;
	ld.global.u32 	%r2431, [%rd279+1280];
$L__BB13_284:
	add.s32 	%r2066, %r2029, 352;
	setp.ge.s32 	%p334, %r2066, %r403;
	@%p334 bra 	$L__BB13_286;
	ld.param.u64 	%rd449, [_ZN3cub18CUB_300001_SM_10006detail10radix_sort29DeviceRadixSortOnesweepKernelINS1_5radix10policy_hubIfjyE10Policy1000ELNS0_9SortOrderE0EfjyiiNS1_21identity_decomposer_tEEEvPT5_SB_PT3_PKSC_PT1_PKSG_PT2_PKSK_T4_iiT6__param_7];
	cvta.to.global.u64 	%rd280, %rd449;
	mul.lo.s32 	%r2067, %r4, 6528;
	cvt.s64.s32 	%rd281, %r2067;
	add.s64 	%rd282, %rd7, %rd281;
	shl.b64 	%rd283, %rd282, 2;
	add.s64 	%rd284, %rd280, %rd283;
	ld.global.u32 	%r2432, [%rd284+1408];
$L__BB13_286:
	add.s32 	%r2070, %r2029, 384;
	setp.ge.s32 	%p335, %r2070, %r403;
	@%p335 bra 	$L__BB13_288;
	ld.param.u64 	%rd450, [_ZN3cub18CUB_300001_SM_10006detail10radix_sort29DeviceRadixSortOnesweepKernelINS1_5radix10policy_hubIfjyE10Policy1000ELNS0_9SortOrderE0EfjyiiNS1_21identity_decomposer_tEEEvPT5_SB_PT3_PKSC_PT1_PKSG_PT2_PKSK_T4_iiT6__param_7];
	cvta.to.global.u64 	%rd285, %rd450;
	mul.lo.s32 	%r2071, %r4, 6528;
	cvt.s64.s32 	%rd286, %r2071;
	add.s64 	%rd287, %rd7, %rd286;
	shl.b64 	%rd288, %rd287, 2;
	add.s64 	%rd289, %rd285, %rd288;
	ld.global.u32 	%r2433, [%rd289+1536];
$L__BB13_288:
	cvt.u32.u64 	%r2073, %rd7;
	add.s32 	%r2074, %r2073, 416;
	setp.ge.s32 	%p336, %r2074, %r403;
	@%p336 bra 	$L__BB13_290;
	ld.param.u64 	%rd451, [_ZN3cub18CUB_300001_SM_10006detail10radix_sort29DeviceRadixSortOnesweepKernelINS1_5radix10policy_hubIfjyE10Policy1000ELNS0_9SortOrderE0EfjyiiNS1_21identity_decomposer_tEEEvPT5_SB_PT3_PKSC_PT1_PKSG_PT2_PKSK_T4_iiT6__param_7];
	cvta.to.global.u64 	%rd290, %rd451;
	mul.lo.s32 	%r2075, %r4, 6528;
	cvt.s64.s32 	%rd291, %r2075;
	add.s64 	%rd292, %rd7, %rd291;
	shl.b64 	%rd293, %rd292, 2;
	add.s64 	%rd294, %rd290, %rd293;
	ld.global.u32 	%r2434, [%rd294+1664];
$L__BB13_290:
	cvt.u32.u64 	%r2077, %rd7;
	add.s32 	%r2078, %r2077, 448;
	setp.ge.s32 	%p337, %r2078, %r403;
	@%p337 bra 	$L__BB13_292;
	ld.param.u64 	%rd452, [_ZN3cub18CUB_300001_SM_10006detail10radix_sort29DeviceRadixSortOnesweepKernelINS1_5radix10policy_hubIfjyE10Policy1000ELNS0_9SortOrderE0EfjyiiNS1_21identity_decomposer_tEEEvPT5_SB_PT3_PKSC_PT1_PKSG_PT2_PKSK_T4_iiT6__param_7];
	cvta.to.global.u64 	%rd295, %rd452;
	mul.lo.s32 	%r2079, %r4, 6528;
	cvt.s64.s32 	%rd296, %r2079;
	add.s64 	%rd297, %rd7, %rd296;
	shl.b64 	%rd298, %rd297, 2;
	add.s64 	%rd299, %rd295, %rd298;
	ld.global.u32 	%r2435, [%rd299+1792];
$L__BB13_292:
	cvt.u32.u64 	%r2081, %rd7;
	add.s32 	%r2082, %r2081, 480;
	setp.ge.s32 	%p338, %r2082, %r403;
	@%p338 bra 	$L__BB13_294;
	ld.param.u64 	%rd453, [_ZN3cub18CUB_300001_SM_10006detail10radix_sort29DeviceRadixSortOnesweepKernelINS1_5radix10policy_hubIfjyE10Policy1000ELNS0_9SortOrderE0EfjyiiNS1_21identity_decomposer_tEEEvPT5_SB_PT3_PKSC_PT1_PKSG_PT2_PKSK_T4_iiT6__param_7];
	cvta.to.global.u64 	%rd300, %rd453;
	mul.lo.s32 	%r2083, %r4, 6528;
	cvt.s64.s32 	%rd301, %r2083;
	add.s64 	%rd302, %rd7, %rd301;
	shl.b64 	%rd303, %rd302, 2;
	add.s64 	%rd304, %rd300, %rd303;
	ld.global.u32 	%r2436, [%rd304+1920];
$L__BB13_294:
	cvt.u32.u64 	%r2085, %rd7;
	add.s32 	%r2086, %r2085, 512;
	setp.ge.s32 	%p339, %r2086, %r403;
	@%p339 bra 	$L__BB13_296;
	ld.param.u64 	%rd454, [_ZN3cub18CUB_300001_SM_10006detail10radix_sort29DeviceRadixSortOnesweepKernelINS1_5radix10policy_hubIfjyE10Policy1000ELNS0_9SortOrderE0EfjyiiNS1_21identity_decomposer_tEEEvPT5_SB_PT3_PKSC_PT1_PKSG_PT2_PKSK_T4_iiT6__param_7];
	cvta.to.global.u64 	%rd305, %rd454;
	mov.u32 	%r2087, %tid.x;
	and.b32  	%r2088, %r2087, 992;
	mul.lo.s32 	%r2089, %r2088, 17;
	and.b32  	%r2090, %r2087, 31;
	or.b32  	%r2091, %r2089, %r2090;
	cvt.u64.u32 	%rd306, %r2091;
	mul.lo.s32 	%r2092, %r4, 6528;
	cvt.s64.s32 	%rd307, %r2092;
	add.s64 	%rd308, %rd306, %rd307;
	shl.b64 	%rd309, %rd308, 2;
	add.s64 	%rd310, %rd305, %rd309;
	ld.global.u32 	%r2437, [%rd310+2048];
$L__BB13_296:
	ld.param.u32 	%r2247, [_ZN3cub18CUB_300001_SM_10006detail10radix_sort29DeviceRadixSortOnesweepKernelINS1_5radix10policy_hubIfjyE10Policy1000ELNS0_9SortOrderE0EfjyiiNS1_21identity_decomposer_tEEEvPT5_SB_PT3_PKSC_PT1_PKSG_PT2_PKSK_T4_iiT6__param_8];
	ld.param.u64 	%rd441, [_ZN3cub18CUB_300001_SM_10006detail10radix_sort29DeviceRadixSortOnesweepKernelINS1_5radix10policy_hubIfjyE10Policy1000ELNS0_9SortOrderE0EfjyiiNS1_21identity_decomposer_tEEEvPT5_SB_PT3_PKSC_PT1_PKSG_PT2_PKSK_T4_iiT6__param_6];
	cvta.to.global.u64 	%rd24, %rd441;
	mov.u32 	%r454, %tid.x;
	shl.b32 	%r2093, %r454, 2;
	mov.u32 	%r2094, _ZZN3cub18CUB_300001_SM_10006detail10radix_sort29DeviceRadixSortOnesweepKernelINS1_5radix10policy_hubIfjyE10Policy1000ELNS0_9SortOrderE0EfjyiiNS1_21identity_decomposer_tEEEvPT5_SB_PT3_PKSC_PT1_PKSG_PT2_PKSK_T4_iiT6_E1s;
	add.s32 	%r455, %r2094, %r2093;
	cvt.u64.u32 	%rd25, %r454;
	mad.lo.s32 	%r2095, %r4, 6528, 6528;
	setp.gt.s32 	%p340, %r2095, %r2247;
	bar.sync 	0;
	st.shared.u32 	[%r340+-4], %r2421;
	st.shared.u32 	[%r341+-4], %r2422;
	st.shared.u32 	[%r342+-4], %r2423;
	st.shared.u32 	[%r343+-4], %r2424;
	st.shared.u32 	[%r344+-4], %r2425;
	st.shared.u32 	[%r345+-4], %r2426;
	st.shared.u32 	[%r346+-4], %r2427;
	st.shared.u32 	[%r347+-4], %r2428;
	st.shared.u32 	[%r348+-4], %r2429;
	st.shared.u32 	[%r349+-4], %r2430;
	st.shared.u32 	[%r350+-4], %r2431;
	st.shared.u32 	[%r351+-4], %r2432;
	st.shared.u32 	[%r352+-4], %r2433;
	st.shared.u32 	[%r353+-4], %r2434;
	st.shared.u32 	[%r354+-4], %r2435;
	st.shared.u32 	[%r355+-4], %r2436;
	st.shared.u32 	[%r356+-4], %r2437;
	bar.sync 	0;
	@%p340 bra 	$L__BB13_298;
	ld.shared.u32 	%r2096, [%r455];
	shl.b32 	%r2097, %r369, 3;
	add.s32 	%r2099, %r2094, 26112;
	add.s32 	%r2100, %r2099, %r2097;
	ld.shared.u64 	%rd311, [%r2100];
	add.s64 	%rd312, %rd311, %rd25;
	shl.b64 	%rd313, %rd312, 2;
	add.s64 	%rd314, %rd24, %rd313;
	st.global.u32 	[%rd314], %r2096;
	bar.warp.sync 	-1;
	ld.shared.u32 	%r2101, [%r455+1536];
	shl.b32 	%r2102, %r370, 3;
	add.s32 	%r2103, %r2099, %r2102;
	ld.shared.u64 	%rd315, [%r2103];
	add.s64 	%rd316, %rd315, %rd25;
	shl.b64 	%rd317, %rd316, 2;
	add.s64 	%rd318, %rd24, %rd317;
	st.global.u32 	[%rd318+1536], %r2101;
	bar.warp.sync 	-1;
	ld.shared.u32 	%r2104, [%r455+3072];
	shl.b32 	%r2105, %r371, 3;
	add.s32 	%r2106, %r2099, %r2105;
	ld.shared.u64 	%rd319, [%r2106];
	add.s64 	%rd320, %rd319, %rd25;
	shl.b64 	%rd321, %rd320, 2;
	add.s64 	%rd322, %rd24, %rd321;
	st.global.u32 	[%rd322+3072], %r2104;
	bar.warp.sync 	-1;
	ld.shared.u32 	%r2107, [%r455+4608];
	shl.b32 	%r2108, %r372, 3;
	add.s32 	%r2109, %r2099, %r2108;
	ld.shared.u64 	%rd323, [%r2109];
	add.s64 	%rd324, %rd323, %rd25;
	shl.b64 	%rd325, %rd324, 2;
	add.s64 	%rd326, %rd24, %rd325;
	st.global.u32 	[%rd326+4608], %r2107;
	bar.warp.sync 	-1;
	ld.shared.u32 	%r2110, [%r455+6144];
	shl.b32 	%r2111, %r373, 3;
	add.s32 	%r2112, %r2099, %r2111;
	ld.shared.u64 	%rd327, [%r2112];
	add.s64 	%rd328, %rd327, %rd25;
	shl.b64 	%rd329, %rd328, 2;
	add.s64 	%rd330, %rd24, %rd329;
	st.global.u32 	[%rd330+6144], %r2110;
	bar.warp.sync 	-1;
	ld.shared.u32 	%r2113, [%r455+7680];
	shl.b32 	%r2114, %r374, 3;
	add.s32 	%r2115, %r2099, %r2114;
	ld.shared.u64 	%rd331, [%r2115];
	add.s64 	%rd332, %rd331, %rd25;
	shl.b64 	%rd333, %rd332, 2;
	add.s64 	%rd334, %rd24, %rd333;
	st.global.u32 	[%rd334+7680], %r2113;
	bar.warp.sync 	-1;
	ld.shared.u32 	%r2116, [%r455+9216];
	shl.b32 	%r2117, %r375, 3;
	add.s32 	%r2118, %r2099, %r2117;
	ld.shared.u64 	%rd335, [%r2118];
	add.s64 	%rd336, %rd335, %rd25;
	shl.b64 	%rd337, %rd336, 2;
	add.s64 	%rd338, %rd24, %rd337;
	st.global.u32 	[%rd338+9216], %r2116;
	bar.warp.sync 	-1;
	ld.shared.u32 	%r2119, [%r455+10752];
	shl.b32 	%r2120, %r376, 3;
	add.s32 	%r2121, %r2099, %r2120;
	ld.shared.u64 	%rd339, [%r2121];
	add.s64 	%rd340, %rd339, %rd25;
	shl.b64 	%rd341, %rd340, 2;
	add.s64 	%rd342, %rd24, %rd341;
	st.global.u32 	[%rd342+10752], %r2119;
	bar.warp.sync 	-1;
	ld.shared.u32 	%r2122, [%r455+12288];
	shl.b32 	%r2123, %r377, 3;
	add.s32 	%r2124, %r2099, %r2123;
	ld.shared.u64 	%rd343, [%r2124];
	add.s64 	%rd344, %rd343, %rd25;
	shl.b64 	%rd345, %rd344, 2;
	add.s64 	%rd346, %rd24, %rd345;
	st.global.u32 	[%rd346+12288], %r2122;
	bar.warp.sync 	-1;
	ld.shared.u32 	%r2125, [%r455+13824];
	shl.b32 	%r2126, %r378, 3;
	add.s32 	%r2127, %r2099, %r2126;
	ld.shared.u64 	%rd347, [%r2127];
	add.s64 	%rd348, %rd347, %rd25;
	shl.b64 	%rd349, %rd348, 2;
	add.s64 	%rd350, %rd24, %rd349;
	st.global.u32 	[%rd350+13824], %r2125;
	bar.warp.sync 	-1;
	ld.shared.u32 	%r2128, [%r455+15360];
	shl.b32 	%r2129, %r379, 3;
	add.s32 	%r2130, %r2099, %r2129;
	ld.shared.u64 	%rd351, [%r2130];
	add.s64 	%rd352, %rd351, %rd25;
	shl.b64 	%rd353, %rd352, 2;
	add.s64 	%rd354, %rd24, %rd353;
	st.global.u32 	[%rd354+15360], %r2128;
	bar.warp.sync 	-1;
	ld.shared.u32 	%r2131, [%r455+16896];
	shl.b32 	%r2132, %r380, 3;
	add.s32 	%r2133, %r2099, %r2132;
	ld.shared.u64 	%rd355, [%r2133];
	add.s64 	%rd356, %rd355, %rd25;
	shl.b64 	%rd357, %rd356, 2;
	add.s64 	%rd358, %rd24, %rd357;
	st.global.u32 	[%rd358+16896], %r2131;
	bar.warp.sync 	-1;
	ld.shared.u32 	%r2134, [%r455+18432];
	shl.b32 	%r2135, %r381, 3;
	add.s32 	%r2136, %r2099, %r2135;
	ld.shared.u64 	%rd359, [%r2136];
	add.s64 	%rd360, %rd359, %rd25;
	shl.b64 	%rd361, %rd360, 2;
	add.s64 	%rd362, %rd24, %rd361;
	st.global.u32 	[%rd362+18432], %r2134;
	bar.warp.sync 	-1;
	ld.shared.u32 	%r2137, [%r455+19968];
	shl.b32 	%r2138, %r382, 3;
	add.s32 	%r2139, %r2099, %r2138;
	ld.shared.u64 	%rd363, [%r2139];
	add.s64 	%rd364, %rd363, %rd25;
	shl.b64 	%rd365, %rd364, 2;
	add.s64 	%rd366, %rd24, %rd365;
	st.global.u32 	[%rd366+19968], %r2137;
	bar.warp.sync 	-1;
	ld.shared.u32 	%r2140, [%r455+21504];
	shl.b32 	%r2141, %r383, 3;
	add.s32 	%r2142, %r2099, %r2141;
	ld.shared.u64 	%rd367, [%r2142];
	add.s64 	%rd368, %rd367, %rd25;
	shl.b64 	%rd369, %rd368, 2;
	add.s64 	%rd370, %rd24, %rd369;
	st.global.u32 	[%rd370+21504], %r2140;
	bar.warp.sync 	-1;
	ld.shared.u32 	%r2143, [%r455+23040];
	shl.b32 	%r2144, %r384, 3;
	add.s32 	%r2145, %r2099, %r2144;
	ld.shared.u64 	%rd371, [%r2145];
	add.s64 	%rd372, %rd371, %rd25;
	shl.b64 	%rd373, %rd372, 2;
	add.s64 	%rd374, %rd24, %rd373;
	st.global.u32 	[%rd374+23040], %r2143;
	bar.warp.sync 	-1;
	ld.shared.u32 	%r2146, [%r455+24576];
	shl.b32 	%r2147, %r385, 3;
	add.s32 	%r2148, %r2099, %r2147;
	ld.shared.u64 	%rd375, [%r2148];
	add.s64 	%rd376, %rd375, %rd25;
	shl.b64 	%rd377, %rd376, 2;
	add.s64 	%rd378, %rd24, %rd377;
	st.global.u32 	[%rd378+24576], %r2146;
	bar.warp.sync 	-1;
	bra.uni 	$L__BB13_333;
$L__BB13_298:
	ld.param.u32 	%r2248, [_ZN3cub18CUB_300001_SM_10006detail10radix_sort29DeviceRadixSortOnesweepKernelINS1_5radix10policy_hubIfjyE10Policy1000ELNS0_9SortOrderE0EfjyiiNS1_21identity_decomposer_tEEEvPT5_SB_PT3_PKSC_PT1_PKSG_PT2_PKSK_T4_iiT6__param_8];
	mad.lo.s32 	%r456, %r4, -6528, %r2248;
	shl.b32 	%r2149, %r369, 3;
	add.s32 	%r2151, %r2094, %r2149;
	ld.shared.u64 	%rd26, [%r2151+26112];
	setp.ge.s32 	%p341, %r454, %r456;
	@%p341 bra 	$L__BB13_300;
	ld.shared.u32 	%r2152, [%r455];
	add.s64 	%rd379, %rd26, %rd25;
	shl.b64 	%rd380, %rd379, 2;
	add.s64 	%rd381, %rd24, %rd380;
	st.global.u32 	[%rd381], %r2152;
$L__BB13_300:
	bar.warp.sync 	-1;
	shl.b32 	%r2153, %r370, 3;
	add.s32 	%r2155, %r2094, %r2153;
	ld.shared.u64 	%rd27, [%r2155+26112];
	add.s32 	%r2156, %r454, 384;
	setp.ge.s32 	%p342, %r2156, %r456;
	@%p342 bra 	$L__BB13_302;
	ld.shared.u32 	%r2157, [%r455+1536];
	add.s64 	%rd382, %rd27, %rd25;
	shl.b64 	%rd383, %rd382, 2;
	add.s64 	%rd384, %rd24, %rd383;
	st.global.u32 	[%rd384+1536], %r2157;
$L__BB13_302:
	bar.warp.sync 	-1;
	shl.b32 	%r2158, %r371, 3;
	add.s32 	%r2160, %r2094, %r2158;
	ld.shared.u64 	%rd28, [%r2160+26112];
	add.s32 	%r2161, %r454, 768;
	setp.ge.s32 	%p343, %r2161, %r456;
	@%p343 bra 	$L__BB13_304;
	ld.shared.u32 	%r2162, [%r455+3072];
	add.s64 	%rd385, %rd28, %rd25;
	shl.b64 	%rd386, %rd385, 2;
	add.s64 	%rd387, %rd24, %rd386;
	st.global.u32 	[%rd387+3072], %r2162;
$L__BB13_304:
	bar.warp.sync 	-1;
	shl.b32 	%r2163, %r372, 3;
	add.s32 	%r2165, %r2094, %r2163;
	ld.shared.u64 	%rd29, [%r2165+26112];
	add.s32 	%r2166, %r454, 1152;
	setp.ge.s32 	%p344, %r2166, %r456;
	@%p344 bra 	$L__BB13_306;
	ld.shared.u32 	%r2167, [%r455+4608];
	add.s64 	%rd388, %rd29, %rd25;
	shl.b64 	%rd389, %rd388, 2;
	add.s64 	%rd390, %rd24, %rd389;
	st.global.u32 	[%rd390+4608], %r2167;
$L__BB13_306:
	bar.warp.sync 	-1;
	shl.b32 	%r2168, %r373, 3;
	add.s32 	%r2170, %r2094, %r2168;
	ld.shared.u64 	%rd30, [%r2170+26112];
	add.s32 	%r2171, %r454, 1536;
	setp.ge.s32 	%p345, %r2171, %r456;
	@%p345 bra 	$L__BB13_308;
	ld.shared.u32 	%r2172, [%r455+6144];
	add.s64 	%rd391, %rd30, %rd25;
	shl.b64 	%rd392, %rd391, 2;
	add.s64 	%rd393, %rd24, %rd392;
	st.global.u32 	[%rd393+6144], %r2172;
$L__BB13_308:
	bar.warp.sync 	-1;
	shl.b32 	%r2173, %r374, 3;
	add.s32 	%r2175, %r2094, %r2173;
	ld.shared.u64 	%rd31, [%r2175+26112];
	add.s32 	%r2176, %r454, 1920;
	setp.ge.s32 	%p346, %r2176, %r456;
	@%p346 bra 	$L__BB13_310;
	ld.shared.u32 	%r2177, [%r455+7680];
	add.s64 	%rd394, %rd31, %rd25;
	shl.b64 	%rd395, %rd394, 2;
	add.s64 	%rd396, %rd24, %rd395;
	st.global.u32 	[%rd396+7680], %r2177;
$L__BB13_310:
	bar.warp.sync 	-1;
	shl.b32 	%r2178, %r375, 3;
	add.s32 	%r2180, %r2094, %r2178;
	ld.shared.u64 	%rd32, [%r2180+26112];
	add.s32 	%r2181, %r454, 2304;
	setp.ge.s32 	%p347, %r2181, %r456;
	@%p347 bra 	$L__BB13_312;
	ld.shared.u32 	%r2182, [%r455+9216];
	add.s64 	%rd397, %rd32, %rd25;
	shl.b64 	%rd398, %rd397, 2;
	add.s64 	%rd399, %rd24, %rd398;
	st.global.u32 	[%rd399+9216], %r2182;
$L__BB13_312:
	bar.warp.sync 	-1;
	shl.b32 	%r2183, %r376, 3;
	add.s32 	%r2185, %r2094, %r2183;
	ld.shared.u64 	%rd33, [%r2185+26112];
	add.s32 	%r2186, %r454, 2688;
	setp.ge.s32 	%p348, %r2186, %r456;
	@%p348 bra 	$L__BB13_314;
	ld.shared.u32 	%r2187, [%r455+10752];
	add.s64 	%rd400, %rd33, %rd25;
	shl.b64 	%rd401, %rd400, 2;
	add.s64 	%rd402, %rd24, %rd401;
	st.global.u32 	[%rd402+10752], %r2187;
$L__BB13_314:
	bar.warp.sync 	-1;
	shl.b32 	%r2188, %r377, 3;
	add.s32 	%r2190, %r2094, %r2188;
	ld.shared.u64 	%rd34, [%r2190+26112];
	or.b32  	%r2191, %r454, 3072;
	setp.ge.s32 	%p349, %r2191, %r456;
	@%p349 bra 	$L__BB13_316;
	ld.shared.u32 	%r2192, [%r455+12288];
	add.s64 	%rd403, %rd34, %rd25;
	shl.b64 	%rd404, %rd403, 2;
	add.s64 	%rd405, %rd24, %rd404;
	st.global.u32 	[%rd405+12288], %r2192;
$L__BB13_316:
	bar.warp.sync 	-1;
	shl.b32 	%r2193, %r378, 3;
	add.s32 	%r2195, %r2094, %r2193;
	ld.shared.u64 	%rd35, [%r2195+26112];
	add.s32 	%r2196, %r454, 3456;
	setp.ge.s32 	%p350, %r2196, %r456;
	@%p350 bra 	$L__BB13_318;
	ld.shared.u32 	%r2197, [%r455+13824];
	add.s64 	%rd406, %rd35, %rd25;
	shl.b64 	%rd407, %rd406, 2;
	add.s64 	%rd408, %rd24, %rd407;
	st.global.u32 	[%rd408+13824], %r2197;
$L__BB13_318:
	bar.warp.sync 	-1;
	shl.b32 	%r2198, %r379, 3;
	add.s32 	%r2200, %r2094, %r2198;
	ld.shared.u64 	%rd36, [%r2200+26112];
	add.s32 	%r2201, %r454, 3840;
	setp.ge.s32 	%p351, %r2201, %r456;
	@%p351 bra 	$L__BB13_320;
	ld.shared.u32 	%r2202, [%r455+15360];
	add.s64 	%rd409, %rd36, %rd25;
	shl.b64 	%rd410, %rd409, 2;
	add.s64 	%rd411, %rd24, %rd410;
	st.global.u32 	[%rd411+15360], %r2202;
$L__BB13_320:
	bar.warp.sync 	-1;
	shl.b32 	%r2203, %r380, 3;
	add.s32 	%r2205, %r2094, %r2203;
	ld.shared.u64 	%rd37, [%r2205+26112];
	add.s32 	%r2206, %r454, 4224;
	setp.ge.s32 	%p352, %r2206, %r456;
	@%p352 bra 	$L__BB13_322;
	ld.shared.u32 	%r2207, [%r455+16896];
	add.s64 	%rd412, %rd37, %rd25;
	shl.b64 	%rd413, %rd412, 2;
	add.s64 	%rd414, %rd24, %rd413;
	st.global.u32 	[%rd414+16896], %r2207;
$L__BB13_322:
	bar.warp.sync 	-1;
	shl.b32 	%r2208, %r381, 3;
	add.s32 	%r2210, %r2094, %r2208;
	ld.shared.u64 	%rd38, [%r2210+26112];
	add.s32 	%r2211, %r454, 4608;
	setp.ge.s32 	%p353, %r2211, %r456;
	@%p353 bra 	$L__BB13_324;
	ld.shared.u32 	%r2212, [%r455+18432];
	add.s64 	%rd415, %rd38, %rd25;
	shl.b64 	%rd416, %rd415, 2;
	add.s64 	%rd417, %rd24, %rd416;
	st.global.u32 	[%rd417+18432], %r2212;
$L__BB13_324:
	bar.warp.sync 	-1;
	shl.b32 	%r2213, %r382, 3;
	add.s32 	%r2215, %r2094, %r2213;
	ld.shared.u64 	%rd39, [%r2215+26112];
	add.s32 	%r2216, %r454, 4992;
	setp.ge.s32 	%p354, %r2216, %r456;
	@%p354 bra 	$L__BB13_326;
	ld.shared.u32 	%r2217, [%r455+19968];
	add.s64 	%rd418, %rd39, %rd25;
	shl.b64 	%rd419, %rd418, 2;
	add.s64 	%rd420, %rd24, %rd419;
	st.global.u32 	[%rd420+19968], %r2217;
$L__BB13_326:
	bar.warp.sync 	-1;
	shl.b32 	%r2218, %r383, 3;
	add.s32 	%r2220, %r2094, %r2218;
	ld.shared.u64 	%rd40, [%r2220+26112];
	add.s32 	%r2221, %r454, 5376;
	setp.ge.s32 	%p355, %r2221, %r456;
	@%p355 bra 	$L__BB13_328;
	ld.shared.u32 	%r2222, [%r455+21504];
	add.s64 	%rd421, %rd40, %rd25;
	shl.b64 	%rd422, %rd421, 2;
	add.s64 	%rd423, %rd24, %rd422;
	st.global.u32 	[%rd423+21504], %r2222;
$L__BB13_328:
	bar.warp.sync 	-1;
	shl.b32 	%r2223, %r384, 3;
	add.s32 	%r2225, %r2094, %r2223;
	ld.shared.u64 	%rd41, [%r2225+26112];
	add.s32 	%r2226, %r454, 5760;
	setp.ge.s32 	%p356, %r2226, %r456;
	@%p356 bra 	$L__BB13_330;
	ld.shared.u32 	%r2227, [%r455+23040];
	add.s64 	%rd424, %rd41, %rd25;
	shl.b64 	%rd425, %rd424, 2;
	add.s64 	%rd426, %rd24, %rd425;
	st.global.u32 	[%rd426+23040], %r2227;
$L__BB13_330:
	bar.warp.sync 	-1;
	shl.b32 	%r2228, %r385, 3;
	add.s32 	%r2230, %r2094, %r2228;
	ld.shared.u64 	%rd427, [%r2230+26112];
	add.s64 	%rd42, %rd427, %rd25;
	or.b32  	%r2231, %r454, 6144;
	setp.ge.s32 	%p357, %r2231, %r456;
	@%p357 bra 	$L__BB13_332;
	ld.shared.u32 	%r2232, [%r455+24576];
	shl.b64 	%rd428, %rd42, 2;
	add.s64 	%rd429, %rd24, %rd428;
	st.global.u32 	[%rd429+24576], %r2232;
$L__BB13_332:
	bar.warp.sync 	-1;
$L__BB13_333:
	ret;

}
	// .globl	_ZN3cub18CUB_300001_SM_10006detail10radix_sort31DeviceRadixSortSingleTileKernelINS1_5radix10policy_hubIffyE10Policy1000ELNS0_9SortOrderE0EffyNS1_21identity_decomposer_tEEEvPKT1_PSA_PKT2_PSE_T3_iiT4_
.visible .entry _ZN3cub18CUB_300001_SM_10006detail10radix_sort31DeviceRadixSortSingleTileKernelINS1_5radix10policy_hubIffyE10Policy1000ELNS0_9SortOrderE0EffyNS1_21identity_decomposer_tEEEvPKT1_PSA_PKT2_PSE_T3_iiT4_(
	.param .u64 .ptr .align 1 _ZN3cub18CUB_300001_SM_10006detail10radix_sort31DeviceRadixSortSingleTileKernelINS1_5radix10policy_hubIffyE10Policy1000ELNS0_9SortOrderE0EffyNS1_21identity_decomposer_tEEEvPKT1_PSA_PKT2_PSE_T3_iiT4__param_0,
	.param .u64 .ptr .align 1 _ZN3cub18CUB_300001_SM_10006detail10radix_sort31DeviceRadixSortSingleTileKernelINS1_5radix10policy_hubIffyE10Policy1000ELNS0_9SortOrderE0EffyNS1_21identity_decomposer_tEEEvPKT1_PSA_PKT2_PSE_T3_iiT4__param_1,
	.param .u64 .ptr .align 1 _ZN3cub18CUB_300001_SM_10006detail10radix_sort31DeviceRadixSortSingleTileKernelINS1_5radix10policy_hubIffyE10Policy1000ELNS0_9SortOrderE0EffyNS1_21identity_decomposer_tEEEvPKT1_PSA_PKT2_PSE_T3_iiT4__param_2,
	.param .u64 .ptr .align 1 _ZN3cub18CUB_300001_SM_10006detail10radix_sort31DeviceRadixSortSingleTileKernelINS1_5radix10policy_hubIffyE10Policy1000ELNS0_9SortOrderE0EffyNS1_21identity_decomposer_tEEEvPKT1_PSA_PKT2_PSE_T3_iiT4__param_3,
	.param .u64 _ZN3cub18CUB_300001_SM_10006detail10radix_sort31DeviceRadixSortSingleTileKernelINS1_5radix10policy_hubIffyE10Policy1000ELNS0_9SortOrderE0EffyNS1_21identity_decomposer_tEEEvPKT1_PSA_PKT2_PSE_T3_iiT4__param_4,
	.param .u32 _ZN3cub18CUB_300001_SM_10006detail10radix_sort31DeviceRadixSortSingleTileKernelINS1_5radix10policy_hubIffyE10Policy1000ELNS0_9SortOrderE0EffyNS1_21identity_decomposer_tEEEvPKT1_PSA_PKT2_PSE_T3_iiT4__param_5,
	.param .u32 _ZN3cub18CUB_300001_SM_10006detail10radix_sort31DeviceRadixSortSingleTileKernelINS1_5radix10policy_hubIffyE10Policy1000ELNS0_9SortOrderE0EffyNS1_21identity_decomposer_tEEEvPKT1_PSA_PKT2_PSE_T3_iiT4__param_6,
	.param .align 1 .b8 _ZN3cub18CUB_300001_SM_10006detail10radix_sort31DeviceRadixSortSingleTileKernelINS1_5radix10policy_hubIffyE10Policy1000ELNS0_9SortOrderE0EffyNS1_21identity_decomposer_tEEEvPKT1_PSA_PKT2_PSE_T3_iiT4__param_7[1]
)
.maxntid 256
.minnctapersm 1
{
	.reg .pred 	%p<130>;
	.reg .b16 	%rs<39>;
	.reg .b32 	%r<786>;
	.reg .b32 	%f<153>;
	.reg .b64 	%rd<37>;
	// demoted variable
	.shared .align 16 .b8 _ZZN3cub18CUB_300001_SM_10006detail10radix_sort31DeviceRadixSortSingleTileKernelINS1_5radix10policy_hubIffyE10Policy1000ELNS0_9SortOrderE0EffyNS1_21identity_decomposer_tEEEvPKT1_PSA_PKT2_PSE_T3_iiT4_E12temp_storage[33856];
	ld.param.u64 	%rd10, [_ZN3cub18CUB_300001_SM_10006detail10radix_sort31DeviceRadixSortSingleTileKernelINS1_5radix10policy_hubIffyE10Policy1000ELNS0_9SortOrderE0EffyNS1_21identity_decomposer_tEEEvPKT1_PSA_PKT2_PSE_T3_iiT4__param_0];
	ld.param.u64 	%rd6, [_ZN3cub18CUB_300001_SM_10006detail10radix_sort31DeviceRadixSortSingleTileKernelINS1_5radix10policy_hubIffyE10Policy1000ELNS0_9SortOrderE0EffyNS1_21identity_decomposer_tEEEvPKT1_PSA_PKT2_PSE_T3_iiT4__param_1];
	ld.param.u64 	%rd7, [_ZN3cub18CUB_300001_SM_10006detail10radix_sort31DeviceRadixSortSingleTileKernelINS1_5radix10policy_hubIffyE10Policy1000ELNS0_9SortOrderE0EffyNS1_21identity_decomposer_tEEEvPKT1_PSA_PKT2_PSE_T3_iiT4__param_2];
	ld.param.u64 	%rd8, [_ZN3cub18CUB_300001_SM_10006detail10radix_sort31DeviceRadixSortSingleTileKernelINS1_5radix10policy_hubIffyE10Policy1000ELNS0_9SortOrderE0EffyNS1_21identity_decomposer_tEEEvPKT1_PSA_PKT2_PSE_T3_iiT4__param_3];
	ld.param.u64 	%rd9, [_ZN3cub18CUB_300001_SM_10006detail10radix_sort31DeviceRadixSortSingleTileKernelINS1_5radix10policy_hubIffyE10Policy1000ELNS0_9SortOrderE0EffyNS1_21identity_decomposer_tEEEvPKT1_PSA_PKT2_PSE_T3_iiT4__param_4];
	ld.param.u32 	%r228, [_ZN3cub18CUB_300001_SM_10006detail10radix_sort31DeviceRadixSortSingleTileKernelINS1_5radix10policy_hubIffyE10Policy1000ELNS0_9SortOrderE0EffyNS1_21identity_decomposer_tEEEvPKT1_PSA_PKT2_PSE_T3_iiT4__param_5];
	ld.param.u32 	%r229, [_ZN3cub18CUB_300001_SM_10006detail10radix_sort31DeviceRadixSortSingleTileKernelINS1_5radix10policy_hubIffyE10Policy1000ELNS0_9SortOrderE0EffyNS1_21identity_decomposer_tEEEvPKT1_PSA_PKT2_PSE_T3_iiT4__param_6];
	cvta.to.global.u64 	%rd11, %rd10;
	cvt.u32.u64 	%r1, %rd9;
	mov.u32 	%r2, %tid.x;
	mul.lo.s32 	%r3, %r2, 19;
	setp.ge.s32 	%p1, %r3, %r1;
	mul.wide.u32 	%rd12, %r3, 4;
	add.s64 	%rd1, %rd11, %rd12;
	mov.b32 	%r744, 2147483647;
	@%p1 bra 	$L__BB14_2;
	ld.global.u32 	%r744, [%rd1];
$L__BB14_2:
	add.s32 	%r6, %r3, 1;
	setp.ge.s32 	%p2, %r6, %r1;
	mov.b32 	%r745, 2147483647;
	@%p2 bra 	$L__BB14_4;
	ld.global.u32 	%r745, [%rd1+4];
$L__BB14_4:
	add.s32 	%r9, %r3, 2;
	setp.ge.s32 	%p3, %r9, %r1;
	mov.b32 	%r746, 2147483647;
	@%p3 bra 	$L__BB14_6;
	ld.global.u32 	%r746, [%rd1+8];
$L__BB14_6:
	add.s32 	%r12, %r3, 3;
	setp.ge.s32 	%p4, %r12, %r1;
	mov.b32 	%r747, 2147483647;
	@%p4 bra 	$L__BB14_8;
	ld.global.u32 	%r747, [%rd1+12];
$L__BB14_8:
	add.s32 	%r15, %r3, 4;
	setp.ge.s32 	%p5, %r15, %r1;
	mov.b32 	%r748, 2147483647;
	@%p5 bra 	$L__BB14_10;
	ld.global.u32 	%r748, [%rd1+16];
$L__BB14_10:
	add.s32 	%r18, %r3, 5;
	setp.ge.s32 	%p6, %r18, %r1;
	mov.b32 	%r749, 2147483647;
	@%p6 bra 	$L__BB14_12;
	ld.global.u32 	%r749, [%rd1+20];
$L__BB14_12:
	add.s32 	%r21, %r3, 6;
	setp.ge.s32 	%p7, %r21, %r1;
	mov.b32 	%r750, 2147483647;
	@%p7 bra 	$L__BB14_14;
	ld.global.u32 	%r750, [%rd1+24];
$L__BB14_14:
	add.s32 	%r24, %r3, 7;
	setp.ge.s32 	%p8, %r24, %r1;
	mov.b32 	%r751, 2147483647;
	@%p8 bra 	$L__BB14_16;
	ld.global.u32 	%r751, [%rd1+28];
$L__BB14_16:
	add.s32 	%r27, %r3, 8;
	setp.ge.s32 	%p9, %r27, %r1;
	mov.b32 	%r752, 2147483647;
	@%p9 bra 	$L__BB14_18;
	ld.global.u32 	%r752, [%rd1+32];
$L__BB14_18:
	add.s32 	%r30, %r3, 9;
	setp.ge.s32 	%p10, %r30, %r1;
	mov.b32 	%r753, 2147483647;
	@%p10 bra 	$L__BB14_20;
	ld.global.u32 	%r753, [%rd1+36];
$L__BB14_20:
	add.s32 	%r33, %r3, 10;
	setp.ge.s32 	%p11, %r33, %r1;
	mov.b32 	%r754, 2147483647;
	@%p11 bra 	$L__BB14_22;
	ld.global.u32 	%r754, [%rd1+40];
$L__BB14_22:
	add.s32 	%r36, %r3, 11;
	setp.ge.s32 	%p12, %r36, %r1;
	mov.b32 	%r755, 2147483647;
	@%p12 bra 	$L__BB14_24;
	ld.global.u32 	%r755, [%rd1+44];
$L__BB14_24:
	add.s32 	%r39, %r3, 12;
	setp.ge.s32 	%p13, %r39, %r1;
	mov.b32 	%r756, 2147483647;
	@%p13 bra 	$L__BB14_26;
	ld.global.u32 	%r756, [%rd1+48];
$L__BB14_26:
	add.s32 	%r42, %r3, 13;
	setp.ge.s32 	%p14, %r42, %r1;
	mov.b32 	%r757, 2147483647;
	@%p14 bra 	$L__BB14_28;
	ld.global.u32 	%r757, [%rd1+52];
$L__BB14_28:
	add.s32 	%r45, %r3, 14;
	setp.ge.s32 	%p15, %r45, %r1;
	mov.b32 	%r758, 2147483647;
	@%p15 bra 	$L__BB14_30;
	ld.global.u32 	%r758, [%rd1+56];
$L__BB14_30:
	add.s32 	%r48, %r3, 15;
	setp.ge.s32 	%p16, %r48, %r1;
	mov.b32 	%r759, 2147483647;
	@%p16 bra 	$L__BB14_32;
	ld.global.u32 	%r759, [%rd1+60];
$L__BB14_32:
	add.s32 	%r51, %r3, 16;
	setp.ge.s32 	%p17, %r51, %r1;
	mov.b32 	%r760, 2147483647;
	@%p17 bra 	$L__BB14_34;
	ld.global.u32 	%r760, [%rd1+64];
$L__BB14_34:
	add.s32 	%r54, %r3, 17;
	setp.ge.s32 	%p18, %r54, %r1;
	mov.b32 	%r761, 2147483647;
	@%p18 bra 	$L__BB14_36;
	ld.global.u32 	%r761, [%rd1+68];
$L__BB14_36:
	add.s32 	%r57, %r3, 18;
	setp.ge.s32 	%p19, %r57, %r1;
	mov.b32 	%r762, 2147483647;
	@%p19 bra 	$L__BB14_38;
	ld.global.u32 	%r762, [%rd1+72];
$L__BB14_38:
	bar.sync 	0;
	mov.b64 	{%r249, %r250}, %rd9;
	shfl.sync.idx.b32	%r60|%p20, %r249, 0, 31, -1;
	shfl.sync.idx.b32	%r251|%p21, %r250, 0, 31, -1;
	mov.b64 	%rd2, {%r60, %r251};
	setp.ge.s32 	%p22, %r3, %r60;
	cvta.to.global.u64 	%rd13, %rd7;
	add.s64 	%rd3, %rd13, %rd12;
	@%p22 bra 	$L__BB14_40;
	ld.global.f32 	%f152, [%rd3];
$L__BB14_40:
	setp.ge.s32 	%p23, %r6, %r60;
	@%p23 bra 	$L__BB14_42;
	ld.global.f32 	%f151, [%rd3+4];
$L__BB14_42:
	setp.ge.s32 	%p24, %r9, %r60;
	@%p24 bra 	$L__BB14_44;
	ld.global.f32 	%f150, [%rd3+8];
$L__BB14_44:
	setp.ge.s32 	%p25, %r12, %r60;
	@%p25 bra 	$L__BB14_46;
	ld.global.f32 	%f149, [%rd3+12];
$L__BB14_46:
	setp.ge.s32 	%p26, %r15, %r60;
	@%p26 bra 	$L__BB14_48;
	ld.global.f32 	%f148, [%rd3+16];
$L__BB14_48:
	setp.ge.s32 	%p27, %r18, %r60;
	@%p27 bra 	$L__BB14_50;
	ld.global.f32 	%f147, [%rd3+20];
$L__BB14_50:
	setp.ge.s32 	%p28, %r21, %r60;
	@%p28 bra 	$L__BB14_52;
	ld.global.f32 	%f146, [%rd3+24];
$L__BB14_52:
	setp.ge.s32 	%p29, %r24, %r60;
	@%p29 bra 	$L__BB14_54;
	ld.global.f32 	%f145, [%rd3+28];
$L__BB14_54:
	setp.ge.s32 	%p30, %r27, %r60;
	@%p30 bra 	$L__BB14_56;
	ld.global.f32 	%f144, [%rd3+32];
$L__BB14_56:
	setp.ge.s32 	%p31, %r30, %r60;
	@%p31 bra 	$L__BB14_58;
	ld.global.f32 	%f143, [%rd3+36];
$L__BB14_58:
	setp.ge.s32 	%p32, %r33, %r60;
	@%p32 bra 	$L__BB14_60;
	ld.global.f32 	%f142, [%rd3+40];
$L__BB14_60:
	setp.ge.s32 	%p33, %r36, %r60;
	@%p33 bra 	$L__BB14_62;
	ld.global.f32 	%f141, [%rd3+44];
$L__BB14_62:
	setp.ge.s32 	%p34, %r39, %r60;
	@%p34 bra 	$L__BB14_64;
	ld.global.f32 	%f140, [%rd3+48];
$L__BB14_64:
	setp.ge.s32 	%p35, %r42, %r60;
	@%p35 bra 	$L__BB14_66;
	ld.global.f32 	%f139, [%rd3+52];
$L__BB14_66:
	setp.ge.s32 	%p36, %r45, %r60;
	@%p36 bra 	$L__BB14_68;
	ld.global.f32 	%f138, [%rd3+56];
$L__BB14_68:
	setp.ge.s32 	%p37, %r48, %r60;
	@%p37 bra 	$L__BB14_70;
	ld.global.f32 	%f137, [%rd3+60];
$L__BB14_70:
	setp.ge.s32 	%p38, %r51, %r60;
	@%p38 bra 	$L__BB14_72;
	ld.global.f32 	%f136, [%rd3+64];
$L__BB14_72:
	setp.ge.s32 	%p39, %r54, %r60;
	@%p39 bra 	$L__BB14_74;
	ld.global.f32 	%f135, [%rd3+68];
$L__BB14_74:
	setp.ge.s32 	%p40, %r57, %r60;
	@%p40 bra 	$L__BB14_76;
	ld.global.f32 	%f134, [%rd3+72];
$L__BB14_76:
	bar.sync 	0;
	setp.gt.s32 	%p41, %r744, -1;
	selp.b32 	%r253, -2147483648, -1, %p41;
	xor.b32  	%r783, %r253, %r744;
	setp.gt.s32 	%p42, %r745, -1;
	selp.b32 	%r254, -2147483648, -1, %p42;
	xor.b32  	%r782, %r254, %r745;
	setp.gt.s32 	%p43, %r746, -1;
	selp.b32 	%r255, -2147483648, -1, %p43;
	xor.b32  	%r781, %r255, %r746;
	setp.gt.s32 	%p44, %r747, -1;
	selp.b32 	%r256, -2147483648, -1, %p44;
	xor.b32  	%r780, %r256, %r747;
	setp.gt.s32 	%p45, %r748, -1;
	selp.b32 	%r257, -2147483648, -1, %p45;
	xor.b32  	%r779, %r257, %r748;
	setp.gt.s32 	%p46, %r749, -1;
	selp.b32 	%r258, -2147483648, -1, %p46;
	xor.b32  	%r778, %r258, %r749;
	setp.gt.s32 	%p47, %r750, -1;
	selp.b32 	%r259, -2147483648, -1, %p47;
	xor.b32  	%r777, %r259, %r750;
	setp.gt.s32 	%p48, %r751, -1;
	selp.b32 	%r260, -2147483648, -1, %p48;
	xor.b32  	%r776, %r260, %r751;
	setp.gt.s32 	%p49, %r752, -1;
	selp.b32 	%r261, -2147483648, -1, %p49;
	xor.b32  	%r775, %r261, %r752;
	setp.gt.s32 	%p50, %r753, -1;
	selp.b32 	%r262, -2147483648, -1, %p50;
	xor.b32  	%r774, %r262, %r753;
	setp.gt.s32 	%p51, %r754, -1;
	selp.b32 	%r263, -2147483648, -1, %p51;
	xor.b32  	%r773, %r263, %r754;
	setp.gt.s32 	%p52, %r755, -1;
	selp.b32 	%r264, -2147483648, -1, %p52;
	xor.b32  	%r772, %r264, %r755;
	setp.gt.s32 	%p53, %r756, -1;
	selp.b32 	%r265, -2147483648, -1, %p53;
	xor.b32  	%r771, %r265, %r756;
	setp.gt.s32 	%p54, %r757, -1;
	selp.b32 	%r266, -2147483648, -1, %p54;
	xor.b32  	%r770, %r266, %r757;
	setp.gt.s32 	%p55, %r758, -1;
	selp.b32 	%r267, -2147483648, -1, %p55;
	xor.b32  	%r769, %r267, %r758;
	setp.gt.s32 	%p56, %r759, -1;
	selp.b32 	%r268, -2147483648, -1, %p56;
	xor.b32  	%r768, %r268, %r759;
	setp.gt.s32 	%p57, %r760, -1;
	selp.b32 	%r269, -2147483648, -1, %p57;
	xor.b32  	%r767, %r269, %r760;
	setp.gt.s32 	%p58, %r761, -1;
	selp.b32 	%r270, -2147483648, -1, %p58;
	xor.b32  	%r766, %r270, %r761;
	setp.gt.s32 	%p59, %r762, -1;
	selp.b32 	%r271, -2147483648, -1, %p59;
	xor.b32  	%r765, %r271, %r762;
	shr.u32 	%r80, %r2, 5;
	shl.b32 	%r272, %r2, 2;
	mov.u32 	%r273, _ZZN3cub18CUB_300001_SM_10006detail10radix_sort31DeviceRadixSortSingleTileKernelINS1_5radix10policy_hubIffyE10Policy1000ELNS0_9SortOrderE0EffyNS1_21identity_decomposer_tEEEvPKT1_PSA_PKT2_PSE_T3_iiT4_E12temp_storage;
	add.s32 	%r81, %r273, %r272;
	shl.b32 	%r274, %r2, 7;
	add.s32 	%r82, %r81, %r274;
	shl.b32 	%r275, %r80, 2;
	add.s32 	%r276, %r273, %r275;
	add.s32 	%r83, %r276, 33792;
	mad.lo.s32 	%r84, %r2, -56, %r82;
	add.s32 	%r764, %r228, 6;
	sub.s32 	%r763, %r229, %r228;
$L__BB14_77:
	add.s32 	%r336, %r764, -6;
	min.s32 	%r279, %r763, 6;
	mov.b32 	%r365, 0;
	st.shared.u32 	[%r81], %r365;
	st.shared.u32 	[%r81+1024], %r365;
	st.shared.u32 	[%r81+2048], %r365;
	st.shared.u32 	[%r81+3072], %r365;
	st.shared.u32 	[%r81+4096], %r365;
	st.shared.u32 	[%r81+5120], %r365;
	st.shared.u32 	[%r81+6144], %r365;
	st.shared.u32 	[%r81+7168], %r365;
	st.shared.u32 	[%r81+8192], %r365;
	st.shared.u32 	[%r81+9216], %r365;
	st.shared.u32 	[%r81+10240], %r365;
	st.shared.u32 	[%r81+11264], %r365;
	st.shared.u32 	[%r81+12288], %r365;
	st.shared.u32 	[%r81+13312], %r365;
	st.shared.u32 	[%r81+14336], %r365;
	st.shared.u32 	[%r81+15360], %r365;
	st.shared.u32 	[%r81+16384], %r365;
	st.shared.u32 	[%r81+17408], %r365;
	st.shared.u32 	[%r81+18432], %r365;
	st.shared.u32 	[%r81+19456], %r365;
	st.shared.u32 	[%r81+20480], %r365;
	st.shared.u32 	[%r81+21504], %r365;
	st.shared.u32 	[%r81+22528], %r365;
	st.shared.u32 	[%r81+23552], %r365;
	st.shared.u32 	[%r81+24576], %r365;
	st.shared.u32 	[%r81+25600], %r365;
	st.shared.u32 	[%r81+26624], %r365;
	st.shared.u32 	[%r81+27648], %r365;
	st.shared.u32 	[%r81+28672], %r365;
	st.shared.u32 	[%r81+29696], %r365;
	st.shared.u32 	[%r81+30720], %r365;
	st.shared.u32 	[%r81+31744], %r365;
	st.shared.u32 	[%r81+32768], %r365;
	// begin inline asm
	bmsk.clamp.b32 %r277, %r365, %r279;
	// end inline asm
	setp.eq.s32 	%p60, %r783, 2147483647;
	selp.b32 	%r281, -2147483648, %r783, %p60;
	// begin inline asm
	shr.b32 %r280, %r281, %r336;
	// end inline asm
	and.b32  	%r368, %r277, %r280;
	shl.b32 	%r369, %r368, 10;
	and.b32  	%r370, %r369, 31744;
	add.s32 	%r371, %r81, %r370;
	shr.u32 	%r372, %r368, 4;
	and.b32  	%r373, %r372, 268435454;
	add.s32 	%r109, %r371, %r373;
	ld.shared.u16 	%rs1, [%r109];
	add.s16 	%rs20, %rs1, 1;
	st.shared.u16 	[%r109], %rs20;
	setp.eq.s32 	%p61, %r782, 2147483647;
	selp.b32 	%r284, -2147483648, %r782, %p61;
	// begin inline asm
	shr.b32 %r283, %r284, %r336;
	// end inline asm
	and.b32  	%r374, %r277, %r283;
	shl.b32 	%r375, %r374, 10;
	and.b32  	%r376, %r375, 31744;
	add.s32 	%r377, %r81, %r376;
	shr.u32 	%r378, %r374, 4;
	and.b32  	%r379, %r378, 268435454;
	add.s32 	%r110, %r377, %r379;
	ld.shared.u16 	%rs2, [%r110];
	add.s16 	%rs21, %rs2, 1;
	st.shared.u16 	[%r110], %rs21;
	setp.eq.s32 	%p62, %r781, 2147483647;
	selp.b32 	%r287, -2147483648, %r781, %p62;
	// begin inline asm
	shr.b32 %r286, %r287, %r336;
	// end inline asm
	and.b32  	%r380, %r277, %r286;
	shl.b32 	%r381, %r380, 10;
	and.b32  	%r382, %r381, 31744;
	add.s32 	%r383, %r81, %r382;
	shr.u32 	%r384, %r380, 4;
	and.b32  	%r385, %r384, 268435454;
	add.s32 	%r111, %r383, %r385;
	ld.shared.u16 	%rs3, [%r111];
	add.s16 	%rs22, %rs3, 1;
	st.shared.u16 	[%r111], %rs22;
	setp.eq.s32 	%p63, %r780, 2147483647;
	selp.b32 	%r290, -2147483648, %r780, %p63;
	// begin inline asm
	shr.b32 %r289, %r290, %r336;
	// end inline asm
	and.b32  	%r386, %r277, %r289;
	shl.b32 	%r387, %r386, 10;
	and.b32  	%r388, %r387, 31744;
	add.s32 	%r389, %r81, %r388;
	shr.u32 	%r390, %r386, 4;
	and.b32  	%r391, %r390, 268435454;
	add.s32 	%r112, %r389, %r391;
	ld.shared.u16 	%rs4, [%r112];
	add.s16 	%rs23, %rs4, 1;
	st.shared.u16 	[%r112], %rs23;
	setp.eq.s32 	%p64, %r779, 2147483647;
	selp.b32 	%r293, -2147483648, %r779, %p64;
	// begin inline asm
	shr.b32 %r292, %r293, %r336;
	// end inline asm
	and.b32  	%r392, %r277, %r292;
	shl.b32 	%r393, %r392, 10;
	and.b32  	%r394, %r393, 31744;
	add.s32 	%r395, %r81, %r394;
	shr.u32 	%r396, %r392, 4;
	and.b32  	%r397, %r396, 268435454;
	add.s32 	%r113, %r395, %r397;
	ld.shared.u16 	%rs5, [%r113];
	add.s16 	%rs24, %rs5, 1;
	st.shared.u16 	[%r113], %rs24;
	setp.eq.s32 	%p65, %r778, 2147483647;
	selp.b32 	%r296, -2147483648, %r778, %p65;
	// begin inline asm
	shr.b32 %r295, %r296, %r336;
	// end inline asm
	and.b32  	%r398, %r277, %r295;
	shl.b32 	%r399, %r398, 10;
	and.b32  	%r400, %r399, 31744;
	add.s32 	%r401, %r81, %r400;
	shr.u32 	%r402, %r398, 4;
	and.b32  	%r403, %r402, 268435454;
	add.s32 	%r114, %r401, %r403;
	ld.shared.u16 	%rs6, [%r114];
	add.s16 	%rs25, %rs6, 1;
	st.shared.u16 	[%r114], %rs25;
	setp.eq.s32 	%p66, %r777, 2147483647;
	selp.b32 	%r299, -2147483648, %r777, %p66;
	// begin inline asm
	shr.b32 %r298, %r299, %r336;
	// end inline asm
	and.b32  	%r404, %r277, %r298;
	shl.b32 	%r405, %r404, 10;
	and.b32  	%r406, %r405, 31744;
	add.s32 	%r407, %r81, %r406;
	shr.u32 	%r408, %r404, 4;
	and.b32  	%r409, %r408, 268435454;
	add.s32 	%r115, %r407, %r409;
	ld.shared.u16 	%rs7, [%r115];
	add.s16 	%rs26, %rs7, 1;
	st.shared.u16 	[%r115], %rs26;
	setp.eq.s32 	%p67, %r776, 2147483647;
	selp.b32 	%r302, -2147483648, %r776, %p67;
	// begin inline asm
	shr.b32 %r301, %r302, %r336;
	// end inline asm
	and.b32  	%r410, %r277, %r301;
	shl.b32 	%r411, %r410, 10;
	and.b32  	%r412, %r411, 31744;
	add.s32 	%r413, %r81, %r412;
	shr.u32 	%r414, %r410, 4;
	and.b32  	%r415, %r414, 268435454;
	add.s32 	%r116, %r413, %r415;
	ld.shared.u16 	%rs8, [%r116];
	add.s16 	%rs27, %rs8, 1;
	st.shared.u16 	[%r116], %rs27;
	setp.eq.s32 	%p68, %r775, 2147483647;
	selp.b32 	%r305, -2147483648, %r775, %p68;
	// begin inline asm
	shr.b32 %r304, %r305, %r336;
	// end inline asm
	and.b32  	%r416, %r277, %r304;
	shl.b32 	%r417, %r416, 10;
	and.b32  	%r418, %r417, 31744;
	add.s32 	%r419, %r81, %r418;
	shr.u32 	%r420, %r416, 4;
	and.b32  	%r421, %r420, 268435454;
	add.s32 	%r117, %r419, %r421;
	ld.shared.u16 	%rs9, [%r117];
	add.s16 	%rs28, %rs9, 1;
	st.shared.u16 	[%r117], %rs28;
	setp.eq.s32 	%p69, %r774, 2147483647;
	selp.b32 	%r308, -2147483648, %r774, %p69;
	// begin inline asm
	shr.b32 %r307, %r308, %r336;
	// end inline asm
	and.b32  	%r422, %r277, %r307;
	shl.b32 	%r423, %r422, 10;
	and.b32  	%r424, %r423, 31744;
	add.s32 	%r425, %r81, %r424;
	shr.u32 	%r426, %r422, 4;
	and.b32  	%r427, %r426, 268435454;
	add.s32 	%r118, %r425, %r427;
	ld.shared.u16 	%rs10, [%r118];
	add.s16 	%rs29, %rs10, 1;
	st.shared.u16 	[%r118], %rs29;
	setp.eq.s32 	%p70, %r773, 2147483647;
	selp.b32 	%r311, -2147483648, %r773, %p70;
	// begin inline asm
	shr.b32 %r310, %r311, %r336;
	// end inline asm
	and.b32  	%r428, %r277, %r310;
	shl.b32 	%r429, %r428, 10;
	and.b32  	%r430, %r429, 31744;
	add.s32 	%r431, %r81, %r430;
	shr.u32 	%r432, %r428, 4;
	and.b32  	%r433, %r432, 268435454;
	add.s32 	%r119, %r431, %r433;
	ld.shared.u16 	%rs11, [%r119];
	add.s16 	%rs30, %rs11, 1;
	st.shared.u16 	[%r119], %rs30;
	setp.eq.s32 	%p71, %r772, 2147483647;
	selp.b32 	%r314, -2147483648, %r772, %p71;
	// begin inline asm
	shr.b32 %r313, %r314, %r336;
	// end inline asm
	and.b32  	%r434, %r277, %r313;
	shl.b32 	%r435, %r434, 10;
	and.b32  	%r436, %r435, 31744;
	add.s32 	%r437, %r81, %r436;
	shr.u32 	%r438, %r434, 4;
	and.b32  	%r439, %r438, 268435454;
	add.s32 	%r120, %r437, %r439;
	ld.shared.u16 	%rs12, [%r120];
	add.s16 	%rs31, %rs12, 1;
	st.shared.u16 	[%r120], %rs31;
	setp.eq.s32 	%p72, %r771, 2147483647;
	selp.b32 	%r317, -2147483648, %r771, %p72;
	// begin inline asm
	shr.b32 %r316, %r317, %r336;
	// end inline asm
	and.b32  	%r440, %r277, %r316;
	shl.b32 	%r441, %r440, 10;
	and.b32  	%r442, %r441, 31744;
	add.s32 	%r443, %r81, %r442;
	shr.u32 	%r444, %r440, 4;
	and.b32  	%r445, %r444, 268435454;
	add.s32 	%r121, %r443, %r445;
	ld.shared.u16 	%rs13, [%r121];
	add.s16 	%rs32, %rs13, 1;
	st.shared.u16 	[%r121], %rs32;
	setp.eq.s32 	%p73, %r770, 2147483647;
	selp.b32 	%r320, -2147483648, %r770, %p73;
	// begin inline asm
	shr.b32 %r319, %r320, %r336;
	// end inline asm
	and.b32  	%r446, %r277, %r319;
	shl.b32 	%r447, %r446, 10;
	and.b32  	%r448, %r447, 31744;
	add.s32 	%r449, %r81, %r448;
	shr.u32 	%r450, %r446, 4;
	and.b32  	%r451, %r450, 268435454;
	add.s32 	%r122, %r449, %r451;
	ld.shared.u16 	%rs14, [%r122];
	add.s16 	%rs33, %rs14, 1;
	st.shared.u16 	[%r122], %rs33;
	setp.eq.s32 	%p74, %r769, 2147483647;
	selp.b32 	%r323, -2147483648, %r769, %p74;
	// begin inline asm
	shr.b32 %r322, %r323, %r336;
	// end inline asm
	and.b32  	%r452, %r277, %r322;
	shl.b32 	%r453, %r452, 10;
	and.b32  	%r454, %r453, 31744;
	add.s32 	%r455, %r81, %r454;
	shr.u32 	%r456, %r452, 4;
	and.b32  	%r457, %r456, 268435454;
	add.s32 	%r123, %r455, %r457;
	ld.shared.u16 	%rs15, [%r123];
	add.s16 	%rs34, %rs15, 1;
	st.shared.u16 	[%r123], %rs34;
	setp.eq.s32 	%p75, %r768, 2147483647;
	selp.b32 	%r326, -2147483648, %r768, %p75;
	// begin inline asm
	shr.b32 %r325, %r326, %r336;
	// end inline asm
	and.b32  	%r458, %r277, %r325;
	shl.b32 	%r459, %r458, 10;
	and.b32  	%r460, %r459, 31744;
	add.s32 	%r461, %r81, %r460;
	shr.u32 	%r462, %r458, 4;
	and.b32  	%r463, %r462, 268435454;
	add.s32 	%r124, %r461, %r463;
	ld.shared.u16 	%rs16, [%r124];
	add.s16 	%rs35, %rs16, 1;
	st.shared.u16 	[%r124], %rs35;
	setp.eq.s32 	%p76, %r767, 2147483647;
	selp.b32 	%r329, -2147483648, %r767, %p76;
	// begin inline asm
	shr.b32 %r328, %r329, %r336;
	// end inline asm
	and.b32  	%r464, %r277, %r328;
	shl.b32 	%r465, %r464, 10;
	and.b32  	%r466, %r465, 31744;
	add.s32 	%r467, %r81, %r466;
	shr.u32 	%r468, %r464, 4;
	and.b32  	%r469, %r468, 268435454;
	add.s32 	%r125, %r467, %r469;
	ld.shared.u16 	%rs17, [%r125];
	add.s16 	%rs36, %rs17, 1;
	st.shared.u16 	[%r125], %rs36;
	setp.eq.s32 	%p77, %r766, 2147483647;
	selp.b32 	%r332, -2147483648, %r766, %p77;
	// begin inline asm
	shr.b32 %r331, %r332, %r336;
	// end inline asm
	and.b32  	%r470, %r277, %r331;
	shl.b32 	%r471, %r470, 10;
	and.b32  	%r472, %r471, 31744;
	add.s32 	%r473, %r81, %r472;
	shr.u32 	%r474, %r470, 4;
	and.b32  	%r475, %r474, 268435454;
	add.s32 	%r126, %r473, %r475;
	ld.shared.u16 	%rs18, [%r126];
	add.s16 	%rs37, %rs18, 1;
	st.shared.u16 	[%r126], %rs37;
	setp.eq.s32 	%p78, %r765, 2147483647;
	selp.b32 	%r335, -2147483648, %r765, %p78;
	// begin inline asm
	shr.b32 %r334, %r335, %r336;
	// end inline asm
	and.b32  	%r476, %r277, %r334;
	shl.b32 	%r477, %r476, 10;
	and.b32  	%r478, %r477, 31744;
	add.s32 	%r479, %r81, %r478;
	shr.u32 	%r480, %r476, 4;
	and.b32  	%r481, %r480, 268435454;
	add.s32 	%r127, %r479, %r481;
	ld.shared.u16 	%rs19, [%r127];
	add.s16 	%rs38, %rs19, 1;
	st.shared.u16 	[%r127], %rs38;
	bar.sync 	0;
	ld.shared.u32 	%r128, [%r82];
	ld.shared.u32 	%r482, [%r82+4];
	ld.shared.u32 	%r483, [%r82+8];
	ld.shared.u32 	%r484, [%r82+12];
	ld.shared.u32 	%r485, [%r82+16];
	ld.shared.u32 	%r486, [%r82+20];
	ld.shared.u32 	%r487, [%r82+24];
	ld.shared.u32 	%r488, [%r82+28];
	ld.shared.u32 	%r489, [%r82+32];
	ld.shared.u32 	%r490, [%r82+36];
	ld.shared.u32 	%r491, [%r82+40];
	ld.shared.u32 	%r492, [%r82+44];
	ld.shared.u32 	%r493, [%r82+48];
	ld.shared.u32 	%r494, [%r82+52];
	ld.shared.u32 	%r495, [%r82+56];
	ld.shared.u32 	%r496, [%r82+60];
	ld.shared.u32 	%r497, [%r82+64];
	ld.shared.u32 	%r498, [%r82+68];
	ld.shared.u32 	%r499, [%r82+72];
	ld.shared.u32 	%r500, [%r82+76];
	ld.shared.u32 	%r501, [%r82+80];
	ld.shared.u32 	%r502, [%r82+84];
	ld.shared.u32 	%r503, [%r82+88];
	ld.shared.u32 	%r504, [%r82+92];
	ld.shared.u32 	%r505, [%r82+96];
	ld.shared.u32 	%r506, [%r82+100];
	ld.shared.u32 	%r507, [%r82+104];
	ld.shared.u32 	%r508, [%r82+108];
	ld.shared.u32 	%r509, [%r82+112];
	ld.shared.u32 	%r510, [%r82+116];
	ld.shared.u32 	%r511, [%r82+120];
	ld.shared.u32 	%r512, [%r82+124];
	ld.shared.u32 	%r513, [%r82+128];
	add.s32 	%r129, %r482, %r128;
	add.s32 	%r130, %r483, %r129;
	add.s32 	%r131, %r484, %r130;
	add.s32 	%r132, %r485, %r131;
	add.s32 	%r133, %r486, %r132;
	add.s32 	%r134, %r487, %r133;
	add.s32 	%r135, %r488, %r134;
	add.s32 	%r136, %r489, %r135;
	add.s32 	%r137, %r490, %r136;
	add.s32 	%r138, %r491, %r137;
	add.s32 	%r139, %r492, %r138;
	add.s32 	%r140, %r493, %r139;
	add.s32 	%r141, %r494, %r140;
	add.s32 	%r142, %r495, %r141;
	add.s32 	%r143, %r496, %r142;
	add.s32 	%r144, %r497, %r143;
	add.s32 	%r145, %r498, %r144;
	add.s32 	%r146, %r499, %r145;
	add.s32 	%r147, %r500, %r146;
	add.s32 	%r148, %r501, %r147;
	add.s32 	%r149, %r502, %r148;
	add.s32 	%r150, %r503, %r149;
	add.s32 	%r151, %r504, %r150;
	add.s32 	%r152, %r505, %r151;
	add.s32 	%r153, %r506, %r152;
	add.s32 	%r154, %r507, %r153;
	add.s32 	%r155, %r508, %r154;
	add.s32 	%r156, %r509, %r155;
	add.s32 	%r157, %r510, %r156;
	add.s32 	%r158, %r511, %r157;
	add.s32 	%r159, %r512, %r158;
	add.s32 	%r342, %r513, %r159;
	// begin inline asm
	mov.u32 %r337, %laneid;
	// end inline asm
	mov.b32 	%r340, 1;
	mov.b32 	%r367, -1;
	// begin inline asm
	{  .reg .u32 r0;  .reg .pred p;  shfl.sync.up.b32 r0|p, %r342, %r340, %r365, %r367;  @p add.u32 r0, r0, %r342;  mov.u32 %r338, r0;}
	// end inline asm
	mov.b32 	%r346, 2;
	// begin inline asm
	{  .reg .u32 r0;  .reg .pred p;  shfl.sync.up.b32 r0|p, %r338, %r346, %r365, %r367;  @p add.u32 r0, r0, %r338;  mov.u32 %r344, r0;}
	// end inline asm
	mov.b32 	%r352, 4;
	// begin inline asm
	{  .reg .u32 r0;  .reg .pred p;  shfl.sync.up.b32 r0|p, %r344, %r352, %r365, %r367;  @p add.u32 r0, r0, %r344;  mov.u32 %r350, r0;}
	// end inline asm
	mov.b32 	%r358, 8;
	// begin inline asm
	{  .reg .u32 r0;  .reg .pred p;  shfl.sync.up.b32 r0|p, %r350, %r358, %r365, %r367;  @p add.u32 r0, r0, %r350;  mov.u32 %r356, r0;}
	// end inline asm
	mov.b32 	%r364, 16;
	// begin inline asm
	{  .reg .u32 r0;  .reg .pred p;  shfl.sync.up.b32 r0|p, %r356, %r364, %r365, %r367;  @p add.u32 r0, r0, %r356;  mov.u32 %r362, r0;}
	// end inline asm
	setp.ne.s32 	%p79, %r337, 31;
	@%p79 bra 	$L__BB14_79;
	st.shared.u32 	[%r83], %r362;
$L__BB14_79:
	sub.s32 	%r514, %r362, %r342;
	setp.gt.u32 	%p80, %r2, 31;
	setp.eq.s32 	%p81, %r80, 7;
	setp.eq.s32 	%p82, %r80, 6;
	setp.eq.s32 	%p83, %r80, 5;
	setp.eq.s32 	%p84, %r80, 4;
	setp.eq.s32 	%p85, %r80, 3;
	setp.eq.s32 	%p86, %r80, 2;
	setp.eq.s32 	%p87, %r80, 1;
	bar.sync 	0;
	ld.shared.v4.u32 	{%r515, %r516, %r517, %r518}, [_ZZN3cub18CUB_300001_SM_10006detail10radix_sort31DeviceRadixSortSingleTileKernelINS1_5radix10policy_hubIffyE10Policy1000ELNS0_9SortOrderE0EffyNS1_21identity_decomposer_tEEEvPKT1_PSA_PKT2_PSE_T3_iiT4_E12temp_storage+33792];
	selp.b32 	%r519, %r515, %r784, %p87;
	add.s32 	%r520, %r516, %r515;
	selp.b32 	%r521, %r520, %r519, %p86;
	add.s32 	%r522, %r520, %r517;
	selp.b32 	%r523, %r522, %r521, %p85;
	add.s32 	%r524, %r522, %r518;
	selp.b32 	%r525, %r524, %r523, %p84;
	ld.shared.v4.u32 	{%r526, %r527, %r528, %r529}, [_ZZN3cub18CUB_300001_SM_10006detail10radix_sort31DeviceRadixSortSingleTileKernelINS1_5radix10policy_hubIffyE10Policy1000ELNS0_9SortOrderE0EffyNS1_21identity_decomposer_tEEEvPKT1_PSA_PKT2_PSE_T3_iiT4_E12temp_storage+33808];
	add.s32 	%r530, %r524, %r526;
	selp.b32 	%r531, %r530, %r525, %p83;
	add.s32 	%r532, %r530, %r527;
	selp.b32 	%r533, %r532, %r531, %p82;
	add.s32 	%r534, %r532, %r528;
	selp.b32 	%r784, %r534, %r533, %p81;
	add.s32 	%r164, %r534, %r529;
	setp.ne.s32 	%p88, %r337, 0;
	selp.b32 	%r535, %r514, 0, %p88;
	add.s32 	%r536, %r784, %r535;
	or.pred  	%p89, %p80, %p88;
	selp.b32 	%r785, %r536, %r514, %p80;
	@%p89 bra 	$L__BB14_81;
	shl.b32 	%r785, %r164, 16;
	st.shared.u32 	[_ZZN3cub18CUB_300001_SM_10006detail10radix_sort31DeviceRadixSortSingleTileKernelINS1_5radix10policy_hubIffyE10Policy1000ELNS0_9SortOrderE0EffyNS1_21identity_decomposer_tEEEvPKT1_PSA_PKT2_PSE_T3_iiT4_E12temp_storage+33832], %r785;
$L__BB14_81:
	setp.eq.s32 	%p90, %r2, 0;
	bar.sync 	0;
	ld.shared.u32 	%r537, [_ZZN3cub18CUB_300001_SM_10006detail10radix_sort31DeviceRadixSortSingleTileKernelINS1_5radix10policy_hubIffyE10Policy1000ELNS0_9SortOrderE0EffyNS1_21identity_decomposer_tEEEvPKT1_PSA_PKT2_PSE_T3_iiT4_E12temp_storage+33832];
	selp.b32 	%r538, 0, %r537, %p90;
	add.s32 	%r539, %r785, %r538;
	add.s32 	%r540, %r128, %r539;
	add.s32 	%r541, %r129, %r539;
	add.s32 	%r542, %r130, %r539;
	add.s32 	%r543, %r131, %r539;
	add.s32 	%r544, %r132, %r539;
	add.s32 	%r545, %r133, %r539;
	add.s32 	%r546, %r134, %r539;
	add.s32 	%r547, %r135, %r539;
	add.s32 	%r548, %r136, %r539;
	add.s32 	%r549, %r137, %r539;
	add.s32 	%r550, %r138, %r539;
	add.s32 	%r551, %r139, %r539;
	add.s32 	%r552, %r140, %r539;
	add.s32 	%r553, %r141, %r539;
	add.s32 	%r554, %r142, %r539;
	add.s32 	%r555, %r143, %r539;
	add.s32 	%r556, %r144, %r539;
	add.s32 	%r557, %r145, %r539;
	add.s32 	%r558, %r146, %r539;
	add.s32 	%r559, %r147, %r539;
	add.s32 	%r560, %r148, %r539;
	add.s32 	%r561, %r149, %r539;
	add.s32 	%r562, %r150, %r539;
	add.s32 	%r563, %r151, %r539;
	add.s32 	%r564, %r152, %r539;
	add.s32 	%r565, %r153, %r539;
	add.s32 	%r566, %r154, %r539;
	add.s32 	%r567, %r155, %r539;
	add.s32 	%r568, %r156, %r539;
	add.s32 	%r569, %r157, %r539;
	add.s32 	%r570, %r158, %r539;
	add.s32 	%r571, %r159, %r539;
	st.shared.u32 	[%r82], %r539;
	st.shared.u32 	[%r82+4], %r540;
	st.shared.u32 	[%r82+8], %r541;
	st.shared.u32 	[%r82+12], %r542;
	st.shared.u32 	[%r82+16], %r543;
	st.shared.u32 	[%r82+20], %r544;
	st.shared.u32 	[%r82+24], %r545;
	st.shared.u32 	[%r82+28], %r546;
	st.shared.u32 	[%r82+32], %r547;
	st.shared.u32 	[%r82+36], %r548;
	st.shared.u32 	[%r82+40], %r549;
	st.shared.u32 	[%r82+44], %r550;
	st.shared.u32 	[%r82+48], %r551;
	st.shared.u32 	[%r82+52], %r552;
	st.shared.u32 	[%r82+56], %r553;
	st.shared.u32 	[%r82+60], %r554;
	st.shared.u32 	[%r82+64], %r555;
	st.shared.u32 	[%r82+68], %r556;
	st.shared.u32 	[%r82+72], %r557;
	st.shared.u32 	[%r82+76], %r558;
	st.shared.u32 	[%r82+80], %r559;
	st.shared.u32 	[%r82+84], %r560;
	st.shared.u32 	[%r82+88], %r561;
	st.shared.u32 	[%r82+92], %r562;
	st.shared.u32 	[%r82+96], %r563;
	st.shared.u32 	[%r82+100], %r564;
	st.shared.u32 	[%r82+104], %r565;
	st.shared.u32 	[%r82+108], %r566;
	st.shared.u32 	[%r82+112], %r567;
	st.shared.u32 	[%r82+116], %r568;
	st.shared.u32 	[%r82+120], %r569;
	st.shared.u32 	[%r82+124], %r570;
	st.shared.u32 	[%r82+128], %r571;
	bar.sync 	0;
	cvt.u32.u16 	%r572, %rs1;
	ld.shared.u16 	%r573, [%r109];
	add.s32 	%r168, %r573, %r572;
	cvt.u32.u16 	%r574, %rs2;
	ld.shared.u16 	%r575, [%r110];
	add.s32 	%r169, %r575, %r574;
	cvt.u32.u16 	%r576, %rs3;
	ld.shared.u16 	%r577, [%r111];
	add.s32 	%r170, %r577, %r576;
	cvt.u32.u16 	%r578, %rs4;
	ld.shared.u16 	%r579, [%r112];
	add.s32 	%r171, %r579, %r578;
	cvt.u32.u16 	%r580, %rs5;
	ld.shared.u16 	%r581, [%r113];
	add.s32 	%r172, %r581, %r580;
	cvt.u32.u16 	%r582, %rs6;
	ld.shared.u16 	%r583, [%r114];
	add.s32 	%r173, %r583, %r582;
	cvt.u32.u16 	%r584, %rs7;
	ld.shared.u16 	%r585, [%r115];
	add.s32 	%r174, %r585, %r584;
	cvt.u32.u16 	%r586, %rs8;
	ld.shared.u16 	%r587, [%r116];
	add.s32 	%r175, %r587, %r586;
	cvt.u32.u16 	%r588, %rs9;
	ld.shared.u16 	%r589, [%r117];
	add.s32 	%r176, %r589, %r588;
	cvt.u32.u16 	%r590, %rs10;
	ld.shared.u16 	%r591, [%r118];
	add.s32 	%r177, %r591, %r590;
	cvt.u32.u16 	%r592, %rs11;
	ld.shared.u16 	%r593, [%r119];
	add.s32 	%r178, %r593, %r592;
	cvt.u32.u16 	%r594, %rs12;
	ld.shared.u16 	%r595, [%r120];
	add.s32 	%r179, %r595, %r594;
	cvt.u32.u16 	%r596, %rs13;
	ld.shared.u16 	%r597, [%r121];
	add.s32 	%r180, %r597, %r596;
	cvt.u32.u16 	%r598, %rs14;
	ld.shared.u16 	%r599, [%r122];
	add.s32 	%r181, %r599, %r598;
	cvt.u32.u16 	%r600, %rs15;
	ld.shared.u16 	%r601, [%r123];
	add.s32 	%r182, %r601, %r600;
	cvt.u32.u16 	%r602, %rs16;
	ld.shared.u16 	%r603, [%r124];
	add.s32 	%r183, %r603, %r602;
	cvt.u32.u16 	%r604, %rs17;
	ld.shared.u16 	%r605, [%r125];
	add.s32 	%r184, %r605, %r604;
	cvt.u32.u16 	%r606, %rs18;
	ld.shared.u16 	%r607, [%r126];
	add.s32 	%r185, %r607, %r606;
	cvt.u32.u16 	%r608, %rs19;
	ld.shared.u16 	%r609, [%r127];
	add.s32 	%r186, %r609, %r608;
	bar.sync 	0;
	setp.lt.s32 	%p91, %r764, %r229;
	@%p91 bra 	$L__BB14_121;
	cvt.u64.u32 	%rd15, %r2;
	shl.b32 	%r610, %r168, 2;
	mov.u32 	%r611, _ZZN3cub18CUB_300001_SM_10006detail10radix_sort31DeviceRadixSortSingleTileKernelINS1_5radix10policy_hubIffyE10Policy1000ELNS0_9SortOrderE0EffyNS1_21identity_decomposer_tEEEvPKT1_PSA_PKT2_PSE_T3_iiT4_E12temp_storage;
	add.s32 	%r612, %r611, %r610;
	st.shared.u32 	[%r612], %r783;
	shl.b32 	%r613, %r169, 2;
	add.s32 	%r614, %r611, %r613;
	st.shared.u32 	[%r614], %r782;
	shl.b32 	%r615, %r170, 2;
	add.s32 	%r616, %r611, %r615;
	st.shared.u32 	[%r616], %r781;
	shl.b32 	%r617, %r171, 2;
	add.s32 	%r618, %r611, %r617;
	st.shared.u32 	[%r618], %r780;
	shl.b32 	%r619, %r172, 2;
	add.s32 	%r620, %r611, %r619;
	st.shared.u32 	[%r620], %r779;
	shl.b32 	%r621, %r173, 2;
	add.s32 	%r622, %r611, %r621;
	st.shared.u32 	[%r622], %r778;
	shl.b32 	%r623, %r174, 2;
	add.s32 	%r624, %r611, %r623;
	st.shared.u32 	[%r624], %r777;
	shl.b32 	%r625, %r175, 2;
	add.s32 	%r626, %r611, %r625;
	st.shared.u32 	[%r626], %r776;
	shl.b32 	%r627, %r176, 2;
	add.s32 	%r628, %r611, %r627;
	st.shared.u32 	[%r628], %r775;
	shl.b32 	%r629, %r177, 2;
	add.s32 	%r630, %r611, %r629;
	st.shared.u32 	[%r630], %r774;
	shl.b32 	%r631, %r178, 2;
	add.s32 	%r632, %r611, %r631;
	st.shared.u32 	[%r632], %r773;
	shl.b32 	%r633, %r179, 2;
	add.s32 	%r634, %r611, %r633;
	st.shared.u32 	[%r634], %r772;
	shl.b32 	%r635, %r180, 2;
	add.s32 	%r636, %r611, %r635;
	st.shared.u32 	[%r636], %r771;
	shl.b32 	%r637, %r181, 2;
	add.s32 	%r638, %r611, %r637;
	st.shared.u32 	[%r638], %r770;
	shl.b32 	%r639, %r182, 2;
	add.s32 	%r640, %r611, %r639;
	st.shared.u32 	[%r640], %r769;
	shl.b32 	%r641, %r183, 2;
	add.s32 	%r642, %r611, %r641;
	st.shared.u32 	[%r642], %r768;
	shl.b32 	%r643, %r184, 2;
	add.s32 	%r644, %r611, %r643;
	st.shared.u32 	[%r644], %r767;
	shl.b32 	%r645, %r185, 2;
	add.s32 	%r646, %r611, %r645;
	st.shared.u32 	[%r646], %r766;
	shl.b32 	%r647, %r186, 2;
	add.s32 	%r648, %r611, %r647;
	st.shared.u32 	[%r648], %r765;
	bar.sync 	0;
	mad.lo.s32 	%r187, %r2, -72, %r84;
	ld.shared.u32 	%r188, [%r187];
	ld.shared.u32 	%r189, [%r187+1024];
	ld.shared.u32 	%r190, [%r187+2048];
	ld.shared.u32 	%r191, [%r187+3072];
	ld.shared.u32 	%r192, [%r187+4096];
	ld.shared.u32 	%r193, [%r187+5120];
	ld.shared.u32 	%r194, [%r187+6144];
	ld.shared.u32 	%r195, [%r187+7168];
	ld.shared.u32 	%r196, [%r187+8192];
	ld.shared.u32 	%r197, [%r187+9216];
	ld.shared.u32 	%r198, [%r187+10240];
	ld.shared.u32 	%r199, [%r187+11264];
	ld.shared.u32 	%r200, [%r187+12288];
	ld.shared.u32 	%r201, [%r187+13312];
	ld.shared.u32 	%r202, [%r187+14336];
	ld.shared.u32 	%r203, [%r187+15360];
	ld.shared.u32 	%r204, [%r187+16384];
	ld.shared.u32 	%r205, [%r187+17408];
	ld.shared.u32 	%r206, [%r187+18432];
	bar.sync 	0;
	st.shared.f32 	[%r612], %f152;
	st.shared.f32 	[%r614], %f151;
	st.shared.f32 	[%r616], %f150;
	st.shared.f32 	[%r618], %f149;
	st.shared.f32 	[%r620], %f148;
	st.shared.f32 	[%r622], %f147;
	st.shared.f32 	[%r624], %f146;
	st.shared.f32 	[%r626], %f145;
	st.shared.f32 	[%r628], %f144;
	st.shared.f32 	[%r630], %f143;
	st.shared.f32 	[%r632], %f142;
	st.shared.f32 	[%r634], %f141;
	st.shared.f32 	[%r636], %f140;
	st.shared.f32 	[%r638], %f139;
	st.shared.f32 	[%r640], %f138;
	st.shared.f32 	[%r642], %f137;
	st.shared.f32 	[%r644], %f136;
	st.shared.f32 	[%r646], %f135;
	st.shared.f32 	[%r648], %f134;
	bar.sync 	0;
	ld.shared.f32 	%f58, [%r187+1024];
	ld.shared.f32 	%f59, [%r187+2048];
	ld.shared.f32 	%f60, [%r187+3072];
	ld.shared.f32 	%f61, [%r187+4096];
	ld.shared.f32 	%f62, [%r187+5120];
	ld.shared.f32 	%f63, [%r187+6144];
	ld.shared.f32 	%f64, [%r187+7168];
	ld.shared.f32 	%f65, [%r187+8192];
	ld.shared.f32 	%f66, [%r187+9216];
	ld.shared.f32 	%f67, [%r187+10240];
	ld.shared.f32 	%f68, [%r187+11264];
	ld.shared.f32 	%f69, [%r187+12288];
	ld.shared.f32 	%f70, [%r187+13312];
	ld.shared.f32 	%f71, [%r187+14336];
	ld.shared.f32 	%f72, [%r187+15360];
	ld.shared.f32 	%f73, [%r187+16384];
	ld.shared.f32 	%f74, [%r187+17408];
	ld.shared.f32 	%f75, [%r187+18432];
	setp.gt.u64 	%p92, %rd2, %rd15;
	cvta.to.global.u64 	%rd16, %rd6;
	mul.wide.u32 	%rd17, %r2, 4;
	add.s64 	%rd4, %rd16, %rd17;
	cvta.to.global.u64 	%rd18, %rd8;
	add.s64 	%rd5, %rd18, %rd17;
	@%p92 bra 	$L__BB14_83;
	bra.uni 	$L__BB14_84;
$L__BB14_83:
	ld.shared.f32 	%f114, [%r187];
	setp.gt.s32 	%p93, %r188, -1;
	selp.b32 	%r649, -1, -2147483648, %p93;
	xor.b32  	%r650, %r649, %r188;
	st.global.u32 	[%rd4], %r650;
	st.global.f32 	[%rd5], %f114;
$L__BB14_84:
	add.s32 	%r651, %r2, 256;
	cvt.u64.u32 	%rd19, %r651;
	setp.le.u64 	%p94, %rd2, %rd19;
	@%p94 bra 	$L__BB14_86;
	setp.gt.s32 	%p95, %r189, -1;
	selp.b32 	%r652, -1, -2147483648, %p95;
	xor.b32  	%r653, %r652, %r189;
	st.global.u32 	[%rd4+1024], %r653;
	st.global.f32 	[%rd5+1024], %f58;
$L__BB14_86:
	add.s32 	%r654, %r2, 512;
	cvt.u64.u32 	%rd20, %r654;
	setp.le.u64 	%p96, %rd2, %rd20;
	@%p96 bra 	$L__BB14_88;
	setp.gt.s32 	%p97, %r190, -1;
	selp.b32 	%r655, -1, -2147483648, %p97;
	xor.b32  	%r656, %r655, %r190;
	st.global.u32 	[%rd4+2048], %r656;
	st.global.f32 	[%rd5+2048], %f59;
$L__BB14_88:
	add.s32 	%r657, %r2, 768;
	cvt.u64.u32 	%rd21, %r657;
	setp.le.u64 	%p98, %rd2, %rd21;
	@%p98 bra 	$L__BB14_90;
	setp.gt.s32 	%p99, %r191, -1;
	selp.b32 	%r658, -1, -2147483648, %p99;
	xor.b32  	%r659, %r658, %r191;
	st.global.u32 	[%rd4+3072], %r659;
	st.global.f32 	[%rd5+3072], %f60;
$L__BB14_90:
	or.b32  	%r660, %r2, 1024;
	cvt.u64.u32 	%rd22, %r660;
	setp.le.u64 	%p100, %rd2, %rd22;
	@%p100 bra 	$L__BB14_92;
	setp.gt.s32 	%p101, %r192, -1;
	selp.b32 	%r661, -1, -2147483648, %p101;
	xor.b32  	%r662, %r661, %r192;
	st.global.u32 	[%rd4+4096], %r662;
	st.global.f32 	[%rd5+4096], %f61;
$L__BB14_92:
	add.s32 	%r663, %r2, 1280;
	cvt.u64.u32 	%rd23, %r663;
	setp.le.u64 	%p102, %rd2, %rd23;
	@%p102 bra 	$L__BB14_94;
	setp.gt.s32 	%p103, %r193, -1;
	selp.b32 	%r664, -1, -2147483648, %p103;
	xor.b32  	%r665, %r664, %r193;
	st.global.u32 	[%rd4+5120], %r665;
	st.global.f32 	[%rd5+5120], %f62;
$L__BB14_94:
	add.s32 	%r666, %r2, 1536;
	cvt.u64.u32 	%rd24, %r666;
	setp.le.u64 	%p104, %rd2, %rd24;
	@%p104 bra 	$L__BB14_96;
	setp.gt.s32 	%p105, %r194, -1;
	selp.b32 	%r667, -1, -2147483648, %p105;
	xor.b32  	%r668, %r667, %r194;
	st.global.u32 	[%rd4+6144], %r668;
	st.global.f32 	[%rd5+6144], %f63;
$L__BB14_96:
	add.s32 	%r669, %r2, 1792;
	cvt.u64.u32 	%rd25, %r669;
	setp.le.u64 	%p106, %rd2, %rd25;
	@%p106 bra 	$L__BB14_98;
	setp.gt.s32 	%p107, %r195, -1;
	selp.b32 	%r670, -1, -2147483648, %p107;
	xor.b32  	%r671, %r670, %r195;
	st.global.u32 	[%rd4+7168], %r671;
	st.global.f32 	[%rd5+7168], %f64;
$L__BB14_98:
	or.b32  	%r672, %r2, 2048;
	cvt.u64.u32 	%rd26, %r672;
	setp.le.u64 	%p108, %rd2, %rd26;
	@%p108 bra 	$L__BB14_100;
	setp.gt.s32 	%p109, %r196, -1;
	selp.b32 	%r673, -1, -2147483648, %p109;
	xor.b32  	%r674, %r673, %r196;
	st.global.u32 	[%rd4+8192], %r674;
	st.global.f32 	[%rd5+8192], %f65;
$L__BB14_100:
	add.s32 	%r675, %r2, 2304;
	cvt.u64.u32 	%rd27, %r675;
	setp.le.u64 	%p110, %rd2, %rd27;
	@%p110 bra 	$L__BB14_102;
	setp.gt.s32 	%p111, %r197, -1;
	selp.b32 	%r676, -1, -2147483648, %p111;
	xor.b32  	%r677, %r676, %r197;
	st.global.u32 	[%rd4+9216], %r677;
	st.global.f32 	[%rd5+9216], %f66;
$L__BB14_102:
	add.s32 	%r678, %r2, 2560;
	cvt.u64.u32 	%rd28, %r678;
	setp.le.u64 	%p112, %rd2, %rd28;
	@%p112 bra 	$L__BB14_104;
	setp.gt.s32 	%p113, %r198, -1;
	selp.b32 	%r679, -1, -2147483648, %p113;
	xor.b32  	%r680, %r679, %r198;
	st.global.u32 	[%rd4+10240], %r680;
	st.global.f32 	[%rd5+10240], %f67;
$L__BB14_104:
	add.s32 	%r681, %r2, 2816;
	cvt.u64.u32 	%rd29, %r681;
	setp.le.u64 	%p114, %rd2, %rd29;
	@%p114 bra 	$L__BB14_106;
	setp.gt.s32 	%p115, %r199, -1;
	selp.b32 	%r682, -1, -2147483648, %p115;
	xor.b32  	%r683, %r682, %r199;
	st.global.u32 	[%rd4+11264], %r683;
	st.global.f32 	[%rd5+11264], %f68;
$L__BB14_106:
	or.b32  	%r684, %r2, 3072;
	cvt.u64.u32 	%rd30, %r684;
	setp.le.u64 	%p116, %rd2, %rd30;
	@%p116 bra 	$L__BB14_108;
	setp.gt.s32 	%p117, %r200, -1;
	selp.b32 	%r685, -1, -2147483648, %p117;
	xor.b32  	%r686, %r685, %r200;
	st.global.u32 	[%rd4+12288], %r686;
	st.global.f32 	[%rd5+12288], %f69;
$L__BB14_108:
	add.s32 	%r687, %r2, 3328;
	cvt.u64.u32 	%rd31, %r687;
	setp.le.u64 	%p118, %rd2, %rd31;
	@%p118 bra 	$L__BB14_110;
	setp.gt.s32 	%p119, %r201, -1;
	selp.b32 	%r688, -1, -2147483648, %p119;
	xor.b32  	%r689, %r688, %r201;
	st.global.u32 	[%rd4+13312], %r689;
	st.global.f32 	[%rd5+13312], %f70;
$L__BB14_110:
	add.s32 	%r690, %r2, 3584;
	cvt.u64.u32 	%rd32, %r690;
	setp.le.u64 	%p120, %rd2, %rd32;
	@%p120 bra 	$L__BB14_112;
	setp.gt.s32 	%p121, %r202, -1;
	selp.b32 	%r691, -1, -2147483648, %p121;
	xor.b32  	%r692, %r691, %r202;
	st.global.u32 	[%rd4+14336], %r692;
	st.global.f32 	[%rd5+14336], %f71;
$L__BB14_112:
	add.s32 	%r693, %r2, 3840;
	cvt.u64.u32 	%rd33, %r693;
	setp.le.u64 	%p122, %rd2, %rd33;
	@%p122 bra 	$L__BB14_114;
	setp.gt.s32 	%p123, %r203, -1;
	selp.b32 	%r694, -1, -2147483648, %p123;
	xor.b32  	%r695, %r694, %r203;
	st.global.u32 	[%rd4+15360], %r695;
	st.global.f32 	[%rd5+15360], %f72;
$L__BB14_114:
	or.b32  	%r696, %r2, 4096;
	cvt.u64.u32 	%rd34, %r696;
	setp.le.u64 	%p124, %rd2, %rd34;
	@%p124 bra 	$L__BB14_116;
	setp.gt.s32 	%p125, %r204, -1;
	selp.b32 	%r697, -1, -2147483648, %p125;
	xor.b32  	%r698, %r697, %r204;
	st.global.u32 	[%rd4+16384], %r698;
	st.global.f32 	[%rd5+16384], %f73;
$L__BB14_116:
	add.s32 	%r699, %r2, 4352;
	cvt.u64.u32 	%rd35, %r699;
	setp.le.u64 	%p126, %rd2, %rd35;
	@%p126 bra 	$L__BB14_118;
	setp.gt.s32 	%p127, %r205, -1;
	selp.b32 	%r700, -1, -2147483648, %p127;
	xor.b32  	%r701, %r700, %r205;
	st.global.u32 	[%rd4+17408], %r701;
	st.global.f32 	[%rd5+17408], %f74;
$L__BB14_118:
	add.s32 	%r702, %r2, 4608;
	cvt.u64.u32 	%rd36, %r702;
	setp.le.u64 	%p128, %rd2, %rd36;
	@%p128 bra 	$L__BB14_120;
	setp.gt.s32 	%p129, %r206, -1;
	selp.b32 	%r703, -1, -2147483648, %p129;
	xor.b32  	%r704, %r703, %r206;
	st.global.u32 	[%rd4+18432], %r704;
	st.global.f32 	[%rd5+18432], %f75;
$L__BB14_120:
	ret;
$L__BB14_121:
	shl.b32 	%r705, %r168, 2;
	mov.u32 	%r706, _ZZN3cub18CUB_300001_SM_10006detail10radix_sort31DeviceRadixSortSingleTileKernelINS1_5radix10policy_hubIffyE10Policy1000ELNS0_9SortOrderE0EffyNS1_21identity_decomposer_tEEEvPKT1_PSA_PKT2_PSE_T3_iiT4_E12temp_storage;
	add.s32 	%r707, %r706, %r705;
	st.shared.u32 	[%r707], %r783;
	shl.b32 	%r708, %r169, 2;
	add.s32 	%r709, %r706, %r708;
	st.shared.u32 	[%r709], %r782;
	shl.b32 	%r710, %r170, 2;
	add.s32 	%r711, %r706, %r710;
	st.shared.u32 	[%r711], %r781;
	shl.b32 	%r712, %r171, 2;
	add.s32 	%r713, %r706, %r712;
	st.shared.u32 	[%r713], %r780;
	shl.b32 	%r714, %r172, 2;
	add.s32 	%r715, %r706, %r714;
	st.shared.u32 	[%r715], %r779;
	shl.b32 	%r716, %r173, 2;
	add.s32 	%r717, %r706, %r716;
	st.shared.u32 	[%r717], %r778;
	shl.b32 	%r718, %r174, 2;
	add.s32 	%r719, %r706, %r718;
	st.shared.u32 	[%r719], %r777;
	shl.b32 	%r720, %r175, 2;
	add.s32 	%r721, %r706, %r720;
	st.shared.u32 	[%r721], %r776;
	shl.b32 	%r722, %r176, 2;
	add.s32 	%r723, %r706, %r722;
	st.shared.u32 	[%r723], %r775;
	shl.b32 	%r724, %r177, 2;
	add.s32 	%r725, %r706, %r724;
	st.shared.u32 	[%r725], %r774;
	shl.b32 	%r726, %r178, 2;
	add.s32 	%r727, %r706, %r726;
	st.shared.u32 	[%r727], %r773;
	shl.b32 	%r728, %r179, 2;
	add.s32 	%r729, %r706, %r728;
	st.shared.u32 	[%r729], %r772;
	shl.b32 	%r730, %r180, 2;
	add.s32 	%r731, %r706, %r730;
	st.shared.u32 	[%r731], %r771;
	shl.b32 	%r732, %r181, 2;
	add.s32 	%r733, %r706, %r732;
	st.shared.u32 	[%r733], %r770;
	shl.b32 	%r734, %r182, 2;
	add.s32 	%r735, %r706, %r734;
	st.shared.u32 	[%r735], %r769;
	shl.b32 	%r736, %r183, 2;
	add.s32 	%r737, %r706, %r736;
	st.shared.u32 	[%r737], %r768;
	shl.b32 	%r738, %r184, 2;
	add.s32 	%r739, %r706, %r738;
	st.shared.u32 	[%r739], %r767;
	shl.b32 	%r740, %r185, 2;
	add.s32 	%r741, %r706, %r740;
	st.shared.u32 	[%r741], %r766;
	shl.b32 	%r742, %r186, 2;
	add.s32 	%r743, %r706, %r742;
	st.shared.u32 	[%r743], %r765;
	bar.sync 	0;
	ld.shared.u32 	%r783, [%r84];
	ld.shared.u32 	%r782, [%r84+4];
	ld.shared.u32 	%r781, [%r84+8];
	ld.shared.u32 	%r780, [%r84+12];
	ld.shared.u32 	%r779, [%r84+16];
	ld.shared.u32 	%r778, [%r84+20];
	ld.shared.u32 	%r777, [%r84+24];
	ld.shared.u32 	%r776, [%r84+28];
	ld.shared.u32 	%r775, [%r84+32];
	ld.shared.u32 	%r774, [%r84+36];
	ld.shared.u32 	%r773, [%r84+40];
	ld.shared.u32 	%r772, [%r84+44];
	ld.shared.u32 	%r771, [%r84+48];
	ld.shared.u32 	%r770, [%r84+52];
	ld.shared.u32 	%r769, [%r84+56];
	ld.shared.u32 	%r768, [%r84+60];
	ld.shared.u32 	%r767, [%r84+64];
	ld.shared.u32 	%r766, [%r84+68];
	ld.shared.u32 	%r765, [%r84+72];
	bar.sync 	0;
	st.shared.f32 	[%r707], %f152;
	st.shared.f32 	[%r709], %f151;
	st.shared.f32 	[%r711], %f150;
	st.shared.f32 	[%r713], %f149;
	st.shared.f32 	[%r715], %f148;
	st.shared.f32 	[%r717], %f147;
	st.shared.f32 	[%r719], %f146;
	st.shared.f32 	[%r721], %f145;
	st.shared.f32 	[%r723], %f144;
	st.shared.f32 	[%r725], %f143;
	st.shared.f32 	[%r727], %f142;
	st.shared.f32 	[%r729], %f141;
	st.shared.f32 	[%r731], %f140;
	st.shared.f32 	[%r733], %f139;
	st.shared.f32 	[%r735], %f138;
	st.shared.f32 	[%r737], %f137;
	st.shared.f32 	[%r739], %f136;
	st.shared.f32 	[%r741], %f135;
	st.shared.f32 	[%r743], %f134;
	bar.sync 	0;
	ld.shared.f32 	%f152, [%r84];
	ld.shared.f32 	%f151, [%r84+4];
	ld.shared.f32 	%f150, [%r84+8];
	ld.shared.f32 	%f149, [%r84+12];
	ld.shared.f32 	%f148, [%r84+16];
	ld.shared.f32 	%f147, [%r84+20];
	ld.shared.f32 	%f146, [%r84+24];
	ld.shared.f32 	%f145, [%r84+28];
	ld.shared.f32 	%f144, [%r84+32];
	ld.shared.f32 	%f143, [%r84+36];
	ld.shared.f32 	%f142, [%r84+40];
	ld.shared.f32 	%f141, [%r84+44];
	ld.shared.f32 	%f140, [%r84+48];
	ld.shared.f32 	%f139, [%r84+52];
	ld.shared.f32 	%f138, [%r84+56];
	ld.shared.f32 	%f137, [%r84+60];
	ld.shared.f32 	%f136, [%r84+64];
	ld.shared.f32 	%f135, [%r84+68];
	ld.shared.f32 	%f134, [%r84+72];
	bar.sync 	0;
	add.s32 	%r764, %r764, 6;
	add.s32 	%r763, %r763, -6;
	bra.uni 	$L__BB14_77;

}
	// .globl	_ZN3cub18CUB_300001_SM_10006detail10radix_sort30DeviceRadixSortHistogramKernelINS1_5radix10policy_hubIffyE10Policy1000ELNS0_9SortOrderE0EfyNS1_21identity_decomposer_tEEEvPT2_PKT1_SA_iiT3_
.visible .entry _ZN3cub18CUB_300001_SM_10006detail10radix_sort30DeviceRadixSortHistogramKernelINS1_5radix10policy_hubIffyE10Policy1000ELNS0_9SortOrderE0EfyNS1_21identity_decomposer_tEEEvPT2_PKT1_SA_iiT3_(
	.param .u64 .ptr .align 1 _ZN3cub18CUB_300001_SM_10006detail10radix_sort30DeviceRadixSortHistogramKernelINS1_5radix10policy_hubIffyE10Policy1000ELNS0_9SortOrderE0EfyNS1_21identity_decomposer_tEEEvPT2_PKT1_SA_iiT3__param_0,
	.param .u64 .ptr .align 1 _ZN3cub18CUB_300001_SM_10006detail10radix_sort30DeviceRadixSortHistogramKernelINS1_5radix10policy_hubIffyE10Policy1000ELNS0_9SortOrderE0EfyNS1_21identity_decomposer_tEEEvPT2_PKT1_SA_iiT3__param_1,
	.param .u64 _ZN3cub18CUB_300001_SM_10006detail10radix_sort30DeviceRadixSortHistogramKernelINS1_5radix10policy_hubIffyE10Policy1000ELNS0_9SortOrderE0EfyNS1_21identity_decomposer_tEEEvPT2_PKT1_SA_iiT3__param_2,
	.param .u32 _ZN3cub18CUB_300001_SM_10006detail10radix_sort30DeviceRadixSortHistogramKernelINS1_5radix10policy_hubIffyE10Policy1000ELNS0_9SortOrderE0EfyNS1_21identity_decomposer_tEEEvPT2_PKT1_SA_iiT3__param_3,
	.param .u32 _ZN3cub18CUB_300001_SM_10006detail10radix_sort30DeviceRadixSortHistogramKernelINS1_5radix10policy_hubIffyE10Policy1000ELNS0_9SortOrderE0EfyNS1_21identity_decomposer_tEEEvPT2_PKT1_SA_iiT3__param_4,
	.param .align 1 .b8 _ZN3cub18CUB_300001_SM_10006detail10radix_sort30DeviceRadixSortHistogramKernelINS1_5radix10policy_hubIffyE10Policy1000ELNS0_9SortOrderE0EfyNS1_21identity_decomposer_tEEEvPT2_PKT1_SA_iiT3__param_5[1]
)
.maxntid 128
{
	.reg .pred 	%p<123>;
	.reg .b32 	%r<518>;
	.reg .b64 	%rd<137>;
	// demoted variable
	.shared .align 4 .b8 _ZZN3cub18CUB_300001_SM_10006detail10radix_sort30DeviceRadixSortHistogramKernelINS1_5radix10policy_hubIffyE10Policy1000ELNS0_9SortOrderE0EfyNS1_21identity_decomposer_tEEEvPT2_PKT1_SA_iiT3_E12temp_storage[4096];
	ld.param.u64 	%rd18, [_ZN3cub18CUB_300001_SM_10006detail10radix_sort30DeviceRadixSortHistogramKernelINS1_5radix10policy_hubIffyE10Policy1000ELNS0_9SortOrderE0EfyNS1_21identity_decomposer_tEEEvPT2_PKT1_SA_iiT3__param_0];
	ld.param.u64 	%rd19, [_ZN3cub18CUB_300001_SM_10006detail10radix_sort30DeviceRadixSortHistogramKernelINS1_5radix10policy_hubIffyE10Policy1000ELNS0_9SortOrderE0EfyNS1_21identity_decomposer_tEEEvPT2_PKT1_SA_iiT3__param_1];
	ld.param.u64 	%rd17, [_ZN3cub18CUB_300001_SM_10006detail10radix_sort30DeviceRadixSortHistogramKernelINS1_5radix10policy_hubIffyE10Policy1000ELNS0_9SortOrderE0EfyNS1_21identity_decomposer_tEEEvPT2_PKT1_SA_iiT3__param_2];
	ld.param.u32 	%r174, [_ZN3cub18CUB_300001_SM_10006detail10radix_sort30DeviceRadixSortHistogramKernelINS1_5radix10policy_hubIffyE10Policy1000ELNS0_9SortOrderE0EfyNS1_21identity_decomposer_tEEEvPT2_PKT1_SA_iiT3__param_3];
	ld.param.u32 	%r175, [_ZN3cub18CUB_300001_SM_10006detail10radix_sort30DeviceRadixSortHistogramKernelINS1_5radix10policy_hubIffyE10Policy1000ELNS0_9SortOrderE0EfyNS1_21identity_decomposer_tEEEvPT2_PKT1_SA_iiT3__param_4];
	cvta.to.global.u64 	%rd1, %rd19;
	cvta.to.global.u64 	%rd2, %rd18;
	setp.eq.s64 	%p2, %rd17, 0;
	@%p2 bra 	$L__BB15_153;
	sub.s32 	%r176, %r175, %r174;
	add.s32 	%r177, %r176, 7;
	shr.s32 	%r178, %r177, 31;
	shr.u32 	%r179, %r178, 29;
	add.s32 	%r180, %r177, %r179;
	shr.s32 	%r181, %r180, 3;
	mov.u32 	%r182, %tid.x;
	setp.gt.u32 	%p3, %r182, 255;
	setp.lt.s32 	%p4, %r177, 8;
	mov.u32 	%r183, %ctaid.x;
	shl.b32 	%r184, %r183, 11;
	cvt.u64.u32 	%rd3, %r184;
	mov.u32 	%r185, %nctaid.x;
	shl.b32 	%r186, %r185, 11;
	cvt.u64.u32 	%rd4, %r186;
	add.s32 	%r1, %r181, -1;
	and.b32  	%r2, %r181, 15;
	and.b32  	%r3, %r181, 7;
	add.s32 	%r4, %r3, -1;
	and.b32  	%r5, %r181, 3;
	or.pred  	%p1, %p3, %p4;
	shl.b32 	%r187, %r182, 2;
	mov.u32 	%r188, _ZZN3cub18CUB_300001_SM_10006detail10radix_sort30DeviceRadixSortHistogramKernelINS1_5radix10policy_hubIffyE10Policy1000ELNS0_9SortOrderE0EfyNS1_21identity_decomposer_tEEEvPT2_PKT1_SA_iiT3_E12temp_storage;
	add.s32 	%r6, %r188, %r187;
	and.b32  	%r7, %r181, 268435440;
	cvt.u64.u32 	%rd5, %r182;
	add.s32 	%r8, %r182, 128;
	add.s32 	%r9, %r182, 256;
	add.s32 	%r10, %r182, 384;
	add.s32 	%r11, %r182, 512;
	add.s32 	%r12, %r182, 640;
	add.s32 	%r13, %r182, 768;
	or.b32  	%r14, %r182, 1024;
	add.s32 	%r15, %r182, 1920;
	and.b32  	%r16, %r181, 268435448;
	and.b32  	%r17, %r181, 1;
	neg.s32 	%r18, %r7;
	add.s32 	%r19, %r6, 8192;
	add.s64 	%rd21, %rd17, -1;
	shr.u64 	%rd22, %rd21, 30;
	add.s64 	%rd23, %rd22, 1;
	min.u64 	%rd6, %rd23, %rd17;
	mov.b64 	%rd135, 0;
$L__BB15_2:
	@%p1 bra 	$L__BB15_30;
	setp.lt.u32 	%p5, %r1, 15;
	mov.b32 	%r471, 0;
	@%p5 bra 	$L__BB15_6;
	mov.u32 	%r468, %r19;
	mov.u32 	%r469, %r18;
$L__BB15_5:
	.pragma "nounroll";
	mov.b32 	%r190, 0;
	st.shared.u32 	[%r468+-8192], %r190;
	st.shared.u32 	[%r468+-7168], %r190;
	st.shared.u32 	[%r468+-6144], %r190;
	st.shared.u32 	[%r468+-5120], %r190;
	st.shared.u32 	[%r468+-4096], %r190;
	st.shared.u32 	[%r468+-3072], %r190;
	st.shared.u32 	[%r468+-2048], %r190;
	st.shared.u32 	[%r468+-1024], %r190;
	st.shared.u32 	[%r468], %r190;
	st.shared.u32 	[%r468+1024], %r190;
	st.shared.u32 	[%r468+2048], %r190;
	st.shared.u32 	[%r468+3072], %r190;
	st.shared.u32 	[%r468+4096], %r190;
	st.shared.u32 	[%r468+5120], %r190;
	st.shared.u32 	[%r468+6144], %r190;
	st.shared.u32 	[%r468+7168], %r190;
	add.s32 	%r469, %r469, 16;
	add.s32 	%r468, %r468, 16384;
	setp.ne.s32 	%p6, %r469, 0;
	mov.u32 	%r471, %r7;
	@%p6 bra 	$L__BB15_5;
$L__BB15_6:
	add.s32 	%r25, %r2, -1;
	setp.eq.s32 	%p7, %r2, 0;
	@%p7 bra 	$L__BB15_16;
	setp.lt.u32 	%p8, %r25, 7;
	@%p8 bra 	$L__BB15_9;
	shl.b32 	%r191, %r471, 10;
	add.s32 	%r192, %r6, %r191;
	mov.b32 	%r193, 0;
	st.shared.u32 	[%r192], %r193;
	st.shared.u32 	[%r192+1024], %r193;
	st.shared.u32 	[%r192+2048], %r193;
	st.shared.u32 	[%r192+3072], %r193;
	st.shared.u32 	[%r192+4096], %r193;
	st.shared.u32 	[%r192+5120], %r193;
	st.shared.u32 	[%r192+6144], %r193;
	st.shared.u32 	[%r192+7168], %r193;
	add.s32 	%r471, %r471, 8;
$L__BB15_9:
	setp.eq.s32 	%p9, %r3, 0;
	@%p9 bra 	$L__BB15_16;
	setp.lt.u32 	%p10, %r4, 3;
	@%p10 bra 	$L__BB15_12;
	shl.b32 	%r194, %r471, 10;
	add.s32 	%r195, %r6, %r194;
	mov.b32 	%r196, 0;
	st.shared.u32 	[%r195], %r196;
	st.shared.u32 	[%r195+1024], %r196;
	st.shared.u32 	[%r195+2048], %r196;
	st.shared.u32 	[%r195+3072], %r196;
	add.s32 	%r471, %r471, 4;
$L__BB15_12:
	setp.eq.s32 	%p11, %r5, 0;
	@%p11 bra 	$L__BB15_16;
	setp.eq.s32 	%p12, %r5, 1;
	shl.b32 	%r197, %r471, 10;
	add.s32 	%r30, %r6, %r197;
	mov.b32 	%r198, 0;
	st.shared.u32 	[%r30], %r198;
	@%p12 bra 	$L__BB15_16;
	setp.eq.s32 	%p13, %r5, 2;
	mov.b32 	%r199, 0;
	st.shared.u32 	[%r30+1024], %r199;
	@%p13 bra 	$L__BB15_16;
	mov.b32 	%r200, 0;
	st.shared.u32 	[%r30+2048], %r200;
$L__BB15_16:
	cvt.u32.u64 	%r201, %rd5;
	setp.gt.u32 	%p14, %r201, 127;
	@%p14 bra 	$L__BB15_30;
	setp.lt.u32 	%p15, %r1, 15;
	mov.b32 	%r475, 0;
	@%p15 bra 	$L__BB15_20;
	mov.b32 	%r473, 0;
$L__BB15_19:
	.pragma "nounroll";
	shl.b32 	%r204, %r473, 10;
	add.s32 	%r205, %r6, %r204;
	mov.b32 	%r206, 0;
	st.shared.u32 	[%r205+512], %r206;
	st.shared.u32 	[%r205+1536], %r206;
	st.shared.u32 	[%r205+2560], %r206;
	st.shared.u32 	[%r205+3584], %r206;
	st.shared.u32 	[%r205+4608], %r206;
	st.shared.u32 	[%r205+5632], %r206;
	st.shared.u32 	[%r205+6656], %r206;
	st.shared.u32 	[%r205+7680], %r206;
	st.shared.u32 	[%r205+8704], %r206;
	st.shared.u32 	[%r205+9728], %r206;
	st.shared.u32 	[%r205+10752], %r206;
	st.shared.u32 	[%r205+11776], %r206;
	st.shared.u32 	[%r205+12800], %r206;
	st.shared.u32 	[%r205+13824], %r206;
	st.shared.u32 	[%r205+14848], %r206;
	st.shared.u32 	[%r205+15872], %r206;
	add.s32 	%r473, %r473, 16;
	setp.ne.s32 	%p16, %r473, %r7;
	mov.u32 	%r475, %r7;
	@%p16 bra 	$L__BB15_19;
$L__BB15_20:
	setp.eq.s32 	%p17, %r2, 0;
	@%p17 bra 	$L__BB15_30;
	setp.lt.u32 	%p18, %r25, 7;
	@%p18 bra 	$L__BB15_23;
	shl.b32 	%r207, %r475, 10;
	add.s32 	%r208, %r6, %r207;
	mov.b32 	%r209, 0;
	st.shared.u32 	[%r208+512], %r209;
	st.shared.u32 	[%r208+1536], %r209;
	st.shared.u32 	[%r208+2560], %r209;
	st.shared.u32 	[%r208+3584], %r209;
	st.shared.u32 	[%r208+4608], %r209;
	st.shared.u32 	[%r208+5632], %r209;
	st.shared.u32 	[%r208+6656], %r209;
	st.shared.u32 	[%r208+7680], %r209;
	add.s32 	%r475, %r475, 8;
$L__BB15_23:
	setp.eq.s32 	%p19, %r3, 0;
	@%p19 bra 	$L__BB15_30;
	setp.lt.u32 	%p20, %r4, 3;
	@%p20 bra 	$L__BB15_26;
	shl.b32 	%r210, %r475, 10;
	add.s32 	%r211, %r6, %r210;
	mov.b32 	%r212, 0;
	st.shared.u32 	[%r211+512], %r212;
	st.shared.u32 	[%r211+1536], %r212;
	st.shared.u32 	[%r211+2560], %r212;
	st.shared.u32 	[%r211+3584], %r212;
	add.s32 	%r475, %r475, 4;
$L__BB15_26:
	setp.eq.s32 	%p21, %r5, 0;
	@%p21 bra 	$L__BB15_30;
	setp.eq.s32 	%p22, %r5, 1;
	shl.b32 	%r213, %r475, 10;
	add.s32 	%r38, %r6, %r213;
	mov.b32 	%r214, 0;
	st.shared.u32 	[%r38+512], %r214;
	@%p22 bra 	$L__BB15_30;
	setp.eq.s32 	%p23, %r5, 2;
	mov.b32 	%r215, 0;
	st.shared.u32 	[%r38+1536], %r215;
	@%p23 bra 	$L__BB15_30;
	mov.b32 	%r216, 0;
	st.shared.u32 	[%r38+2560], %r216;
$L__BB15_30:
	bar.sync 	0;
	bar.sync 	0;
	shl.b64 	%rd8, %rd135, 30;
	sub.s64 	%rd24, %rd17, %rd8;
	min.u64 	%rd9, %rd24, 1073741824;
	setp.le.u64 	%p24, %rd9, %rd3;
	@%p24 bra 	$L__BB15_70;
	mov.u64 	%rd136, %rd3;
$L__BB15_32:
	add.s64 	%rd11, %rd136, %rd8;
	sub.s64 	%rd12, %rd17, %rd11;
	setp.lt.u64 	%p25, %rd12, 2048;
	@%p25 bra 	$L__BB15_34;
	add.s64 	%rd27, %rd11, %rd5;
	shl.b64 	%rd28, %rd27, 2;
	add.s64 	%rd29, %rd1, %rd28;
	ld.global.u32 	%r507, [%rd29];
	ld.global.u32 	%r506, [%rd29+512];
	ld.global.u32 	%r505, [%rd29+1024];
	ld.global.u32 	%r504, [%rd29+1536];
	ld.global.u32 	%r503, [%rd29+2048];
	ld.global.u32 	%r502, [%rd29+2560];
	ld.global.u32 	%r501, [%rd29+3072];
	ld.global.u32 	%r500, [%rd29+3584];
	ld.global.u32 	%r499, [%rd29+4096];
	ld.global.u32 	%r498, [%rd29+4608];
	ld.global.u32 	%r497, [%rd29+5120];
	ld.global.u32 	%r496, [%rd29+5632];
	ld.global.u32 	%r495, [%rd29+6144];
	ld.global.u32 	%r494, [%rd29+6656];
	ld.global.u32 	%r493, [%rd29+7168];
	ld.global.u32 	%r492, [%rd29+7680];
	bra.uni 	$L__BB15_66;
$L__BB15_34:
	cvt.u32.u64 	%r218, %rd5;
	cvt.u32.u64 	%r55, %rd12;
	setp.ge.s32 	%p26, %r218, %r55;
	add.s64 	%rd25, %rd11, %rd5;
	shl.b64 	%rd26, %rd25, 2;
	add.s64 	%rd13, %rd1, %rd26;
	mov.b32 	%r507, 2147483647;
	@%p26 bra 	$L__BB15_36;
	ld.global.u32 	%r507, [%rd13];
$L__BB15_36:
	setp.ge.s32 	%p27, %r8, %r55;
	mov.b32 	%r506, 2147483647;
	@%p27 bra 	$L__BB15_38;
	ld.global.u32 	%r506, [%rd13+512];
$L__BB15_38:
	setp.ge.s32 	%p28, %r9, %r55;
	mov.b32 	%r505, 2147483647;
	@%p28 bra 	$L__BB15_40;
	ld.global.u32 	%r505, [%rd13+1024];
$L__BB15_40:
	setp.ge.s32 	%p29, %r10, %r55;
	mov.b32 	%r504, 2147483647;
	@%p29 bra 	$L__BB15_42;
	ld.global.u32 	%r504, [%rd13+1536];
$L__BB15_42:
	setp.ge.s32 	%p30, %r11, %r55;
	mov.b32 	%r503, 2147483647;
	@%p30 bra 	$L__BB15_44;
	ld.global.u32 	%r503, [%rd13+2048];
$L__BB15_44:
	setp.ge.s32 	%p31, %r12, %r55;
	mov.b32 	%r502, 2147483647;
	@%p31 bra 	$L__BB15_46;
	ld.global.u32 	%r502, [%rd13+2560];
$L__BB15_46:
	setp.ge.s32 	%p32, %r13, %r55;
	mov.b32 	%r501, 2147483647;
	@%p32 bra 	$L__BB15_48;
	ld.global.u32 	%r501, [%rd13+3072];
$L__BB15_48:
	mov.u32 	%r226, %tid.x;
	add.s32 	%r227, %r226, 896;
	setp.ge.s32 	%p33, %r227, %r55;
	mov.b32 	%r500, 2147483647;
	@%p33 bra 	$L__BB15_50;
	ld.global.u32 	%r500, [%rd13+3584];
$L__BB15_50:
	setp.ge.s32 	%p34, %r14, %r55;
	mov.b32 	%r499, 2147483647;
	@%p34 bra 	$L__BB15_52;
	ld.global.u32 	%r499, [%rd13+4096];
$L__BB15_52:
	add.s32 	%r231, %r226, 1152;
	setp.ge.s32 	%p35, %r231, %r55;
	mov.b32 	%r498, 2147483647;
	@%p35 bra 	$L__BB15_54;
	ld.global.u32 	%r498, [%rd13+4608];
$L__BB15_54:
	add.s32 	%r234, %r226, 1280;
	setp.ge.s32 	%p36, %r234, %r55;
	mov.b32 	%r497, 2147483647;
	@%p36 bra 	$L__BB15_56;
	ld.global.u32 	%r497, [%rd13+5120];
$L__BB15_56:
	add.s32 	%r237, %r226, 1408;
	setp.ge.s32 	%p37, %r237, %r55;
	mov.b32 	%r496, 2147483647;
	@%p37 bra 	$L__BB15_58;
	ld.global.u32 	%r496, [%rd13+5632];
$L__BB15_58:
	add.s32 	%r240, %r226, 1536;
	setp.ge.s32 	%p38, %r240, %r55;
	mov.b32 	%r495, 2147483647;
	@%p38 bra 	$L__BB15_60;
	ld.global.u32 	%r495, [%rd13+6144];
$L__BB15_60:
	add.s32 	%r243, %r226, 1664;
	setp.ge.s32 	%p39, %r243, %r55;
	mov.b32 	%r494, 2147483647;
	@%p39 bra 	$L__BB15_62;
	ld.global.u32 	%r494, [%rd13+6656];
$L__BB15_62:
	add.s32 	%r246, %r226, 1792;
	setp.ge.s32 	%p40, %r246, %r55;
	mov.b32 	%r493, 2147483647;
	@%p40 bra 	$L__BB15_64;
	ld.global.u32 	%r493, [%rd13+7168];
$L__BB15_64:
	setp.ge.s32 	%p41, %r15, %r55;
	mov.b32 	%r492, 2147483647;
	@%p41 bra 	$L__BB15_66;
	ld.global.u32 	%r492, [%rd13+7680];
$L__BB15_66:
	setp.le.s32 	%p42, %r175, %r174;
	@%p42 bra 	$L__BB15_69;
	setp.gt.s32 	%p43, %r507, -1;
	selp.b32 	%r249, -2147483648, -1, %p43;
	xor.b32  	%r250, %r249, %r507;
	setp.gt.s32 	%p44, %r506, -1;
	selp.b32 	%r251, -2147483648, -1, %p44;
	xor.b32  	%r252, %r251, %r506;
	setp.gt.s32 	%p45, %r505, -1;
	selp.b32 	%r253, -2147483648, -1, %p45;
	xor.b32  	%r254, %r253, %r505;
	setp.gt.s32 	%p46, %r504, -1;
	selp.b32 	%r255, -2147483648, -1, %p46;
	xor.b32  	%r256, %r255, %r504;
	setp.gt.s32 	%p47, %r503, -1;
	selp.b32 	%r257, -2147483648, -1, %p47;
	xor.b32  	%r258, %r257, %r503;
	setp.gt.s32 	%p48, %r502, -1;
	selp.b32 	%r259, -2147483648, -1, %p48;
	xor.b32  	%r260, %r259, %r502;
	setp.gt.s32 	%p49, %r501, -1;
	selp.b32 	%r261, -2147483648, -1, %p49;
	xor.b32  	%r262, %r261, %r501;
	setp.gt.s32 	%p50, %r500, -1;
	selp.b32 	%r263, -2147483648, -1, %p50;
	xor.b32  	%r264, %r263, %r500;
	setp.gt.s32 	%p51, %r499, -1;
	selp.b32 	%r265, -2147483648, -1, %p51;
	xor.b32  	%r266, %r265, %r499;
	setp.gt.s32 	%p52, %r498, -1;
	selp.b32 	%r267, -2147483648, -1, %p52;
	xor.b32  	%r268, %r267, %r498;
	setp.gt.s32 	%p53, %r497, -1;
	selp.b32 	%r269, -2147483648, -1, %p53;
	xor.b32  	%r270, %r269, %r497;
	setp.gt.s32 	%p54, %r496, -1;
	selp.b32 	%r271, -2147483648, -1, %p54;
	xor.b32  	%r272, %r271, %r496;
	setp.gt.s32 	%p55, %r495, -1;
	selp.b32 	%r273, -2147483648, -1, %p55;
	xor.b32  	%r274, %r273, %r495;
	setp.gt.s32 	%p56, %r494, -1;
	selp.b32 	%r275, -2147483648, -1, %p56;
	xor.b32  	%r276, %r275, %r494;
	setp.gt.s32 	%p57, %r493, -1;
	selp.b32 	%r277, -2147483648, -1, %p57;
	xor.b32  	%r278, %r277, %r493;
	setp.gt.s32 	%p58, %r492, -1;
	selp.b32 	%r279, -2147483648, -1, %p58;
	xor.b32  	%r280, %r279, %r492;
	setp.eq.s32 	%p59, %r250, 2147483647;
	selp.b32 	%r103, -2147483648, %r250, %p59;
	setp.eq.s32 	%p60, %r252, 2147483647;
	selp.b32 	%r104, -2147483648, %r252, %p60;
	setp.eq.s32 	%p61, %r254, 2147483647;
	selp.b32 	%r105, -2147483648, %r254, %p61;
	setp.eq.s32 	%p62, %r256, 2147483647;
	selp.b32 	%r106, -2147483648, %r256, %p62;
	setp.eq.s32 	%p63, %r258, 2147483647;
	selp.b32 	%r107, -2147483648, %r258, %p63;
	setp.eq.s32 	%p64, %r260, 2147483647;
	selp.b32 	%r108, -2147483648, %r260, %p64;
	setp.eq.s32 	%p65, %r262, 2147483647;
	selp.b32 	%r109, -2147483648, %r262, %p65;
	setp.eq.s32 	%p66, %r264, 2147483647;
	selp.b32 	%r110, -2147483648, %r264, %p66;
	setp.eq.s32 	%p67, %r266, 2147483647;
	selp.b32 	%r111, -2147483648, %r266, %p67;
	setp.eq.s32 	%p68, %r268, 2147483647;
	selp.b32 	%r112, -2147483648, %r268, %p68;
	setp.eq.s32 	%p69, %r270, 2147483647;
	selp.b32 	%r113, -2147483648, %r270, %p69;
	setp.eq.s32 	%p70, %r272, 2147483647;
	selp.b32 	%r114, -2147483648, %r272, %p70;
	setp.eq.s32 	%p71, %r274, 2147483647;
	selp.b32 	%r115, -2147483648, %r274, %p71;
	setp.eq.s32 	%p72, %r276, 2147483647;
	selp.b32 	%r116, -2147483648, %r276, %p72;
	setp.eq.s32 	%p73, %r278, 2147483647;
	selp.b32 	%r117, -2147483648, %r278, %p73;
	setp.eq.s32 	%p74, %r280, 2147483647;
	selp.b32 	%r118, -2147483648, %r280, %p74;
	mov.b32 	%r508, 0;
	mov.u32 	%r509, %r174;
$L__BB15_68:
	sub.s32 	%r281, %r175, %r509;
	shl.b32 	%r282, %r508, 10;
	mov.u32 	%r283, _ZZN3cub18CUB_300001_SM_10006detail10radix_sort30DeviceRadixSortHistogramKernelINS1_5radix10policy_hubIffyE10Policy1000ELNS0_9SortOrderE0EfyNS1_21identity_decomposer_tEEEvPT2_PKT1_SA_iiT3_E12temp_storage;
	add.s32 	%r284, %r283, %r282;
	min.s32 	%r285, %r281, 8;
	mov.b32 	%r286, -1;
	shl.b32 	%r287, %r286, %r285;
	not.b32 	%r288, %r287;
	shr.u32 	%r289, %r103, %r509;
	and.b32  	%r290, %r289, %r288;
	shl.b32 	%r291, %r290, 2;
	add.s32 	%r292, %r284, %r291;
	atom.shared.add.u32 	%r293, [%r292], 1;
	shr.u32 	%r294, %r104, %r509;
	and.b32  	%r295, %r294, %r288;
	shl.b32 	%r296, %r295, 2;
	add.s32 	%r297, %r284, %r296;
	atom.shared.add.u32 	%r298, [%r297], 1;
	shr.u32 	%r299, %r105, %r509;
	and.b32  	%r300, %r299, %r288;
	shl.b32 	%r301, %r300, 2;
	add.s32 	%r302, %r284, %r301;
	atom.shared.add.u32 	%r303, [%r302], 1;
	shr.u32 	%r304, %r106, %r509;
	and.b32  	%r305, %r304, %r288;
	shl.b32 	%r306, %r305, 2;
	add.s32 	%r307, %r284, %r306;
	atom.shared.add.u32 	%r308, [%r307], 1;
	shr.u32 	%r309, %r107, %r509;
	and.b32  	%r310, %r309, %r288;
	shl.b32 	%r311, %r310, 2;
	add.s32 	%r312, %r284, %r311;
	atom.shared.add.u32 	%r313, [%r312], 1;
	shr.u32 	%r314, %r108, %r509;
	and.b32  	%r315, %r314, %r288;
	shl.b32 	%r316, %r315, 2;
	add.s32 	%r317, %r284, %r316;
	atom.shared.add.u32 	%r318, [%r317], 1;
	shr.u32 	%r319, %r109, %r509;
	and.b32  	%r320, %r319, %r288;
	shl.b32 	%r321, %r320, 2;
	add.s32 	%r322, %r284, %r321;
	atom.shared.add.u32 	%r323, [%r322], 1;
	shr.u32 	%r324, %r110, %r509;
	and.b32  	%r325, %r324, %r288;
	shl.b32 	%r326, %r325, 2;
	add.s32 	%r327, %r284, %r326;
	atom.shared.add.u32 	%r328, [%r327], 1;
	shr.u32 	%r329, %r111, %r509;
	and.b32  	%r330, %r329, %r288;
	shl.b32 	%r331, %r330, 2;
	add.s32 	%r332, %r284, %r331;
	atom.shared.add.u32 	%r333, [%r332], 1;
	shr.u32 	%r334, %r112, %r509;
	and.b32  	%r335, %r334, %r288;
	shl.b32 	%r336, %r335, 2;
	add.s32 	%r337, %r284, %r336;
	atom.shared.add.u32 	%r338, [%r337], 1;
	shr.u32 	%r339, %r113, %r509;
	and.b32  	%r340, %r339, %r288;
	shl.b32 	%r341, %r340, 2;
	add.s32 	%r342, %r284, %r341;
	atom.shared.add.u32 	%r343, [%r342], 1;
	shr.u32 	%r344, %r114, %r509;
	and.b32  	%r345, %r344, %r288;
	shl.b32 	%r346, %r345, 2;
	add.s32 	%r347, %r284, %r346;
	atom.shared.add.u32 	%r348, [%r347], 1;
	shr.u32 	%r349, %r115, %r509;
	and.b32  	%r350, %r349, %r288;
	shl.b32 	%r351, %r350, 2;
	add.s32 	%r352, %r284, %r351;
	atom.shared.add.u32 	%r353, [%r352], 1;
	shr.u32 	%r354, %r116, %r509;
	and.b32  	%r355, %r354, %r288;
	shl.b32 	%r356, %r355, 2;
	add.s32 	%r357, %r284, %r356;
	atom.shared.add.u32 	%r358, [%r357], 1;
	shr.u32 	%r359, %r117, %r509;
	and.b32  	%r360, %r359, %r288;
	shl.b32 	%r361, %r360, 2;
	add.s32 	%r362, %r284, %r361;
	atom.shared.add.u32 	%r363, [%r362], 1;
	shr.u32 	%r364, %r118, %r509;
	and.b32  	%r365, %r364, %r288;
	shl.b32 	%r366, %r365, 2;
	add.s32 	%r367, %r284, %r366;
	atom.shared.add.u32 	%r368, [%r367], 1;
	add.s32 	%r509, %r509, 8;
	add.s32 	%r508, %r508, 1;
	setp.lt.s32 	%p75, %r509, %r175;
	@%p75 bra 	$L__BB15_68;
$L__BB15_69:
	add.s64 	%rd136, %rd136, %rd4;
	setp.lt.u64 	%p76, %rd136, %rd9;
	@%p76 bra 	$L__BB15_32;
$L__BB15_70:
	bar.sync 	0;
	@%p1 bra 	$L__BB15_152;
	setp.lt.u32 	%p77, %r1, 7;
	mov.b32 	%r512, 0;
	@%p77 bra 	$L__BB15_90;
	mov.b32 	%r510, 0;
$L__BB15_73:
	.pragma "nounroll";
	shl.b32 	%r371, %r510, 10;
	add.s32 	%r124, %r6, %r371;
	ld.shared.u32 	%r125, [%r124];
	setp.eq.s32 	%p78, %r125, 0;
	@%p78 bra 	$L__BB15_75;
	cvt.u32.u64 	%r372, %rd5;
	shl.b32 	%r373, %r510, 8;
	add.s32 	%r374, %r373, %r372;
	mul.wide.u32 	%rd30, %r374, 8;
	add.s64 	%rd31, %rd2, %rd30;
	cvt.u64.u32 	%rd32, %r125;
	atom.global.add.u64 	%rd33, [%rd31], %rd32;
$L__BB15_75:
	ld.shared.u32 	%r126, [%r124+1024];
	setp.eq.s32 	%p79, %r126, 0;
	@%p79 bra 	$L__BB15_77;
	cvt.u32.u64 	%r375, %rd5;
	shl.b32 	%r376, %r510, 8;
	add.s32 	%r377, %r376, %r375;
	add.s32 	%r378, %r377, 256;
	mul.wide.u32 	%rd34, %r378, 8;
	add.s64 	%rd35, %rd2, %rd34;
	cvt.u64.u32 	%rd36, %r126;
	atom.global.add.u64 	%rd37, [%rd35], %rd36;
$L__BB15_77:
	ld.shared.u32 	%r127, [%r124+2048];
	setp.eq.s32 	%p80, %r127, 0;
	@%p80 bra 	$L__BB15_79;
	cvt.u32.u64 	%r379, %rd5;
	shl.b32 	%r380, %r510, 8;
	add.s32 	%r381, %r380, %r379;
	add.s32 	%r382, %r381, 512;
	mul.wide.u32 	%rd38, %r382, 8;
	add.s64 	%rd39, %rd2, %rd38;
	cvt.u64.u32 	%rd40, %r127;
	atom.global.add.u64 	%rd41, [%rd39], %rd40;
$L__BB15_79:
	ld.shared.u32 	%r128, [%r124+3072];
	setp.eq.s32 	%p81, %r128, 0;
	@%p81 bra 	$L__BB15_81;
	cvt.u32.u64 	%r383, %rd5;
	shl.b32 	%r384, %r510, 8;
	add.s32 	%r385, %r384, %r383;
	add.s32 	%r386, %r385, 768;
	mul.wide.u32 	%rd42, %r386, 8;
	add.s64 	%rd43, %rd2, %rd42;
	cvt.u64.u32 	%rd44, %r128;
	atom.global.add.u64 	%rd45, [%rd43], %rd44;
$L__BB15_81:
	ld.shared.u32 	%r129, [%r124+4096];
	setp.eq.s32 	%p82, %r129, 0;
	@%p82 bra 	$L__BB15_83;
	cvt.u32.u64 	%r387, %rd5;
	shl.b32 	%r388, %r510, 8;
	add.s32 	%r389, %r388, %r387;
	add.s32 	%r390, %r389, 1024;
	mul.wide.u32 	%rd46, %r390, 8;
	add.s64 	%rd47, %rd2, %rd46;
	cvt.u64.u32 	%rd48, %r129;
	atom.global.add.u64 	%rd49, [%rd47], %rd48;
$L__BB15_83:
	ld.shared.u32 	%r130, [%r124+5120];
	setp.eq.s32 	%p83, %r130, 0;
	@%p83 bra 	$L__BB15_85;
	cvt.u32.u64 	%r391, %rd5;
	shl.b32 	%r392, %r510, 8;
	add.s32 	%r393, %r392, %r391;
	add.s32 	%r394, %r393, 1280;
	mul.wide.u32 	%rd50, %r394, 8;
	add.s64 	%rd51, %rd2, %rd50;
	cvt.u64.u32 	%rd52, %r130;
	atom.global.add.u64 	%rd53, [%rd51], %rd52;
$L__BB15_85:
	ld.shared.u32 	%r131, [%r124+6144];
	setp.eq.s32 	%p84, %r131, 0;
	@%p84 bra 	$L__BB15_87;
	cvt.u32.u64 	%r395, %rd5;
	shl.b32 	%r396, %r510, 8;
	add.s32 	%r397, %r396, %r395;
	add.s32 	%r398, %r397, 1536;
	mul.wide.u32 	%rd54, %r398, 8;
	add.s64 	%rd55, %rd2, %rd54;
	cvt.u64.u32 	%rd56, %r131;
	atom.global.add.u64 	%rd57, [%rd55], %rd56;
$L__BB15_87:
	ld.shared.u32 	%r132, [%r124+7168];
	setp.eq.s32 	%p85, %r132, 0;
	@%p85 bra 	$L__BB15_89;
	cvt.u32.u64 	%r399, %rd5;
	shl.b32 	%r400, %r510, 8;
	add.s32 	%r401, %r400, %r399;
	add.s32 	%r402, %r401, 1792;
	mul.wide.u32 	%rd58, %r402, 8;
	add.s64 	%rd59, %rd2, %rd58;
	cvt.u64.u32 	%rd60, %r132;
	atom.global.add.u64 	%rd61, [%rd59], %rd60;
$L__BB15_89:
	add.s32 	%r510, %r510, 8;
	setp.ne.s32 	%p86, %r510, %r16;
	mov.u32 	%r512, %r16;
	@%p86 bra 	$L__BB15_73;
$L__BB15_90:
	add.s32 	%r135, %r5, -1;
	setp.eq.s32 	%p87, %r3, 0;
	@%p87 bra 	$L__BB15_111;
	setp.lt.u32 	%p88, %r4, 3;
	@%p88 bra 	$L__BB15_101;
	shl.b32 	%r403, %r512, 10;
	add.s32 	%r136, %r6, %r403;
	ld.shared.u32 	%r137, [%r136];
	setp.eq.s32 	%p89, %r137, 0;
	@%p89 bra 	$L__BB15_94;
	cvt.u32.u64 	%r404, %rd5;
	shl.b32 	%r405, %r512, 8;
	add.s32 	%r406, %r405, %r404;
	mul.wide.u32 	%rd62, %r406, 8;
	add.s64 	%rd63, %rd2, %rd62;
	cvt.u64.u32 	%rd64, %r137;
	atom.global.add.u64 	%rd65, [%rd63], %rd64;
$L__BB15_94:
	ld.shared.u32 	%r138, [%r136+1024];
	setp.eq.s32 	%p90, %r138, 0;
	@%p90 bra 	$L__BB15_96;
	cvt.u32.u64 	%r407, %rd5;
	shl.b32 	%r408, %r512, 8;
	add.s32 	%r409, %r408, %r407;
	add.s32 	%r410, %r409, 256;
	mul.wide.u32 	%rd66, %r410, 8;
	add.s64 	%rd67, %rd2, %rd66;
	cvt.u64.u32 	%rd68, %r138;
	atom.global.add.u64 	%rd69, [%rd67], %rd68;
$L__BB15_96:
	ld.shared.u32 	%r139, [%r136+2048];
	setp.eq.s32 	%p91, %r139, 0;
	@%p91 bra 	$L__BB15_98;
	cvt.u32.u64 	%r411, %rd5;
	shl.b32 	%r412, %r512, 8;
	add.s32 	%r413, %r412, %r411;
	add.s32 	%r414, %r413, 512;
	mul.wide.u32 	%rd70, %r414, 8;
	add.s64 	%rd71, %rd2, %rd70;
	cvt.u64.u32 	%rd72, %r139;
	atom.global.add.u64 	%rd73, [%rd71], %rd72;
$L__BB15_98:
	ld.shared.u32 	%r140, [%r136+3072];
	setp.eq.s32 	%p92, %r140, 0;
	@%p92 bra 	$L__BB15_100;
	cvt.u32.u64 	%r415, %rd5;
	shl.b32 	%r416, %r512, 8;
	add.s32 	%r417, %r416, %r415;
	add.s32 	%r418, %r417, 768;
	mul.wide.u32 	%rd74, %r418, 8;
	add.s64 	%rd75, %rd2, %rd74;
	cvt.u64.u32 	%rd76, %r140;
	atom.global.add.u64 	%rd77, [%rd75], %rd76;
$L__BB15_100:
	add.s32 	%r512, %r512, 4;
$L__BB15_101:
	setp.eq.s32 	%p93, %r5, 0;
	@%p93 bra 	$L__BB15_111;
	setp.eq.s32 	%p94, %r135, 0;
	@%p94 bra 	$L__BB15_108;
	shl.b32 	%r419, %r512, 10;
	add.s32 	%r143, %r6, %r419;
	ld.shared.u32 	%r144, [%r143];
	setp.eq.s32 	%p95, %r144, 0;
	@%p95 bra 	$L__BB15_105;
	cvt.u32.u64 	%r420, %rd5;
	shl.b32 	%r421, %r512, 8;
	add.s32 	%r422, %r421, %r420;
	mul.wide.u32 	%rd78, %r422, 8;
	add.s64 	%rd79, %rd2, %rd78;
	cvt.u64.u32 	%rd80, %r144;
	atom.global.add.u64 	%rd81, [%rd79], %rd80;
$L__BB15_105:
	ld.shared.u32 	%r145, [%r143+1024];
	setp.eq.s32 	%p96, %r145, 0;
	@%p96 bra 	$L__BB15_107;
	cvt.u32.u64 	%r423, %rd5;
	shl.b32 	%r424, %r512, 8;
	add.s32 	%r425, %r424, %r423;
	add.s32 	%r426, %r425, 256;
	mul.wide.u32 	%rd82, %r426, 8;
	add.s64 	%rd83, %rd2, %rd82;
	cvt.u64.u32 	%rd84, %r145;
	atom.global.add.u64 	%rd85, [%rd83], %rd84;
$L__BB15_107:
	add.s32 	%r512, %r512, 2;
$L__BB15_108:
	setp.eq.s32 	%p97, %r17, 0;
	@%p97 bra 	$L__BB15_111;
	shl.b32 	%r427, %r512, 10;
	add.s32 	%r428, %r6, %r427;
	ld.shared.u32 	%r148, [%r428];
	setp.eq.s32 	%p98, %r148, 0;
	@%p98 bra 	$L__BB15_111;
	cvt.u32.u64 	%r429, %rd5;
	shl.b32 	%r430, %r512, 8;
	add.s32 	%r431, %r430, %r429;
	mul.wide.u32 	%rd86, %r431, 8;
	add.s64 	%rd87, %rd2, %rd86;
	cvt.u64.u32 	%rd88, %r148;
	atom.global.add.u64 	%rd89, [%rd87], %rd88;
$L__BB15_111:
	cvt.u32.u64 	%r432, %rd5;
	setp.gt.u32 	%p99, %r432, 127;
	@%p99 bra 	$L__BB15_152;
	setp.lt.u32 	%p100, %r1, 7;
	mov.b32 	%r516, 0;
	@%p100 bra 	$L__BB15_131;
	mov.b32 	%r514, 0;
$L__BB15_114:
	.pragma "nounroll";
	shl.b32 	%r436, %r514, 10;
	add.s32 	%r150, %r6, %r436;
	ld.shared.u32 	%r151, [%r150+512];
	setp.eq.s32 	%p101, %r151, 0;
	shl.b32 	%r437, %r514, 8;
	add.s32 	%r438, %r437, %r432;
	mul.wide.u32 	%rd90, %r438, 8;
	add.s64 	%rd15, %rd2, %rd90;
	@%p101 bra 	$L__BB15_116;
	cvt.u64.u32 	%rd91, %r151;
	atom.global.add.u64 	%rd92, [%rd15+1024], %rd91;
$L__BB15_116:
	ld.shared.u32 	%r152, [%r150+1536];
	setp.eq.s32 	%p102, %r152, 0;
	@%p102 bra 	$L__BB15_118;
	cvt.u64.u32 	%rd93, %r152;
	atom.global.add.u64 	%rd94, [%rd15+3072], %rd93;
$L__BB15_118:
	ld.shared.u32 	%r153, [%r150+2560];
	setp.eq.s32 	%p103, %r153, 0;
	@%p103 bra 	$L__BB15_120;
	cvt.u64.u32 	%rd95, %r153;
	atom.global.add.u64 	%rd96, [%rd15+5120], %rd95;
$L__BB15_120:
	ld.shared.u32 	%r154, [%r150+3584];
	setp.eq.s32 	%p104, %r154, 0;
	@%p104 bra 	$L__BB15_122;
	cvt.u64.u32 	%rd97, %r154;
	atom.global.add.u64 	%rd98, [%rd15+7168], %rd97;
$L__BB15_122:
	ld.shared.u32 	%r155, [%r150+4608];
	setp.eq.s32 	%p105, %r155, 0;
	@%p105 bra 	$L__BB15_124;
	cvt.u64.u32 	%rd99, %r155;
	atom.global.add.u64 	%rd100, [%rd15+9216], %rd99;
$L__BB15_124:
	ld.shared.u32 	%r156, [%r150+5632];
	setp.eq.s32 	%p106, %r156, 0;
	@%p106 bra 	$L__BB15_126;
	cvt.u64.u32 	%rd101, %r156;
	atom.global.add.u64 	%rd102, [%rd15+11264], %rd101;
$L__BB15_126:
	ld.shared.u32 	%r157, [%r150+6656];
	setp.eq.s32 	%p107, %r157, 0;
	@%p107 bra 	$L__BB15_128;
	cvt.u64.u32 	%rd103, %r157;
	atom.global.add.u64 	%rd104, [%rd15+13312], %rd103;
$L__BB15_128:
	ld.shared.u32 	%r158, [%r150+7680];
	setp.eq.s32 	%p108, %r158, 0;
	@%p108 bra 	$L__BB15_130;
	cvt.u64.u32 	%rd105, %r158;
	atom.global.add.u64 	%rd106, [%rd15+15360], %rd105;
$L__BB15_130:
	add.s32 	%r514, %r514, 8;
	setp.ne.s32 	%p109, %r514, %r16;
	mov.u32 	%r516, %r16;
	@%p109 bra 	$L__BB15_114;
$L__BB15_131:
	setp.eq.s32 	%p110, %r3, 0;
	@%p110 bra 	$L__BB15_152;
	setp.lt.u32 	%p111, %r4, 3;
	@%p111 bra 	$L__BB15_142;
	shl.b32 	%r439, %r516, 10;
	add.s32 	%r161, %r6, %r439;
	ld.shared.u32 	%r162, [%r161+512];
	setp.eq.s32 	%p112, %r162, 0;
	@%p112 bra 	$L__BB15_135;
	shl.b32 	%r441, %r516, 8;
	add.s32 	%r442, %r441, %r432;
	mul.wide.u32 	%rd107, %r442, 8;
	add.s64 	%rd108, %rd2, %rd107;
	cvt.u64.u32 	%rd109, %r162;
	atom.global.add.u64 	%rd110, [%rd108+1024], %rd109;
$L__BB15_135:
	ld.shared.u32 	%r163, [%r161+1536];
	setp.eq.s32 	%p113, %r163, 0;
	@%p113 bra 	$L__BB15_137;
	shl.b32 	%r444, %r516, 8;
	add.s32 	%r445, %r444, %r432;
	add.s32 	%r446, %r445, 256;
	mul.wide.u32 	%rd111, %r446, 8;
	add.s64 	%rd112, %rd2, %rd111;
	cvt.u64.u32 	%rd113, %r163;
	atom.global.add.u64 	%rd114, [%rd112+1024], %rd113;
$L__BB15_137:
	ld.shared.u32 	%r164, [%r161+2560];
	setp.eq.s32 	%p114, %r164, 0;
	@%p114 bra 	$L__BB15_139;
	shl.b32 	%r448, %r516, 8;
	add.s32 	%r449, %r448, %r432;
	add.s32 	%r450, %r449, 512;
	mul.wide.u32 	%rd115, %r450, 8;
	add.s64 	%rd116, %rd2, %rd115;
	cvt.u64.u32 	%rd117, %r164;
	atom.global.add.u64 	%rd118, [%rd116+1024], %rd117;
$L__BB15_139:
	ld.shared.u32 	%r165, [%r161+3584];
	setp.eq.s32 	%p115, %r165, 0;
	@%p115 bra 	$L__BB15_141;
	shl.b32 	%r452, %r516, 8;
	add.s32 	%r453, %r452, %r432;
	add.s32 	%r454, %r453, 768;
	mul.wide.u32 	%rd119, %r454, 8;
	add.s64 	%rd120, %rd2, %rd119;
	cvt.u64.u32 	%rd121, %r165;
	atom.global.add.u64 	%rd122, [%rd120+1024], %rd121;
$L__BB15_141:
	add.s32 	%r516, %r516, 4;
$L__BB15_142:
	setp.eq.s32 	%p116, %r5, 0;
	@%p116 bra 	$L__BB15_152;
	setp.eq.s32 	%p117, %r135, 0;
	@%p117 bra 	$L__BB15_149;
	shl.b32 	%r455, %r516, 10;
	add.s32 	%r168, %r6, %r455;
	ld.shared.u32 	%r169, [%r168+512];
	setp.eq.s32 	%p118, %r169, 0;
	@%p118 bra 	$L__BB15_146;
	shl.b32 	%r457, %r516, 8;
	add.s32 	%r458, %r457, %r432;
	mul.wide.u32 	%rd123, %r458, 8;
	add.s64 	%rd124, %rd2, %rd123;
	cvt.u64.u32 	%rd125, %r169;
	atom.global.add.u64 	%rd126, [%rd124+1024], %rd125;
$L__BB15_146:
	ld.shared.u32 	%r170, [%r168+1536];
	setp.eq.s32 	%p119, %r170, 0;
	@%p119 bra 	$L__BB15_148;
	shl.b32 	%r460, %r516, 8;
	add.s32 	%r461, %r460, %r432;
	add.s32 	%r462, %r461, 256;
	mul.wide.u32 	%rd127, %r462, 8;
	add.s64 	%rd128, %rd2, %rd127;
	cvt.u64.u32 	%rd129, %r170;
	atom.global.add.u64 	%rd130, [%rd128+1024], %rd129;
$L__BB15_148:
	add.s32 	%r516, %r516, 2;
$L__BB15_149:
	setp.eq.s32 	%p120, %r17, 0;
	@%p120 bra 	$L__BB15_152;
	shl.b32 	%r463, %r516, 10;
	add.s32 	%r464, %r6, %r463;
	ld.shared.u32 	%r173, [%r464+512];
	setp.eq.s32 	%p121, %r173, 0;
	@%p121 bra 	$L__BB15_152;
	shl.b32 	%r466, %r516, 8;
	add.s32 	%r467, %r466, %r432;
	mul.wide.u32 	%rd131, %r467, 8;
	add.s64 	%rd132, %rd2, %rd131;
	cvt.u64.u32 	%rd133, %r173;
	atom.global.add.u64 	%rd134, [%rd132+1024], %rd133;
$L__BB15_152:
	bar.sync 	0;
	add.s64 	%rd135, %rd135, 1;
	setp.ne.s64 	%p122, %rd135, %rd6;
	@%p122 bra 	$L__BB15_2;
$L__BB15_153:
	ret;

}
	// .globl	_ZN3cub18CUB_300001_SM_10006detail10radix_sort33DeviceRadixSortExclusiveSumKernelINS1_5radix10policy_hubIffyE10Policy1000EyEEvPT0_
.visible .entry _ZN3cub18CUB_300001_SM_10006detail10radix_sort33DeviceRadixSortExclusiveSumKernelINS1_5radix10policy_hubIffyE10Policy1000EyEEvPT0_(
	.param .u64 .ptr .align 1 _ZN3cub18CUB_300001_SM_10006detail10radix_sort33DeviceRadixSortExclusiveSumKernelINS1_5radix10policy_hubIffyE10Policy1000EyEEvPT0__param_0
)
{
	.reg .pred 	%p<4>;
	.reg .b32 	%r<28>;
	.reg .b64 	%rd<54>;
	// demoted variable
	.shared .align 16 .b8 _ZZN3cub18CUB_300001_SM_10006detail10radix_sort33DeviceRadixSortExclusiveSumKernelINS1_5radix10policy_hubIffyE10Policy1000EyEEvPT0_E12temp_storage[2336];
	ld.param.u64 	%rd5, [_ZN3cub18CUB_300001_SM_10006detail10radix_sort33DeviceRadixSortExclusiveSumKernelINS1_5radix10policy_hubIffyE10Policy1000EyEEvPT0__param_0];
	cvta.to.global.u64 	%rd6, %rd5;
	mov.u32 	%r3, %ctaid.x;
	shl.b32 	%r4, %r3, 8;
	mov.u32 	%r1, %tid.x;
	setp.gt.u32 	%p1, %r1, 255;
	add.s32 	%r5, %r4, %r1;
	mul.wide.s32 	%rd7, %r5, 8;
	add.s64 	%rd1, %rd6, %rd7;
	@%p1 bra 	$L__BB16_2;
	ld.global.u64 	%rd53, [%rd1];
$L__BB16_2:
	shr.u32 	%r6, %r1, 3;
	add.s32 	%r7, %r6, %r1;
	shl.b32 	%r8, %r7, 3;
	mov.u32 	%r9, _ZZN3cub18CUB_300001_SM_10006detail10radix_sort33DeviceRadixSortExclusiveSumKernelINS1_5radix10policy_hubIffyE10Policy1000EyEEvPT0_E12temp_storage;
	add.s32 	%r10, %r9, %r8;
	add.s32 	%r2, %r10, 16;
	st.shared.u64 	[%r10+16], %rd53;
	bar.sync 	0;
	setp.gt.u32 	%p2, %r1, 31;
	@%p2 bra 	$L__BB16_4;
	mad.lo.s32 	%r27, %r1, 72, %r9;
	ld.shared.u64 	%rd23, [%r27+16];
	ld.shared.u64 	%rd24, [%r27+24];
	ld.shared.u64 	%rd25, [%r27+32];
	ld.shared.u64 	%rd26, [%r27+40];
	ld.shared.u64 	%rd27, [%r27+48];
	ld.shared.u64 	%rd28, [%r27+56];
	ld.shared.u64 	%rd29, [%r27+64];
	ld.shared.u64 	%rd30, [%r27+72];
	add.s64 	%rd31, %rd24, %rd23;
	add.s64 	%rd32, %rd31, %rd25;
	add.s64 	%rd33, %rd32, %rd26;
	add.s64 	%rd34, %rd33, %rd27;
	add.s64 	%rd35, %rd34, %rd28;
	add.s64 	%rd36, %rd35, %rd29;
	add.s64 	%rd10, %rd36, %rd30;
	mov.b32 	%r11, 1;
	mov.b32 	%r24, 0;
	mov.b32 	%r25, -1;
	// begin inline asm
	{  .reg .u64 r0;  .reg .u32 lo;  .reg .u32 hi;  .reg .pred p;  mov.b64 {lo, hi}, %rd10;  shfl.sync.up.b32 lo|p, lo, %r11, %r24, %r25;  shfl.sync.up.b32 hi|p, hi, %r11, %r24, %r25;  mov.b64 r0, {lo, hi};  @p add.u64 r0, r0, %rd10;  mov.u64 %rd8, r0;}
	// end inline asm
	mov.b32 	%r14, 2;
	// begin inline asm
	{  .reg .u64 r0;  .reg .u32 lo;  .reg .u32 hi;  .reg .pred p;  mov.b64 {lo, hi}, %rd8;  shfl.sync.up.b32 lo|p, lo, %r14, %r24, %r25;  shfl.sync.up.b32 hi|p, hi, %r14, %r24, %r25;  mov.b64 r0, {lo, hi};  @p add.u64 r0, r0, %rd8;  mov.u64 %rd11, r0;}
	// end inline asm
	mov.b32 	%r17, 4;
	// begin inline asm
	{  .reg .u64 r0;  .reg .u32 lo;  .reg .u32 hi;  .reg .pred p;  mov.b64 {lo, hi}, %rd11;  shfl.sync.up.b32 lo|p, lo, %r17, %r24, %r25;  shfl.sync.up.b32 hi|p, hi, %r17, %r24, %r25;  mov.b64 r0, {lo, hi};  @p add.u64 r0, r0, %rd11;  mov.u64 %rd14, r0;}
	// end inline asm
	mov.b32 	%r20, 8;
	// begin inline asm
	{  .reg .u64 r0;  .reg .u32 lo;  .reg .u32 hi;  .reg .pred p;  mov.b64 {lo, hi}, %rd14;  shfl.sync.up.b32 lo|p, lo, %r20, %r24, %r25;  shfl.sync.up.b32 hi|p, hi, %r20, %r24, %r25;  mov.b64 r0, {lo, hi};  @p add.u64 r0, r0, %rd14;  mov.u64 %rd17, r0;}
	// end inline asm
	mov.b32 	%r23, 16;
	// begin inline asm
	{  .reg .u64 r0;  .reg .u32 lo;  .reg .u32 hi;  .reg .pred p;  mov.b64 {lo, hi}, %rd17;  shfl.sync.up.b32 lo|p, lo, %r23, %r24, %r25;  shfl.sync.up.b32 hi|p, hi, %r23, %r24, %r25;  mov.b64 r0, {lo, hi};  @p add.u64 r0, r0, %rd17;  mov.u64 %rd20, r0;}
	// end inline asm
	sub.s64 	%rd37, %rd20, %rd10;
	ld.shared.u64 	%rd38, [%r27+16];
	ld.shared.u64 	%rd39, [%r27+24];
	ld.shared.u64 	%rd40, [%r27+32];
	ld.shared.u64 	%rd41, [%r27+40];
	ld.shared.u64 	%rd42, [%r27+48];
	ld.shared.u64 	%rd43, [%r27+56];
	ld.shared.u64 	%rd44, [%r27+64];
	add.s64 	%rd45, %rd38, %rd37;
	add.s64 	%rd46, %rd39, %rd45;
	add.s64 	%rd47, %rd40, %rd46;
	add.s64 	%rd48, %rd41, %rd47;
	add.s64 	%rd49, %rd42, %rd48;
	add.s64 	%rd50, %rd43, %rd49;
	add.s64 	%rd51, %rd44, %rd50;
	st.shared.u64 	[%r27+16], %rd37;
	st.shared.u64 	[%r27+24], %rd45;
	st.shared.u64 	[%r27+32], %rd46;
	st.shared.u64 	[%r27+40], %rd47;
	st.shared.u64 	[%r27+48], %rd48;
	st.shared.u64 	[%r27+56], %rd49;
	st.shared.u64 	[%r27+64], %rd50;
	st.shared.u64 	[%r27+72], %rd51;
$L__BB16_4:
	setp.gt.u32 	%p3, %r1, 255;
	bar.sync 	0;
	@%p3 bra 	$L__BB16_6;
	ld.shared.u64 	%rd52, [%r2];
	st.global.u64 	[%rd1], %rd52;
$L__BB16_6:
	ret;

}
	// .globl	_ZN3cub18CUB_300001_SM_10006detail10radix_sort29DeviceRadixSortOnesweepKernelINS1_5radix10policy_hubIffyE10Policy1000ELNS0_9SortOrderE0EffyiiNS1_21identity_decomposer_tEEEvPT5_SB_PT3_PKSC_PT1_PKSG_PT2_PKSK_T4_iiT6_
.visible .entry _ZN3cub18CUB_300001_SM_10006detail10radix_sort29DeviceRadixSortOnesweepKernelINS1_5radix10policy_hubIffyE10Policy1000ELNS0_9SortOrderE0EffyiiNS1_21identity_decomposer_tEEEvPT5_SB_PT3_PKSC_PT1_PKSG_PT2_PKSK_T4_iiT6_(
	.param .u64 .ptr .align 1 _ZN3cub18CUB_300001_SM_10006detail10radix_sort29DeviceRadixSortOnesweepKernelINS1_5radix10policy_hubIffyE10Policy1000ELNS0_9SortOrderE0EffyiiNS1_21identity_decomposer_tEEEvPT5_SB_PT3_PKSC_PT1_PKSG_PT2_PKSK_T4_iiT6__param_0,
	.param .u64 .ptr .align 1 _ZN3cub18CUB_300001_SM_10006detail10radix_sort29DeviceRadixSortOnesweepKernelINS1_5radix10policy_hubIffyE10Policy1000ELNS0_9SortOrderE0EffyiiNS1_21identity_decomposer_tEEEvPT5_SB_PT3_PKSC_PT1_PKSG_PT2_PKSK_T4_iiT6__param_1,
	.param .u64 .ptr .align 1 _ZN3cub18CUB_300001_SM_10006detail10radix_sort29DeviceRadixSortOnesweepKernelINS1_5radix10policy_hubIffyE10Policy1000ELNS0_9SortOrderE0EffyiiNS1_21identity_decomposer_tEEEvPT5_SB_PT3_PKSC_PT1_PKSG_PT2_PKSK_T4_iiT6__param_2,
	.param .u64 .ptr .align 1 _ZN3cub18CUB_300001_SM_10006detail10radix_sort29DeviceRadixSortOnesweepKernelINS1_5radix10policy_hubIffyE10Policy1000ELNS0_9SortOrderE0EffyiiNS1_21identity_decomposer_tEEEvPT5_SB_PT3_PKSC_PT1_PKSG_PT2_PKSK_T4_iiT6__param_3,
	.param .u64 .ptr .align 1 _ZN3cub18CUB_300001_SM_10006detail10radix_sort29DeviceRadixSortOnesweepKernelINS1_5radix10policy_hubIffyE10Policy1000ELNS0_9SortOrderE0EffyiiNS1_21identity_decomposer_tEEEvPT5_SB_PT3_PKSC_PT1_PKSG_PT2_PKSK_T4_iiT6__param_4,
	.param .u64 .ptr .align 1 _ZN3cub18CUB_300001_SM_10006detail10radix_sort29DeviceRadixSortOnesweepKernelINS1_5radix10policy_hubIffyE10Policy1000ELNS0_9SortOrderE0EffyiiNS1_21identity_decomposer_tEEEvPT5_SB_PT3_PKSC_PT1_PKSG_PT2_PKSK_T4_iiT6__param_5,
	.param .u64 .ptr .align 1 _ZN3cub18CUB_300001_SM_10006detail10radix_sort29DeviceRadixSortOnesweepKernelINS1_5radix10policy_hubIffyE10Policy1000ELNS0_9SortOrderE0EffyiiNS1_21identity_decomposer_tEEEvPT5_SB_PT3_PKSC_PT1_PKSG_PT2_PKSK_T4_iiT6__param_6,
	.param .u64 .ptr .align 1 _ZN3cub18CUB_300001_SM_10006detail10radix_sort29DeviceRadixSortOnesweepKernelINS1_5radix10policy_hubIffyE10Policy1000ELNS0_9SortOrderE0EffyiiNS1_21identity_decomposer_tEEEvPT5_SB_PT3_PKSC_PT1_PKSG_PT2_PKSK_T4_iiT6__param_7,
	.param .u32 _ZN3cub18CUB_300001_SM_10006detail10radix_sort29DeviceRadixSortOnesweepKernelINS1_5radix10policy_hubIffyE10Policy1000ELNS0_9SortOrderE0EffyiiNS1_21identity_decomposer_tEEEvPT5_SB_PT3_PKSC_PT1_PKSG_PT2_PKSK_T4_iiT6__param_8,
	.param .u32 _ZN3cub18CUB_300001_SM_10006detail10radix_sort29DeviceRadixSortOnesweepKernelINS1_5radix10policy_hubIffyE10Policy1000ELNS0_9SortOrderE0EffyiiNS1_21identity_decomposer_tEEEvPT5_SB_PT3_PKSC_PT1_PKSG_PT2_PKSK_T4_iiT6__param_9,
	.param .u32 _ZN3cub18CUB_300001_SM_10006detail10radix_sort29DeviceRadixSortOnesweepKernelINS1_5radix10policy_hubIffyE10Policy1000ELNS0_9SortOrderE0EffyiiNS1_21identity_decomposer_tEEEvPT5_SB_PT3_PKSC_PT1_PKSG_PT2_PKSK_T4_iiT6__param_10,
	.param .align 1 .b8 _ZN3cub18CUB_300001_SM_10006detail10radix_sort29DeviceRadixSortOnesweepKernelINS1_5radix10policy_hubIffyE10Policy1000ELNS0_9SortOrderE0EffyiiNS1_21identity_decomposer_tEEEvPT5_SB_PT3_PKSC_PT1_PKSG_PT2_PKSK_T4_iiT6__param_11[1]
)
.maxntid 384
{
	.reg .pred 	%p<358>;
	.reg .b32 	%r<2170>;
	.reg .b32 	%f<269>;
	.reg .b64 	%rd<457>;
	// demoted variable
	.shared .align 16 .b8 _ZZN3cub18CUB_300001_SM_10006detail10radix_sort29DeviceRadixSortOnesweepKernelINS1_5radix10policy_hubIffyE10Policy1000ELNS0_9SortOrderE0EffyiiNS1_21identity_decomposer_tEEEvPT5_SB_PT3_PKSC_PT1_PKSG_PT2_PKSK_T4_iiT6_E1s[28160];
	ld.param.u64 	%rd43, [_ZN3cub18CUB_300001_SM_10006detail10radix_sort29DeviceRadixSortOnesweepKernelINS1_5radix10policy_hubIffyE10Policy1000ELNS0_9SortOrderE0EffyiiNS1_21identity_decomposer_tEEEvPT5_SB_PT3_PKSC_PT1_PKSG_PT2_PKSK_T4_iiT6__param_0];
	ld.param.u64 	%rd44, [_ZN3cub18CUB_300001_SM_10006detail10radix_sort29DeviceRadixSortOnesweepKernelINS1_5radix10policy_hubIffyE10Policy1000ELNS0_9SortOrderE0EffyiiNS1_21identity_decomposer_tEEEvPT5_SB_PT3_PKSC_PT1_PKSG_PT2_PKSK_T4_iiT6__param_1];
	ld.param.u64 	%rd47, [_ZN3cub18CUB_300001_SM_10006detail10radix_sort29DeviceRadixSortOnesweepKernelINS1_5radix10policy_hubIffyE10Policy1000ELNS0_9SortOrderE0EffyiiNS1_21identity_decomposer_tEEEvPT5_SB_PT3_PKSC_PT1_PKSG_PT2_PKSK_T4_iiT6__param_4];
	ld.param.u64 	%rd50, [_ZN3cub18CUB_300001_SM_10006detail10radix_sort29DeviceRadixSortOnesweepKernelINS1_5radix10policy_hubIffyE10Policy1000ELNS0_9SortOrderE0EffyiiNS1_21identity_decomposer_tEEEvPT5_SB_PT3_PKSC_PT1_PKSG_PT2_PKSK_T4_iiT6__param_5];
	cvta.to.global.u64 	%rd1, %rd47;
	cvta.to.global.u64 	%rd2, %rd43;
	cvta.to.global.u64 	%rd3, %rd50;
	mov.u32 	%r1, %tid.x;
	shr.u32 	%r2, %r1, 5;
	// begin inline asm
	mov.u32 %r326, %laneid;
	// end inline asm
	setp.ne.s32 	%p1, %r1, 0;
	@%p1 bra 	$L__BB17_2;
	cvta.to.global.u64 	%rd51, %rd44;
	atom.global.add.u32 	%r327, [%rd51], 1;
	st.shared.u32 	[_ZZN3cub18CUB_300001_SM_10006detail10radix_sort29DeviceRadixSortOnesweepKernelINS1_5radix10policy_hubIffyE10Policy1000ELNS0_9SortOrderE0EffyiiNS1_21identity_decomposer_tEEEvPT5_SB_PT3_PKSC_PT1_PKSG_PT2_PKSK_T4_iiT6_E1s+26112], %r327;
$L__BB17_2:
	ld.param.u32 	%r2031, [_ZN3cub18CUB_300001_SM_10006detail10radix_sort29DeviceRadixSortOnesweepKernelINS1_5radix10policy_hubIffyE10Policy1000ELNS0_9SortOrderE0EffyiiNS1_21identity_decomposer_tEEEvPT5_SB_PT3_PKSC_PT1_PKSG_PT2_PKSK_T4_iiT6__param_8];
	bar.sync 	0;
	ld.shared.u32 	%r4, [_ZZN3cub18CUB_300001_SM_10006detail10radix_sort29DeviceRadixSortOnesweepKernelINS1_5radix10policy_hubIffyE10Policy1000ELNS0_9SortOrderE0EffyiiNS1_21identity_decomposer_tEEEvPT5_SB_PT3_PKSC_PT1_PKSG_PT2_PKSK_T4_iiT6_E1s+26112];
	mul.lo.s32 	%r328, %r4, 6528;
	add.s32 	%r5, %r328, 6528;
	setp.gt.s32 	%p2, %r5, %r2031;
	cvt.s64.s32 	%rd4, %r328;
	@%p2 bra 	$L__BB17_4;
	and.b32  	%r329, %r1, 31;
	and.b32  	%r330, %r1, 992;
	mul.lo.s32 	%r331, %r330, 17;
	or.b32  	%r332, %r331, %r329;
	cvt.u64.u32 	%rd52, %r332;
	add.s64 	%rd53, %rd52, %rd4;
	shl.b64 	%rd54, %rd53, 2;
	add.s64 	%rd55, %rd3, %rd54;
	ld.global.u32 	%r2118, [%rd55];
	ld.global.u32 	%r2117, [%rd55+128];
	ld.global.u32 	%r2116, [%rd55+256];
	ld.global.u32 	%r2115, [%rd55+384];
	ld.global.u32 	%r2114, [%rd55+512];
	ld.global.u32 	%r2113, [%rd55+640];
	ld.global.u32 	%r2112, [%rd55+768];
	ld.global.u32 	%r2111, [%rd55+896];
	ld.global.u32 	%r2110, [%rd55+1024];
	ld.global.u32 	%r2109, [%rd55+1152];
	ld.global.u32 	%r2108, [%rd55+1280];
	ld.global.u32 	%r2107, [%rd55+1408];
	ld.global.u32 	%r2106, [%rd55+1536];
	ld.global.u32 	%r2105, [%rd55+1664];
	ld.global.u32 	%r2104, [%rd55+1792];
	ld.global.u32 	%r2103, [%rd55+1920];
	ld.global.u32 	%r2102, [%rd55+2048];
	bra.uni 	$L__BB17_38;
$L__BB17_4:
	ld.param.u32 	%r2032, [_ZN3cub18CUB_300001_SM_10006detail10radix_sort29DeviceRadixSortOnesweepKernelINS1_5radix10policy_hubIffyE10Policy1000ELNS0_9SortOrderE0EffyiiNS1_21identity_decomposer_tEEEvPT5_SB_PT3_PKSC_PT1_PKSG_PT2_PKSK_T4_iiT6__param_8];
	cvt.u32.u64 	%r334, %rd4;
	sub.s32 	%r23, %r2032, %r334;
	and.b32  	%r335, %r1, 31;
	and.b32  	%r336, %r1, 992;
	mul.lo.s32 	%r337, %r336, 17;
	or.b32  	%r24, %r337, %r335;
	setp.ge.s32 	%p3, %r24, %r23;
	cvt.u64.u32 	%rd56, %r24;
	add.s64 	%rd57, %rd56, %rd4;
	shl.b64 	%rd58, %rd57, 2;
	add.s64 	%rd5, %rd3, %rd58;
	mov.b32 	%r2118, 2147483647;
	@%p3 bra 	$L__BB17_6;
	ld.global.u32 	%r2118, [%rd5];
$L__BB17_6:
	add.s32 	%r339, %r24, 32;
	setp.ge.s32 	%p4, %r339, %r23;
	mov.b32 	%r2117, 2147483647;
	@%p4 bra 	$L__BB17_8;
	ld.global.u32 	%r2117, [%rd5+128];
$L__BB17_8:
	add.s32 	%r341, %r24, 64;
	setp.ge.s32 	%p5, %r341, %r23;
	mov.b32 	%r2116, 2147483647;
	@%p5 bra 	$L__BB17_10;
	ld.global.u32 	%r2116, [%rd5+256];
$L__BB17_10:
	add.s32 	%r343, %r24, 96;
	setp.ge.s32 	%p6, %r343, %r23;
	mov.b32 	%r2115, 2147483647;
	@%p6 bra 	$L__BB17_12;
	ld.global.u32 	%r2115, [%rd5+384];
$L__BB17_12:
	add.s32 	%r345, %r24, 128;
	setp.ge.s32 	%p7, %r345, %r23;
	mov.b32 	%r2114, 2147483647;
	@%p7 bra 	$L__BB17_14;
	ld.global.u32 	%r2114, [%rd5+512];
$L__BB17_14:
	add.s32 	%r347, %r24, 160;
	setp.ge.s32 	%p8, %r347, %r23;
	mov.b32 	%r2113, 2147483647;
	@%p8 bra 	$L__BB17_16;
	ld.global.u32 	%r2113, [%rd5+640];
$L__BB17_16:
	add.s32 	%r349, %r24, 192;
	setp.ge.s32 	%p9, %r349, %r23;
	mov.b32 	%r2112, 2147483647;
	@%p9 bra 	$L__BB17_18;
	ld.global.u32 	%r2112, [%rd5+768];
$L__BB17_18:
	add.s32 	%r351, %r24, 224;
	setp.ge.s32 	%p10, %r351, %r23;
	mov.b32 	%r2111, 2147483647;
	@%p10 bra 	$L__BB17_20;
	ld.global.u32 	%r2111, [%rd5+896];
$L__BB17_20:
	add.s32 	%r353, %r24, 256;
	setp.ge.s32 	%p11, %r353, %r23;
	mov.b32 	%r2110, 2147483647;
	@%p11 bra 	$L__BB17_22;
	ld.global.u32 	%r2110, [%rd5+1024];
$L__BB17_22:
	add.s32 	%r355, %r24, 288;
	setp.ge.s32 	%p12, %r355, %r23;
	mov.b32 	%r2109, 2147483647;
	@%p12 bra 	$L__BB17_24;
	ld.global.u32 	%r2109, [%rd5+1152];
$L__BB17_24:
	add.s32 	%r357, %r24, 320;
	setp.ge.s32 	%p13, %r357, %r23;
	mov.b32 	%r2108, 2147483647;
	@%p13 bra 	$L__BB17_26;
	ld.global.u32 	%r2108, [%rd5+1280];
$L__BB17_26:
	add.s32 	%r359, %r24, 352;
	setp.ge.s32 	%p14, %r359, %r23;
	mov.b32 	%r2107, 2147483647;
	@%p14 bra 	$L__BB17_28;
	ld.global.u32 	%r2107, [%rd5+1408];
$L__BB17_28:
	add.s32 	%r361, %r24, 384;
	setp.ge.s32 	%p15, %r361, %r23;
	mov.b32 	%r2106, 2147483647;
	@%p15 bra 	$L__BB17_30;
	ld.global.u32 	%r2106, [%rd5+1536];
$L__BB17_30:
	add.s32 	%r363, %r24, 416;
	setp.ge.s32 	%p16, %r363, %r23;
	mov.b32 	%r2105, 2147483647;
	@%p16 bra 	$L__BB17_32;
	ld.global.u32 	%r2105, [%rd5+1664];
$L__BB17_32:
	add.s32 	%r365, %r24, 448;
	setp.ge.s32 	%p17, %r365, %r23;
	mov.b32 	%r2104, 2147483647;
	@%p17 bra 	$L__BB17_34;
	ld.global.u32 	%r2104, [%rd5+1792];
$L__BB17_34:
	add.s32 	%r367, %r24, 480;
	setp.ge.s32 	%p18, %r367, %r23;
	mov.b32 	%r2103, 2147483647;
	@%p18 bra 	$L__BB17_36;
	ld.global.u32 	%r2103, [%rd5+1920];
$L__BB17_36:
	add.s32 	%r369, %r24, 512;
	setp.ge.s32 	%p19, %r369, %r23;
	mov.b32 	%r2102, 2147483647;
	@%p19 bra 	$L__BB17_38;
	ld.global.u32 	%r2102, [%rd5+2048];
$L__BB17_38:
	ld.param.u32 	%r2084, [_ZN3cub18CUB_300001_SM_10006detail10radix_sort29DeviceRadixSortOnesweepKernelINS1_5radix10policy_hubIffyE10Policy1000ELNS0_9SortOrderE0EffyiiNS1_21identity_decomposer_tEEEvPT5_SB_PT3_PKSC_PT1_PKSG_PT2_PKSK_T4_iiT6__param_10];
	setp.gt.s32 	%p20, %r2118, -1;
	selp.b32 	%r370, -2147483648, -1, %p20;
	xor.b32  	%r2148, %r370, %r2118;
	setp.gt.s32 	%p21, %r2117, -1;
	selp.b32 	%r371, -2147483648, -1, %p21;
	xor.b32  	%r2147, %r371, %r2117;
	setp.gt.s32 	%p22, %r2116, -1;
	selp.b32 	%r372, -2147483648, -1, %p22;
	xor.b32  	%r2146, %r372, %r2116;
	setp.gt.s32 	%p23, %r2115, -1;
	selp.b32 	%r373, -2147483648, -1, %p23;
	xor.b32  	%r2145, %r373, %r2115;
	setp.gt.s32 	%p24, %r2114, -1;
	selp.b32 	%r374, -2147483648, -1, %p24;
	xor.b32  	%r2144, %r374, %r2114;
	setp.gt.s32 	%p25, %r2113, -1;
	selp.b32 	%r375, -2147483648, -1, %p25;
	xor.b32  	%r2143, %r375, %r2113;
	setp.gt.s32 	%p26, %r2112, -1;
	selp.b32 	%r376, -2147483648, -1, %p26;
	xor.b32  	%r2142, %r376, %r2112;
	setp.gt.s32 	%p27, %r2111, -1;
	selp.b32 	%r377, -2147483648, -1, %p27;
	xor.b32  	%r2141, %r377, %r2111;
	setp.gt.s32 	%p28, %r2110, -1;
	selp.b32 	%r378, -2147483648, -1, %p28;
	xor.b32  	%r2140, %r378, %r2110;
	setp.gt.s32 	%p29, %r2109, -1;
	selp.b32 	%r379, -2147483648, -1, %p29;
	xor.b32  	%r2139, %r379, %r2109;
	setp.gt.s32 	%p30, %r2108, -1;
	selp.b32 	%r380, -2147483648, -1, %p30;
	xor.b32  	%r2138, %r380, %r2108;
	setp.gt.s32 	%p31, %r2107, -1;
	selp.b32 	%r381, -2147483648, -1, %p31;
	xor.b32  	%r2137, %r381, %r2107;
	setp.gt.s32 	%p32, %r2106, -1;
	selp.b32 	%r382, -2147483648, -1, %p32;
	xor.b32  	%r2136, %r382, %r2106;
	setp.gt.s32 	%p33, %r2105, -1;
	selp.b32 	%r383, -2147483648, -1, %p33;
	xor.b32  	%r2135, %r383, %r2105;
	setp.gt.s32 	%p34, %r2104, -1;
	selp.b32 	%r384, -2147483648, -1, %p34;
	xor.b32  	%r2134, %r384, %r2104;
	setp.gt.s32 	%p35, %r2103, -1;
	selp.b32 	%r385, -2147483648, -1, %p35;
	xor.b32  	%r2133, %r385, %r2103;
	setp.gt.s32 	%p36, %r2102, -1;
	selp.b32 	%r386, -2147483648, -1, %p36;
	xor.b32  	%r2132, %r386, %r2102;
	mov.b32 	%r387, -1;
	shl.b32 	%r388, %r387, %r2084;
	not.b32 	%r92, %r388;
	shl.b32 	%r389, %r2, 10;
	mov.u32 	%r390, _ZZN3cub18CUB_300001_SM_10006detail10radix_sort29DeviceRadixSortOnesweepKernelINS1_5radix10policy_hubIffyE10Policy1000ELNS0_9SortOrderE0EffyiiNS1_21identity_decomposer_tEEEvPT5_SB_PT3_PKSC_PT1_PKSG_PT2_PKSK_T4_iiT6_E1s;
	add.s32 	%r93, %r390, %r389;
	setp.gt.s32 	%p37, %r326, 255;
	@%p37 bra 	$L__BB17_51;
	max.s32 	%r391, %r326, 224;
	sub.s32 	%r392, %r391, %r326;
	add.s32 	%r393, %r392, 31;
	shr.u32 	%r394, %r393, 5;
	add.s32 	%r94, %r394, 1;
	and.b32  	%r95, %r94, 15;
	setp.lt.u32 	%p38, %r393, 480;
	mov.u32 	%r2122, %r326;
	@%p38 bra 	$L__BB17_42;
	and.b32  	%r395, %r94, 268435440;
	neg.s32 	%r2120, %r395;
	shl.b32 	%r397, %r326, 2;
	add.s32 	%r398, %r389, %r397;
	add.s32 	%r400, %r398, %r390;
	add.s32 	%r2119, %r400, 1024;
	mov.u32 	%r2122, %r326;
$L__BB17_41:
	.pragma "nounroll";
	mov.b32 	%r401, 0;
	st.shared.u32 	[%r2119+-1024], %r401;
	st.shared.u32 	[%r2119+-896], %r401;
	st.shared.u32 	[%r2119+-768], %r401;
	st.shared.u32 	[%r2119+-640], %r401;
	st.shared.u32 	[%r2119+-512], %r401;
	st.shared.u32 	[%r2119+-384], %r401;
	st.shared.u32 	[%r2119+-256], %r401;
	st.shared.u32 	[%r2119+-128], %r401;
	st.shared.u32 	[%r2119], %r401;
	st.shared.u32 	[%r2119+128], %r401;
	st.shared.u32 	[%r2119+256], %r401;
	st.shared.u32 	[%r2119+384], %r401;
	st.shared.u32 	[%r2119+512], %r401;
	st.shared.u32 	[%r2119+640], %r401;
	st.shared.u32 	[%r2119+768], %r401;
	st.shared.u32 	[%r2119+896], %r401;
	add.s32 	%r2122, %r2122, 512;
	add.s32 	%r2120, %r2120, 16;
	add.s32 	%r2119, %r2119, 2048;
	setp.ne.s32 	%p39, %r2120, 0;
	@%p39 bra 	$L__BB17_41;
$L__BB17_42:
	setp.eq.s32 	%p40, %r95, 0;
	@%p40 bra 	$L__BB17_51;
	and.b32  	%r105, %r94, 7;
	setp.lt.u32 	%p41, %r95, 8;
	@%p41 bra 	$L__BB17_45;
	shl.b32 	%r402, %r2122, 2;
	add.s32 	%r403, %r93, %r402;
	mov.b32 	%r404, 0;
	st.shared.u32 	[%r403], %r404;
	st.shared.u32 	[%r403+128], %r404;
	st.shared.u32 	[%r403+256], %r404;
	st.shared.u32 	[%r403+384], %r404;
	st.shared.u32 	[%r403+512], %r404;
	st.shared.u32 	[%r403+640], %r404;
	st.shared.u32 	[%r403+768], %r404;
	st.shared.u32 	[%r403+896], %r404;
	add.s32 	%r2122, %r2122, 256;
$L__BB17_45:
	setp.eq.s32 	%p42, %r105, 0;
	@%p42 bra 	$L__BB17_51;
	and.b32  	%r108, %r94, 3;
	setp.lt.u32 	%p43, %r105, 4;
	@%p43 bra 	$L__BB17_48;
	shl.b32 	%r405, %r2122, 2;
	add.s32 	%r406, %r93, %r405;
	mov.b32 	%r407, 0;
	st.shared.u32 	[%r406], %r407;
	st.shared.u32 	[%r406+128], %r407;
	st.shared.u32 	[%r406+256], %r407;
	st.shared.u32 	[%r406+384], %r407;
	add.s32 	%r2122, %r2122, 128;
$L__BB17_48:
	setp.eq.s32 	%p44, %r108, 0;
	@%p44 bra 	$L__BB17_51;
	shl.b32 	%r409, %r2122, 2;
	add.s32 	%r410, %r389, %r409;
	add.s32 	%r2126, %r390, %r410;
	neg.s32 	%r2125, %r108;
$L__BB17_50:
	.pragma "nounroll";
	mov.b32 	%r412, 0;
	st.shared.u32 	[%r2126], %r412;
	add.s32 	%r2126, %r2126, 128;
	add.s32 	%r2125, %r2125, 1;
	setp.ne.s32 	%p45, %r2125, 0;
	@%p45 bra 	$L__BB17_50;
$L__BB17_51:
	ld.param.u32 	%r2047, [_ZN3cub18CUB_300001_SM_10006detail10radix_sort29DeviceRadixSortOnesweepKernelINS1_5radix10policy_hubIffyE10Policy1000ELNS0_9SortOrderE0EffyiiNS1_21identity_decomposer_tEEEvPT5_SB_PT3_PKSC_PT1_PKSG_PT2_PKSK_T4_iiT6__param_9];
	bar.warp.sync 	-1;
	setp.eq.s32 	%p46, %r2148, 2147483647;
	selp.b32 	%r414, -2147483648, %r2148, %p46;
	shr.u32 	%r415, %r414, %r2047;
	and.b32  	%r117, %r415, %r92;
	shl.b32 	%r416, %r117, 2;
	add.s32 	%r417, %r93, %r416;
	atom.shared.add.u32 	%r418, [%r417], 1;
	setp.eq.s32 	%p47, %r2147, 2147483647;
	selp.b32 	%r419, -2147483648, %r2147, %p47;
	shr.u32 	%r420, %r419, %r2047;
	and.b32  	%r421, %r420, %r92;
	shl.b32 	%r422, %r421, 2;
	add.s32 	%r423, %r93, %r422;
	atom.shared.add.u32 	%r424, [%r423], 1;
	setp.eq.s32 	%p48, %r2146, 2147483647;
	selp.b32 	%r425, -2147483648, %r2146, %p48;
	shr.u32 	%r426, %r425, %r2047;
	and.b32  	%r427, %r426, %r92;
	shl.b32 	%r428, %r427, 2;
	add.s32 	%r429, %r93, %r428;
	atom.shared.add.u32 	%r430, [%r429], 1;
	setp.eq.s32 	%p49, %r2145, 2147483647;
	selp.b32 	%r431, -2147483648, %r2145, %p49;
	shr.u32 	%r432, %r431, %r2047;
	and.b32  	%r433, %r432, %r92;
	shl.b32 	%r434, %r433, 2;
	add.s32 	%r435, %r93, %r434;
	atom.shared.add.u32 	%r436, [%r435], 1;
	setp.eq.s32 	%p50, %r2144, 2147483647;
	selp.b32 	%r437, -2147483648, %r2144, %p50;
	shr.u32 	%r438, %r437, %r2047;
	and.b32  	%r439, %r438, %r92;
	shl.b32 	%r440, %r439, 2;
	add.s32 	%r441, %r93, %r440;
	atom.shared.add.u32 	%r442, [%r441], 1;
	setp.eq.s32 	%p51, %r2143, 2147483647;
	selp.b32 	%r443, -2147483648, %r2143, %p51;
	shr.u32 	%r444, %r443, %r2047;
	and.b32  	%r445, %r444, %r92;
	shl.b32 	%r446, %r445, 2;
	add.s32 	%r447, %r93, %r446;
	atom.shared.add.u32 	%r448, [%r447], 1;
	setp.eq.s32 	%p52, %r2142, 2147483647;
	selp.b32 	%r449, -2147483648, %r2142, %p52;
	shr.u32 	%r450, %r449, %r2047;
	and.b32  	%r451, %r450, %r92;
	shl.b32 	%r452, %r451, 2;
	add.s32 	%r453, %r93, %r452;
	atom.shared.add.u32 	%r454, [%r453], 1;
	setp.eq.s32 	%p53, %r2141, 2147483647;
	selp.b32 	%r455, -2147483648, %r2141, %p53;
	shr.u32 	%r456, %r455, %r2047;
	and.b32  	%r457, %r456, %r92;
	shl.b32 	%r458, %r457, 2;
	add.s32 	%r459, %r93, %r458;
	atom.shared.add.u32 	%r460, [%r459], 1;
	setp.eq.s32 	%p54, %r2140, 2147483647;
	selp.b32 	%r461, -2147483648, %r2140, %p54;
	shr.u32 	%r462, %r461, %r2047;
	and.b32  	%r463, %r462, %r92;
	shl.b32 	%r464, %r463, 2;
	add.s32 	%r465, %r93, %r464;
	atom.shared.add.u32 	%r466, [%r465], 1;
	setp.eq.s32 	%p55, %r2139, 2147483647;
	selp.b32 	%r467, -2147483648, %r2139, %p55;
	shr.u32 	%r468, %r467, %r2047;
	and.b32  	%r469, %r468, %r92;
	shl.b32 	%r470, %r469, 2;
	add.s32 	%r471, %r93, %r470;
	atom.shared.add.u32 	%r472, [%r471], 1;
	setp.eq.s32 	%p56, %r2138, 2147483647;
	selp.b32 	%r473, -2147483648, %r2138, %p56;
	shr.u32 	%r474, %r473, %r2047;
	and.b32  	%r475, %r474, %r92;
	shl.b32 	%r476, %r475, 2;
	add.s32 	%r477, %r93, %r476;
	atom.shared.add.u32 	%r478, [%r477], 1;
	setp.eq.s32 	%p57, %r2137, 2147483647;
	selp.b32 	%r479, -2147483648, %r2137, %p57;
	shr.u32 	%r480, %r479, %r2047;
	and.b32  	%r481, %r480, %r92;
	shl.b32 	%r482, %r481, 2;
	add.s32 	%r483, %r93, %r482;
	atom.shared.add.u32 	%r484, [%r483], 1;
	setp.eq.s32 	%p58, %r2136, 2147483647;
	selp.b32 	%r485, -2147483648, %r2136, %p58;
	shr.u32 	%r486, %r485, %r2047;
	and.b32  	%r487, %r486, %r92;
	shl.b32 	%r488, %r487, 2;
	add.s32 	%r489, %r93, %r488;
	atom.shared.add.u32 	%r490, [%r489], 1;
	setp.eq.s32 	%p59, %r2135, 2147483647;
	selp.b32 	%r491, -2147483648, %r2135, %p59;
	shr.u32 	%r492, %r491, %r2047;
	and.b32  	%r493, %r492, %r92;
	shl.b32 	%r494, %r493, 2;
	add.s32 	%r495, %r93, %r494;
	atom.shared.add.u32 	%r496, [%r495], 1;
	setp.eq.s32 	%p60, %r2134, 2147483647;
	selp.b32 	%r497, -2147483648, %r2134, %p60;
	shr.u32 	%r498, %r497, %r2047;
	and.b32  	%r499, %r498, %r92;
	shl.b32 	%r500, %r499, 2;
	add.s32 	%r501, %r93, %r500;
	atom.shared.add.u32 	%r502, [%r501], 1;
	setp.eq.s32 	%p61, %r2133, 2147483647;
	selp.b32 	%r503, -2147483648, %r2133, %p61;
	shr.u32 	%r504, %r503, %r2047;
	and.b32  	%r505, %r504, %r92;
	shl.b32 	%r506, %r505, 2;
	add.s32 	%r507, %r93, %r506;
	atom.shared.add.u32 	%r508, [%r507], 1;
	setp.eq.s32 	%p62, %r2132, 2147483647;
	selp.b32 	%r509, -2147483648, %r2132, %p62;
	shr.u32 	%r510, %r509, %r2047;
	and.b32  	%r511, %r510, %r92;
	shl.b32 	%r512, %r511, 2;
	add.s32 	%r513, %r93, %r512;
	atom.shared.add.u32 	%r514, [%r513], 1;
	bar.sync 	0;
	setp.gt.u32 	%p63, %r1, 255;
	shl.b32 	%r515, %r1, 2;
	add.s32 	%r118, %r390, %r515;
	mov.b32 	%r2127, 0;
	@%p63 bra 	$L__BB17_53;
	ld.shared.u32 	%r517, [%r118];
	mov.b32 	%r518, 0;
	st.shared.u32 	[%r118], %r518;
	ld.shared.u32 	%r519, [%r118+1024];
	st.shared.u32 	[%r118+1024], %r517;
	add.s32 	%r520, %r519, %r517;
	ld.shared.u32 	%r521, [%r118+2048];
	st.shared.u32 	[%r118+2048], %r520;
	add.s32 	%r522, %r521, %r520;
	ld.shared.u32 	%r523, [%r118+3072];
	st.shared.u32 	[%r118+3072], %r522;
	add.s32 	%r524, %r523, %r522;
	ld.shared.u32 	%r525, [%r118+4096];
	st.shared.u32 	[%r118+4096], %r524;
	add.s32 	%r526, %r525, %r524;
	ld.shared.u32 	%r527, [%r118+5120];
	st.shared.u32 	[%r118+5120], %r526;
	add.s32 	%r528, %r527, %r526;
	ld.shared.u32 	%r529, [%r118+6144];
	st.shared.u32 	[%r118+6144], %r528;
	add.s32 	%r530, %r529, %r528;
	ld.shared.u32 	%r531, [%r118+7168];
	st.shared.u32 	[%r118+7168], %r530;
	add.s32 	%r532, %r531, %r530;
	ld.shared.u32 	%r533, [%r118+8192];
	st.shared.u32 	[%r118+8192], %r532;
	add.s32 	%r534, %r533, %r532;
	ld.shared.u32 	%r535, [%r118+9216];
	st.shared.u32 	[%r118+9216], %r534;
	add.s32 	%r536, %r535, %r534;
	ld.shared.u32 	%r537, [%r118+10240];
	st.shared.u32 	[%r118+10240], %r536;
	add.s32 	%r538, %r537, %r536;
	ld.shared.u32 	%r539, [%r118+11264];
	st.shared.u32 	[%r118+11264], %r538;
	add.s32 	%r2127, %r539, %r538;
$L__BB17_53:
	setp.gt.u32 	%p64, %r1, 255;
	shl.b32 	%r540, %r4, 8;
	add.s32 	%r541, %r540, %r1;
	mul.wide.s32 	%rd59, %r541, 4;
	add.s64 	%rd6, %rd2, %rd59;
	@%p64 bra 	$L__BB17_55;
	or.b32  	%r542, %r2127, 1073741824;
	st.volatile.global.u32 	[%rd6], %r542;
$L__BB17_55:
	ld.param.u64 	%rd442, [_ZN3cub18CUB_300001_SM_10006detail10radix_sort29DeviceRadixSortOnesweepKernelINS1_5radix10policy_hubIffyE10Policy1000ELNS0_9SortOrderE0EffyiiNS1_21identity_decomposer_tEEEvPT5_SB_PT3_PKSC_PT1_PKSG_PT2_PKSK_T4_iiT6__param_7];
	setp.lt.u32 	%p65, %r1, 256;
	setp.eq.s32 	%p66, %r2127, 6528;
	and.pred  	%p67, %p65, %p66;
	selp.u32 	%r543, 1, 0, %p67;
	{ 
	.reg .pred 	%p1; 
	.reg .pred 	%p2; 
	setp.ne.u32 	%p1, %r543, 0; 
	bar.red.or.pred 	%p2, 0, %p1; 
	selp.u32 	%r544, 1, 0, %p2; 
	}
	setp.eq.s32 	%p68, %r544, 0;
	and.b32  	%r545, %r1, 992;
	and.b32  	%r546, %r1, 31;
	mul.lo.s32 	%r547, %r545, 17;
	or.b32  	%r548, %r547, %r546;
	cvt.u64.u32 	%rd7, %r548;
	add.s64 	%rd61, %rd7, %rd4;
	cvta.to.global.u64 	%rd62, %rd442;
	shl.b64 	%rd63, %rd61, 2;
	add.s64 	%rd8, %rd62, %rd63;
	cvt.u64.u32 	%rd9, %r1;
	@%p68 bra 	$L__BB17_175;
	setp.gt.u32 	%p69, %r1, 255;
	shl.b32 	%r550, %r1, 3;
	add.s32 	%r552, %r390, %r550;
	add.s32 	%r121, %r552, 26112;
	@%p69 bra 	$L__BB17_64;
	ld.param.u64 	%rd436, [_ZN3cub18CUB_300001_SM_10006detail10radix_sort29DeviceRadixSortOnesweepKernelINS1_5radix10policy_hubIffyE10Policy1000ELNS0_9SortOrderE0EffyiiNS1_21identity_decomposer_tEEEvPT5_SB_PT3_PKSC_PT1_PKSG_PT2_PKSK_T4_iiT6__param_3];
	cvta.to.global.u64 	%rd64, %rd436;
	shl.b64 	%rd65, %rd9, 3;
	add.s64 	%rd66, %rd64, %rd65;
	ld.global.u64 	%rd67, [%rd66];
	setp.gt.u32 	%p70, %r1, %r117;
	selp.b64 	%rd68, 6528, 0, %p70;
	sub.s64 	%rd455, %rd67, %rd68;
	st.shared.u64 	[%r121], %rd455;
	setp.lt.s32 	%p71, %r4, 1;
	mov.u32 	%r2131, %r2127;
	@%p71 bra 	$L__BB17_63;
	mov.b32 	%r2129, -1;
	mov.u32 	%r2128, %r4;
	mov.u32 	%r2131, %r2127;
$L__BB17_59:
	add.s32 	%r125, %r2128, -1;
	shl.b32 	%r554, %r125, 8;
	add.s32 	%r555, %r554, %r1;
	mul.wide.s32 	%rd69, %r555, 4;
	add.s64 	%rd11, %rd2, %rd69;
$L__BB17_60:
	membar.cta;
	ld.volatile.global.u32 	%r126, [%rd11];
	setp.eq.s32 	%p72, %r126, 0;
	@%p72 bra 	$L__BB17_60;
	and.b32  	%r556, %r126, 1073741823;
	add.s32 	%r2131, %r556, %r2131;
	setp.gt.s32 	%p73, %r126, -1;
	vote.sync.ballot.b32 	%r2129, %p73, %r2129;
	setp.gt.u32 	%p75, %r2128, 1;
	and.pred  	%p76, %p73, %p75;
	mov.u32 	%r2128, %r125;
	@%p76 bra 	$L__BB17_59;
	ld.shared.u64 	%rd455, [%r121];
$L__BB17_63:
	or.b32  	%r557, %r2131, -2147483648;
	st.volatile.global.u32 	[%rd6], %r557;
	sub.s32 	%r560, %r2131, %r2127;
	cvt.s64.s32 	%rd72, %r560;
	add.s64 	%rd73, %rd455, %rd72;
	st.shared.u64 	[%r121], %rd73;
$L__BB17_64:
	ld.param.u32 	%r2033, [_ZN3cub18CUB_300001_SM_10006detail10radix_sort29DeviceRadixSortOnesweepKernelINS1_5radix10policy_hubIffyE10Policy1000ELNS0_9SortOrderE0EffyiiNS1_21identity_decomposer_tEEEvPT5_SB_PT3_PKSC_PT1_PKSG_PT2_PKSK_T4_iiT6__param_8];
	ld.param.u64 	%rd432, [_ZN3cub18CUB_300001_SM_10006detail10radix_sort29DeviceRadixSortOnesweepKernelINS1_5radix10policy_hubIffyE10Policy1000ELNS0_9SortOrderE0EffyiiNS1_21identity_decomposer_tEEEvPT5_SB_PT3_PKSC_PT1_PKSG_PT2_PKSK_T4_iiT6__param_2];
	setp.gt.u32 	%p77, %r1, 255;
	setp.lt.s32 	%p78, %r5, %r2033;
	setp.eq.s64 	%p79, %rd432, 0;
	or.pred  	%p80, %p79, %p78;
	or.pred  	%p81, %p77, %p80;
	@%p81 bra 	$L__BB17_66;
	ld.param.u64 	%rd433, [_ZN3cub18CUB_300001_SM_10006detail10radix_sort29DeviceRadixSortOnesweepKernelINS1_5radix10policy_hubIffyE10Policy1000ELNS0_9SortOrderE0EffyiiNS1_21identity_decomposer_tEEEvPT5_SB_PT3_PKSC_PT1_PKSG_PT2_PKSK_T4_iiT6__param_2];
	ld.shared.u64 	%rd74, [%r121];
	setp.gt.u32 	%p82, %r1, %r117;
	selp.b64 	%rd75, 6528, 0, %p82;
	cvt.s64.s32 	%rd76, %r2127;
	add.s64 	%rd77, %rd75, %rd76;
	add.s64 	%rd78, %rd77, %rd74;
	cvta.to.global.u64 	%rd79, %rd433;
	shl.b64 	%rd80, %rd9, 3;
	add.s64 	%rd81, %rd79, %rd80;
	st.global.u64 	[%rd81], %rd78;
$L__BB17_66:
	ld.param.u32 	%r2034, [_ZN3cub18CUB_300001_SM_10006detail10radix_sort29DeviceRadixSortOnesweepKernelINS1_5radix10policy_hubIffyE10Policy1000ELNS0_9SortOrderE0EffyiiNS1_21identity_decomposer_tEEEvPT5_SB_PT3_PKSC_PT1_PKSG_PT2_PKSK_T4_iiT6__param_8];
	setp.gt.s32 	%p83, %r5, %r2034;
	bar.sync 	0;
	shl.b32 	%r561, %r117, 3;
	add.s32 	%r563, %r390, %r561;
	ld.shared.u64 	%rd14, [%r563+26112];
	setp.gt.s32 	%p84, %r2148, -1;
	selp.b32 	%r564, -1, -2147483648, %p84;
	xor.b32  	%r2148, %r564, %r2148;
	setp.gt.s32 	%p85, %r2147, -1;
	selp.b32 	%r565, -1, -2147483648, %p85;
	xor.b32  	%r2147, %r565, %r2147;
	setp.gt.s32 	%p86, %r2146, -1;
	selp.b32 	%r566, -1, -2147483648, %p86;
	xor.b32  	%r2146, %r566, %r2146;
	setp.gt.s32 	%p87, %r2145, -1;
	selp.b32 	%r567, -1, -2147483648, %p87;
	xor.b32  	%r2145, %r567, %r2145;
	setp.gt.s32 	%p88, %r2144, -1;
	selp.b32 	%r568, -1, -2147483648, %p88;
	xor.b32  	%r2144, %r568, %r2144;
	setp.gt.s32 	%p89, %r2143, -1;
	selp.b32 	%r569, -1, -2147483648, %p89;
	xor.b32  	%r2143, %r569, %r2143;
	setp.gt.s32 	%p90, %r2142, -1;
	selp.b32 	%r570, -1, -2147483648, %p90;
	xor.b32  	%r2142, %r570, %r2142;
	setp.gt.s32 	%p91, %r2141, -1;
	selp.b32 	%r571, -1, -2147483648, %p91;
	xor.b32  	%r2141, %r571, %r2141;
	setp.gt.s32 	%p92, %r2140, -1;
	selp.b32 	%r572, -1, -2147483648, %p92;
	xor.b32  	%r2140, %r572, %r2140;
	setp.gt.s32 	%p93, %r2139, -1;
	selp.b32 	%r573, -1, -2147483648, %p93;
	xor.b32  	%r2139, %r573, %r2139;
	setp.gt.s32 	%p94, %r2138, -1;
	selp.b32 	%r574, -1, -2147483648, %p94;
	xor.b32  	%r2138, %r574, %r2138;
	setp.gt.s32 	%p95, %r2137, -1;
	selp.b32 	%r575, -1, -2147483648, %p95;
	xor.b32  	%r2137, %r575, %r2137;
	setp.gt.s32 	%p96, %r2136, -1;
	selp.b32 	%r576, -1, -2147483648, %p96;
	xor.b32  	%r2136, %r576, %r2136;
	setp.gt.s32 	%p97, %r2135, -1;
	selp.b32 	%r577, -1, -2147483648, %p97;
	xor.b32  	%r2135, %r577, %r2135;
	setp.gt.s32 	%p98, %r2134, -1;
	selp.b32 	%r578, -1, -2147483648, %p98;
	xor.b32  	%r2134, %r578, %r2134;
	setp.gt.s32 	%p99, %r2133, -1;
	selp.b32 	%r579, -1, -2147483648, %p99;
	xor.b32  	%r2133, %r579, %r2133;
	setp.gt.s32 	%p100, %r2132, -1;
	selp.b32 	%r580, -1, -2147483648, %p100;
	xor.b32  	%r2132, %r580, %r2132;
	@%p83 bra 	$L__BB17_68;
	add.s64 	%rd82, %rd14, %rd7;
	shl.b64 	%rd83, %rd82, 2;
	add.s64 	%rd84, %rd1, %rd83;
	st.global.u32 	[%rd84], %r2148;
	st.global.u32 	[%rd84+128], %r2147;
	st.global.u32 	[%rd84+256], %r2146;
	st.global.u32 	[%rd84+384], %r2145;
	st.global.u32 	[%rd84+512], %r2144;
	st.global.u32 	[%rd84+640], %r2143;
	st.global.u32 	[%rd84+768], %r2142;
	st.global.u32 	[%rd84+896], %r2141;
	st.global.u32 	[%rd84+1024], %r2140;
	st.global.u32 	[%rd84+1152], %r2139;
	st.global.u32 	[%rd84+1280], %r2138;
	st.global.u32 	[%rd84+1408], %r2137;
	st.global.u32 	[%rd84+1536], %r2136;
	st.global.u32 	[%rd84+1664], %r2135;
	st.global.u32 	[%rd84+1792], %r2134;
	st.global.u32 	[%rd84+1920], %r2133;
	st.global.u32 	[%rd84+2048], %r2132;
	bra.uni 	$L__BB17_102;
$L__BB17_68:
	ld.param.u32 	%r2035, [_ZN3cub18CUB_300001_SM_10006detail10radix_sort29DeviceRadixSortOnesweepKernelINS1_5radix10policy_hubIffyE10Policy1000ELNS0_9SortOrderE0EffyiiNS1_21identity_decomposer_tEEEvPT5_SB_PT3_PKSC_PT1_PKSG_PT2_PKSK_T4_iiT6__param_8];
	cvt.u32.u64 	%r581, %rd7;
	mad.lo.s32 	%r147, %r4, -6528, %r2035;
	setp.ge.s32 	%p101, %r581, %r147;
	add.s64 	%rd85, %rd14, %rd7;
	shl.b64 	%rd86, %rd85, 2;
	add.s64 	%rd15, %rd1, %rd86;
	@%p101 bra 	$L__BB17_70;
	st.global.u32 	[%rd15], %r2148;
$L__BB17_70:
	add.s32 	%r583, %r581, 32;
	setp.ge.s32 	%p102, %r583, %r147;
	@%p102 bra 	$L__BB17_72;
	st.global.u32 	[%rd15+128], %r2147;
$L__BB17_72:
	add.s32 	%r585, %r581, 64;
	setp.ge.s32 	%p103, %r585, %r147;
	@%p103 bra 	$L__BB17_74;
	st.global.u32 	[%rd15+256], %r2146;
$L__BB17_74:
	add.s32 	%r587, %r581, 96;
	setp.ge.s32 	%p104, %r587, %r147;
	@%p104 bra 	$L__BB17_76;
	st.global.u32 	[%rd15+384], %r2145;
$L__BB17_76:
	add.s32 	%r589, %r581, 128;
	setp.ge.s32 	%p105, %r589, %r147;
	@%p105 bra 	$L__BB17_78;
	st.global.u32 	[%rd15+512], %r2144;
$L__BB17_78:
	add.s32 	%r591, %r581, 160;
	setp.ge.s32 	%p106, %r591, %r147;
	@%p106 bra 	$L__BB17_80;
	st.global.u32 	[%rd15+640], %r2143;
$L__BB17_80:
	add.s32 	%r593, %r581, 192;
	setp.ge.s32 	%p107, %r593, %r147;
	@%p107 bra 	$L__BB17_82;
	st.global.u32 	[%rd15+768], %r2142;
$L__BB17_82:
	add.s32 	%r595, %r581, 224;
	setp.ge.s32 	%p108, %r595, %r147;
	@%p108 bra 	$L__BB17_84;
	st.global.u32 	[%rd15+896], %r2141;
$L__BB17_84:
	add.s32 	%r597, %r581, 256;
	setp.ge.s32 	%p109, %r597, %r147;
	@%p109 bra 	$L__BB17_86;
	st.global.u32 	[%rd15+1024], %r2140;
$L__BB17_86:
	add.s32 	%r599, %r581, 288;
	setp.ge.s32 	%p110, %r599, %r147;
	@%p110 bra 	$L__BB17_88;
	st.global.u32 	[%rd15+1152], %r2139;
$L__BB17_88:
	add.s32 	%r601, %r581, 320;
	setp.ge.s32 	%p111, %r601, %r147;
	@%p111 bra 	$L__BB17_90;
	st.global.u32 	[%rd15+1280], %r2138;
$L__BB17_90:
	add.s32 	%r603, %r581, 352;
	setp.ge.s32 	%p112, %r603, %r147;
	@%p112 bra 	$L__BB17_92;
	st.global.u32 	[%rd15+1408], %r2137;
$L__BB17_92:
	add.s32 	%r605, %r581, 384;
	setp.ge.s32 	%p113, %r605, %r147;
	@%p113 bra 	$L__BB17_94;
	st.global.u32 	[%rd15+1536], %r2136;
$L__BB17_94:
	add.s32 	%r607, %r581, 416;
	setp.ge.s32 	%p114, %r607, %r147;
	@%p114 bra 	$L__BB17_96;
	st.global.u32 	[%rd15+1664], %r2135;
$L__BB17_96:
	add.s32 	%r609, %r581, 448;
	setp.ge.s32 	%p115, %r609, %r147;
	@%p115 bra 	$L__BB17_98;
	st.global.u32 	[%rd15+1792], %r2134;
$L__BB17_98:
	add.s32 	%r611, %r581, 480;
	setp.ge.s32 	%p116, %r611, %r147;
	@%p116 bra 	$L__BB17_100;
	st.global.u32 	[%rd15+1920], %r2133;
$L__BB17_100:
	add.s32 	%r613, %r581, 512;
	setp.ge.s32 	%p117, %r613, %r147;
	@%p117 bra 	$L__BB17_102;
	st.global.u32 	[%rd15+2048], %r2132;
$L__BB17_102:
	ld.param.u32 	%r2036, [_ZN3cub18CUB_300001_SM_10006detail10radix_sort29DeviceRadixSortOnesweepKernelINS1_5radix10policy_hubIffyE10Policy1000ELNS0_9SortOrderE0EffyiiNS1_21identity_decomposer_tEEEvPT5_SB_PT3_PKSC_PT1_PKSG_PT2_PKSK_T4_iiT6__param_8];
	setp.gt.s32 	%p118, %r5, %r2036;
	@%p118 bra 	$L__BB17_104;
	ld.global.f32 	%f235, [%rd8];
	ld.global.f32 	%f234, [%rd8+128];
	ld.global.f32 	%f233, [%rd8+256];
	ld.global.f32 	%f232, [%rd8+384];
	ld.global.f32 	%f231, [%rd8+512];
	ld.global.f32 	%f230, [%rd8+640];
	ld.global.f32 	%f229, [%rd8+768];
	ld.global.f32 	%f228, [%rd8+896];
	ld.global.f32 	%f227, [%rd8+1024];
	ld.global.f32 	%f226, [%rd8+1152];
	ld.global.f32 	%f225, [%rd8+1280];
	ld.global.f32 	%f224, [%rd8+1408];
	ld.global.f32 	%f223, [%rd8+1536];
	ld.global.f32 	%f222, [%rd8+1664];
	ld.global.f32 	%f221, [%rd8+1792];
	ld.global.f32 	%f220, [%rd8+1920];
	ld.global.f32 	%f219, [%rd8+2048];
	bra.uni 	$L__BB17_138;
$L__BB17_104:
	ld.param.u32 	%r2037, [_ZN3cub18CUB_300001_SM_10006detail10radix_sort29DeviceRadixSortOnesweepKernelINS1_5radix10policy_hubIffyE10Policy1000ELNS0_9SortOrderE0EffyiiNS1_21identity_decomposer_tEEEvPT5_SB_PT3_PKSC_PT1_PKSG_PT2_PKSK_T4_iiT6__param_8];
	cvt.u32.u64 	%r614, %rd7;
	sub.s32 	%r148, %r2037, %r328;
	setp.ge.s32 	%p119, %r614, %r148;
	@%p119 bra 	$L__BB17_106;
	ld.global.f32 	%f235, [%rd8];
$L__BB17_106:
	add.s32 	%r617, %r614, 32;
	setp.ge.s32 	%p120, %r617, %r148;
	@%p120 bra 	$L__BB17_108;
	ld.global.f32 	%f234, [%rd8+128];
$L__BB17_108:
	add.s32 	%r619, %r614, 64;
	setp.ge.s32 	%p121, %r619, %r148;
	@%p121 bra 	$L__BB17_110;
	ld.global.f32 	%f233, [%rd8+256];
$L__BB17_110:
	add.s32 	%r621, %r614, 96;
	setp.ge.s32 	%p122, %r621, %r148;
	@%p122 bra 	$L__BB17_112;
	ld.global.f32 	%f232, [%rd8+384];
$L__BB17_112:
	add.s32 	%r623, %r614, 128;
	setp.ge.s32 	%p123, %r623, %r148;
	@%p123 bra 	$L__BB17_114;
	ld.global.f32 	%f231, [%rd8+512];
$L__BB17_114:
	add.s32 	%r625, %r614, 160;
	setp.ge.s32 	%p124, %r625, %r148;
	@%p124 bra 	$L__BB17_116;
	ld.global.f32 	%f230, [%rd8+640];
$L__BB17_116:
	add.s32 	%r627, %r614, 192;
	setp.ge.s32 	%p125, %r627, %r148;
	@%p125 bra 	$L__BB17_118;
	ld.global.f32 	%f229, [%rd8+768];
$L__BB17_118:
	add.s32 	%r629, %r614, 224;
	setp.ge.s32 	%p126, %r629, %r148;
	@%p126 bra 	$L__BB17_120;
	ld.global.f32 	%f228, [%rd8+896];
$L__BB17_120:
	add.s32 	%r631, %r614, 256;
	setp.ge.s32 	%p127, %r631, %r148;
	@%p127 bra 	$L__BB17_122;
	ld.global.f32 	%f227, [%rd8+1024];
$L__BB17_122:
	add.s32 	%r633, %r614, 288;
	setp.ge.s32 	%p128, %r633, %r148;
	@%p128 bra 	$L__BB17_124;
	ld.global.f32 	%f226, [%rd8+1152];
$L__BB17_124:
	add.s32 	%r635, %r614, 320;
	setp.ge.s32 	%p129, %r635, %r148;
	@%p129 bra 	$L__BB17_126;
	ld.global.f32 	%f225, [%rd8+1280];
$L__BB17_126:
	add.s32 	%r637, %r614, 352;
	setp.ge.s32 	%p130, %r637, %r148;
	@%p130 bra 	$L__BB17_128;
	ld.global.f32 	%f224, [%rd8+1408];
$L__BB17_128:
	add.s32 	%r639, %r614, 384;
	setp.ge.s32 	%p131, %r639, %r148;
	@%p131 bra 	$L__BB17_130;
	ld.global.f32 	%f223, [%rd8+1536];
$L__BB17_130:
	add.s32 	%r641, %r614, 416;
	setp.ge.s32 	%p132, %r641, %r148;
	@%p132 bra 	$L__BB17_132;
	ld.global.f32 	%f222, [%rd8+1664];
$L__BB17_132:
	add.s32 	%r643, %r614, 448;
	setp.ge.s32 	%p133, %r643, %r148;
	@%p133 bra 	$L__BB17_134;
	ld.global.f32 	%f221, [%rd8+1792];
$L__BB17_134:
	add.s32 	%r645, %r614, 480;
	setp.ge.s32 	%p134, %r645, %r148;
	@%p134 bra 	$L__BB17_136;
	ld.global.f32 	%f220, [%rd8+1920];
$L__BB17_136:
	add.s32 	%r647, %r614, 512;
	setp.ge.s32 	%p135, %r647, %r148;
	@%p135 bra 	$L__BB17_138;
	ld.global.f32 	%f219, [%rd8+2048];
$L__BB17_138:
	ld.param.u32 	%r2038, [_ZN3cub18CUB_300001_SM_10006detail10radix_sort29DeviceRadixSortOnesweepKernelINS1_5radix10policy_hubIffyE10Policy1000ELNS0_9SortOrderE0EffyiiNS1_21identity_decomposer_tEEEvPT5_SB_PT3_PKSC_PT1_PKSG_PT2_PKSK_T4_iiT6__param_8];
	mad.lo.s32 	%r648, %r4, 6528, 6528;
	setp.gt.s32 	%p136, %r648, %r2038;
	@%p136 bra 	$L__BB17_140;
	ld.param.u64 	%rd439, [_ZN3cub18CUB_300001_SM_10006detail10radix_sort29DeviceRadixSortOnesweepKernelINS1_5radix10policy_hubIffyE10Policy1000ELNS0_9SortOrderE0EffyiiNS1_21identity_decomposer_tEEEvPT5_SB_PT3_PKSC_PT1_PKSG_PT2_PKSK_T4_iiT6__param_6];
	add.s64 	%rd87, %rd14, %rd7;
	cvta.to.global.u64 	%rd88, %rd439;
	shl.b64 	%rd89, %rd87, 2;
	add.s64 	%rd90, %rd88, %rd89;
	st.global.f32 	[%rd90], %f235;
	st.global.f32 	[%rd90+128], %f234;
	st.global.f32 	[%rd90+256], %f233;
	st.global.f32 	[%rd90+384], %f232;
	st.global.f32 	[%rd90+512], %f231;
	st.global.f32 	[%rd90+640], %f230;
	st.global.f32 	[%rd90+768], %f229;
	st.global.f32 	[%rd90+896], %f228;
	st.global.f32 	[%rd90+1024], %f227;
	st.global.f32 	[%rd90+1152], %f226;
	st.global.f32 	[%rd90+1280], %f225;
	st.global.f32 	[%rd90+1408], %f224;
	st.global.f32 	[%rd90+1536], %f223;
	st.global.f32 	[%rd90+1664], %f222;
	st.global.f32 	[%rd90+1792], %f221;
	st.global.f32 	[%rd90+1920], %f220;
	st.global.f32 	[%rd90+2048], %f219;
	bra.uni 	$L__BB17_174;
$L__BB17_140:
	ld.param.u32 	%r2039, [_ZN3cub18CUB_300001_SM_10006detail10radix_sort29DeviceRadixSortOnesweepKernelINS1_5radix10policy_hubIffyE10Policy1000ELNS0_9SortOrderE0EffyiiNS1_21identity_decomposer_tEEEvPT5_SB_PT3_PKSC_PT1_PKSG_PT2_PKSK_T4_iiT6__param_8];
	ld.param.u64 	%rd440, [_ZN3cub18CUB_300001_SM_10006detail10radix_sort29DeviceRadixSortOnesweepKernelINS1_5radix10policy_hubIffyE10Policy1000ELNS0_9SortOrderE0EffyiiNS1_21identity_decomposer_tEEEvPT5_SB_PT3_PKSC_PT1_PKSG_PT2_PKSK_T4_iiT6__param_6];
	cvt.u32.u64 	%r649, %rd7;
	mad.lo.s32 	%r149, %r4, -6528, %r2039;
	setp.ge.s32 	%p137, %r649, %r149;
	add.s64 	%rd91, %rd14, %rd7;
	cvta.to.global.u64 	%rd92, %rd440;
	shl.b64 	%rd93, %rd91, 2;
	add.s64 	%rd16, %rd92, %rd93;
	@%p137 bra 	$L__BB17_142;
	st.global.f32 	[%rd16], %f235;
$L__BB17_142:
	add.s32 	%r651, %r649, 32;
	setp.ge.s32 	%p138, %r651, %r149;
	@%p138 bra 	$L__BB17_144;
	st.global.f32 	[%rd16+128], %f234;
$L__BB17_144:
	add.s32 	%r653, %r649, 64;
	setp.ge.s32 	%p139, %r653, %r149;
	@%p139 bra 	$L__BB17_146;
	st.global.f32 	[%rd16+256], %f233;
$L__BB17_146:
	add.s32 	%r655, %r649, 96;
	setp.ge.s32 	%p140, %r655, %r149;
	@%p140 bra 	$L__BB17_148;
	st.global.f32 	[%rd16+384], %f232;
$L__BB17_148:
	add.s32 	%r657, %r649, 128;
	setp.ge.s32 	%p141, %r657, %r149;
	@%p141 bra 	$L__BB17_150;
	st.global.f32 	[%rd16+512], %f231;
$L__BB17_150:
	add.s32 	%r659, %r649, 160;
	setp.ge.s32 	%p142, %r659, %r149;
	@%p142 bra 	$L__BB17_152;
	st.global.f32 	[%rd16+640], %f230;
$L__BB17_152:
	add.s32 	%r661, %r649, 192;
	setp.ge.s32 	%p143, %r661, %r149;
	@%p143 bra 	$L__BB17_154;
	st.global.f32 	[%rd16+768], %f229;
$L__BB17_154:
	add.s32 	%r663, %r649, 224;
	setp.ge.s32 	%p144, %r663, %r149;
	@%p144 bra 	$L__BB17_156;
	st.global.f32 	[%rd16+896], %f228;
$L__BB17_156:
	add.s32 	%r665, %r649, 256;
	setp.ge.s32 	%p145, %r665, %r149;
	@%p145 bra 	$L__BB17_158;
	st.global.f32 	[%rd16+1024], %f227;
$L__BB17_158:
	add.s32 	%r667, %r649, 288;
	setp.ge.s32 	%p146, %r667, %r149;
	@%p146 bra 	$L__BB17_160;
	st.global.f32 	[%rd16+1152], %f226;
$L__BB17_160:
	add.s32 	%r669, %r649, 320;
	setp.ge.s32 	%p147, %r669, %r149;
	@%p147 bra 	$L__BB17_162;
	st.global.f32 	[%rd16+1280], %f225;
$L__BB17_162:
	add.s32 	%r671, %r649, 352;
	setp.ge.s32 	%p148, %r671, %r149;
	@%p148 bra 	$L__BB17_164;
	st.global.f32 	[%rd16+1408], %f224;
$L__BB17_164:
	add.s32 	%r673, %r649, 384;
	setp.ge.s32 	%p149, %r673, %r149;
	@%p149 bra 	$L__BB17_166;
	st.global.f32 	[%rd16+1536], %f223;
$L__BB17_166:
	add.s32 	%r675, %r649, 416;
	setp.ge.s32 	%p150, %r675, %r149;
	@%p150 bra 	$L__BB17_168;
	st.global.f32 	[%rd16+1664], %f222;
$L__BB17_168:
	add.s32 	%r677, %r649, 448;
	setp.ge.s32 	%p151, %r677, %r149;
	@%p151 bra 	$L__BB17_170;
	st.global.f32 	[%rd16+1792], %f221;
$L__BB17_170:
	add.s32 	%r679, %r649, 480;
	setp.ge.s32 	%p152, %r679, %r149;
	@%p152 bra 	$L__BB17_172;
	st.global.f32 	[%rd16+1920], %f220;
$L__BB17_172:
	add.s32 	%r681, %r649, 512;
	setp.ge.s32 	%p153, %r681, %r149;
	@%p153 bra 	$L__BB17_174;
	st.global.f32 	[%rd16+2048], %f219;
$L__BB17_174:
	// begin inline asm
	exit;
	// end inline asm
$L__BB17_175:
	mul.hi.u32 	%r682, %r1, 357913942;
	add.s32 	%r683, %r682, %r1;
	shl.b32 	%r684, %r683, 2;
	add.s32 	%r686, %r390, %r684;
	add.s32 	%r167, %r686, 13328;
	st.shared.u32 	[%r686+13328], %r2127;
	bar.sync 	0;
	setp.gt.u32 	%p154, %r1, 31;
	@%p154 bra 	$L__BB17_177;
	mad.lo.s32 	%r718, %r1, 52, %r390;
	ld.shared.u32 	%r719, [%r718+13328];
	ld.shared.u32 	%r720, [%r718+13332];
	ld.shared.u32 	%r721, [%r718+13336];
	ld.shared.u32 	%r722, [%r718+13340];
	ld.shared.u32 	%r723, [%r718+13344];
	ld.shared.u32 	%r724, [%r718+13348];
	ld.shared.u32 	%r725, [%r718+13352];
	ld.shared.u32 	%r726, [%r718+13356];
	ld.shared.u32 	%r727, [%r718+13360];
	ld.shared.u32 	%r728, [%r718+13364];
	ld.shared.u32 	%r729, [%r718+13368];
	ld.shared.u32 	%r730, [%r718+13372];
	add.s32 	%r731, %r720, %r719;
	add.s32 	%r732, %r731, %r721;
	add.s32 	%r733, %r732, %r722;
	add.s32 	%r734, %r733, %r723;
	add.s32 	%r735, %r734, %r724;
	add.s32 	%r736, %r735, %r725;
	add.s32 	%r737, %r736, %r726;
	add.s32 	%r738, %r737, %r727;
	add.s32 	%r739, %r738, %r728;
	add.s32 	%r740, %r739, %r729;
	add.s32 	%r691, %r740, %r730;
	mov.b32 	%r689, 1;
	mov.b32 	%r714, 0;
	mov.b32 	%r716, -1;
	// begin inline asm
	{  .reg .s32 r0;  .reg .pred p;  shfl.sync.up.b32 r0|p, %r691, %r689, %r714, %r716;  @p add.s32 r0, r0, %r691;  mov.s32 %r687, r0;}
	// end inline asm
	mov.b32 	%r695, 2;
	// begin inline asm
	{  .reg .s32 r0;  .reg .pred p;  shfl.sync.up.b32 r0|p, %r687, %r695, %r714, %r716;  @p add.s32 r0, r0, %r687;  mov.s32 %r693, r0;}
	// end inline asm
	mov.b32 	%r701, 4;
	// begin inline asm
	{  .reg .s32 r0;  .reg .pred p;  shfl.sync.up.b32 r0|p, %r693, %r701, %r714, %r716;  @p add.s32 r0, r0, %r693;  mov.s32 %r699, r0;}
	// end inline asm
	mov.b32 	%r707, 8;
	// begin inline asm
	{  .reg .s32 r0;  .reg .pred p;  shfl.sync.up.b32 r0|p, %r699, %r707, %r714, %r716;  @p add.s32 r0, r0, %r699;  mov.s32 %r705, r0;}
	// end inline asm
	mov.b32 	%r713, 16;
	// begin inline asm
	{  .reg .s32 r0;  .reg .pred p;  shfl.sync.up.b32 r0|p, %r705, %r713, %r714, %r716;  @p add.s32 r0, r0, %r705;  mov.s32 %r711, r0;}
	// end inline asm
	sub.s32 	%r741, %r711, %r691;
	add.s32 	%r742, %r719, %r741;
	add.s32 	%r743, %r720, %r742;
	add.s32 	%r744, %r721, %r743;
	add.s32 	%r745, %r722, %r744;
	add.s32 	%r746, %r723, %r745;
	add.s32 	%r747, %r724, %r746;
	add.s32 	%r748, %r725, %r747;
	add.s32 	%r749, %r726, %r748;
	add.s32 	%r750, %r727, %r749;
	add.s32 	%r751, %r728, %r750;
	add.s32 	%r752, %r729, %r751;
	st.shared.u32 	[%r718+13328], %r741;
	st.shared.u32 	[%r718+13332], %r742;
	st.shared.u32 	[%r718+13336], %r743;
	st.shared.u32 	[%r718+13340], %r744;
	st.shared.u32 	[%r718+13344], %r745;
	st.shared.u32 	[%r718+13348], %r746;
	st.shared.u32 	[%r718+13352], %r747;
	st.shared.u32 	[%r718+13356], %r748;
	st.shared.u32 	[%r718+13360], %r749;
	st.shared.u32 	[%r718+13364], %r750;
	st.shared.u32 	[%r718+13368], %r751;
	st.shared.u32 	[%r718+13372], %r752;
$L__BB17_177:
	setp.gt.u32 	%p155, %r1, 255;
	bar.sync 	0;
	ld.shared.u32 	%r168, [%r167];
	@%p155 bra 	$L__BB17_179;
	ld.shared.u32 	%r756, [%r118];
	add.s32 	%r757, %r756, %r168;
	st.shared.u32 	[%r118], %r757;
	ld.shared.u32 	%r758, [%r118+1024];
	add.s32 	%r759, %r758, %r168;
	st.shared.u32 	[%r118+1024], %r759;
	ld.shared.u32 	%r760, [%r118+2048];
	add.s32 	%r761, %r760, %r168;
	st.shared.u32 	[%r118+2048], %r761;
	ld.shared.u32 	%r762, [%r118+3072];
	add.s32 	%r763, %r762, %r168;
	st.shared.u32 	[%r118+3072], %r763;
	ld.shared.u32 	%r764, [%r118+4096];
	add.s32 	%r765, %r764, %r168;
	st.shared.u32 	[%r118+4096], %r765;
	ld.shared.u32 	%r766, [%r118+5120];
	add.s32 	%r767, %r766, %r168;
	st.shared.u32 	[%r118+5120], %r767;
	ld.shared.u32 	%r768, [%r118+6144];
	add.s32 	%r769, %r768, %r168;
	st.shared.u32 	[%r118+6144], %r769;
	ld.shared.u32 	%r770, [%r118+7168];
	add.s32 	%r771, %r770, %r168;
	st.shared.u32 	[%r118+7168], %r771;
	ld.shared.u32 	%r772, [%r118+8192];
	add.s32 	%r773, %r772, %r168;
	st.shared.u32 	[%r118+8192], %r773;
	ld.shared.u32 	%r774, [%r118+9216];
	add.s32 	%r775, %r774, %r168;
	st.shared.u32 	[%r118+9216], %r775;
	ld.shared.u32 	%r776, [%r118+10240];
	add.s32 	%r777, %r776, %r168;
	st.shared.u32 	[%r118+10240], %r777;
	ld.shared.u32 	%r778, [%r118+11264];
	add.s32 	%r779, %r778, %r168;
	st.shared.u32 	[%r118+11264], %r779;
$L__BB17_179:
	ld.param.u32 	%r2085, [_ZN3cub18CUB_300001_SM_10006detail10radix_sort29DeviceRadixSortOnesweepKernelINS1_5radix10policy_hubIffyE10Policy1000ELNS0_9SortOrderE0EffyiiNS1_21identity_decomposer_tEEEvPT5_SB_PT3_PKSC_PT1_PKSG_PT2_PKSK_T4_iiT6__param_10];
	ld.param.u32 	%r2048, [_ZN3cub18CUB_300001_SM_10006detail10radix_sort29DeviceRadixSortOnesweepKernelINS1_5radix10policy_hubIffyE10Policy1000ELNS0_9SortOrderE0EffyiiNS1_21identity_decomposer_tEEEvPT5_SB_PT3_PKSC_PT1_PKSG_PT2_PKSK_T4_iiT6__param_9];
	shl.b32 	%r806, %r1, 5;
	and.b32  	%r807, %r806, 31744;
	add.s32 	%r169, %r390, %r807;
	bar.sync 	0;
	// begin inline asm
	mov.u32 %r780, %lanemask_le;
	// end inline asm
	setp.eq.s32 	%p156, %r2148, 2147483647;
	selp.b32 	%r809, -2147483648, %r2148, %p156;
	shr.u32 	%r810, %r809, %r2048;
	mov.b32 	%r811, -1;
	shl.b32 	%r812, %r811, %r2085;
	not.b32 	%r171, %r812;
	and.b32  	%r803, %r810, %r171;
	mov.b32 	%r783, 1;
	// begin inline asm
	{
    .reg .pred p;
    and.b32 %r781, %r803, %r783;    setp.ne.u32 p, %r781, 0;
    vote.ballot.sync.b32 %r781, p, 0xffffffff;
    @!p not.b32 %r781, %r781;
}

	// end inline asm
	mov.b32 	%r786, 2;
	// begin inline asm
	{
    .reg .pred p;
    and.b32 %r784, %r803, %r786;    setp.ne.u32 p, %r784, 0;
    vote.ballot.sync.b32 %r784, p, 0xffffffff;
    @!p not.b32 %r784, %r784;
}

	// end inline asm
	and.b32  	%r813, %r784, %r781;
	mov.b32 	%r789, 4;
	// begin inline asm
	{
    .reg .pred p;
    and.b32 %r787, %r803, %r789;    setp.ne.u32 p, %r787, 0;
    vote.ballot.sync.b32 %r787, p, 0xffffffff;
    @!p not.b32 %r787, %r787;
}

	// end inline asm
	and.b32  	%r814, %r787, %r813;
	mov.b32 	%r792, 8;
	// begin inline asm
	{
    .reg .pred p;
    and.b32 %r790, %r803, %r792;    setp.ne.u32 p, %r790, 0;
    vote.ballot.sync.b32 %r790, p, 0xffffffff;
    @!p not.b32 %r790, %r790;
}

	// end inline asm
	and.b32  	%r815, %r790, %r814;
	mov.b32 	%r795, 16;
	// begin inline asm
	{
    .reg .pred p;
    and.b32 %r793, %r803, %r795;    setp.ne.u32 p, %r793, 0;
    vote.ballot.sync.b32 %r793, p, 0xffffffff;
    @!p not.b32 %r793, %r793;
}

	// end inline asm
	and.b32  	%r816, %r793, %r815;
	mov.b32 	%r798, 32;
	// begin inline asm
	{
    .reg .pred p;
    and.b32 %r796, %r803, %r798;    setp.ne.u32 p, %r796, 0;
    vote.ballot.sync.b32 %r796, p, 0xffffffff;
    @!p not.b32 %r796, %r796;
}

	// end inline asm
	and.b32  	%r817, %r796, %r816;
	mov.b32 	%r801, 64;
	// begin inline asm
	{
    .reg .pred p;
    and.b32 %r799, %r803, %r801;    setp.ne.u32 p, %r799, 0;
    vote.ballot.sync.b32 %r799, p, 0xffffffff;
    @!p not.b32 %r799, %r799;
}

	// end inline asm
	and.b32  	%r818, %r799, %r817;
	mov.b32 	%r804, 128;
	// begin inline asm
	{
    .reg .pred p;
    and.b32 %r802, %r803, %r804;    setp.ne.u32 p, %r802, 0;
    vote.ballot.sync.b32 %r802, p, 0xffffffff;
    @!p not.b32 %r802, %r802;
}

	// end inline asm
	and.b32  	%r819, %r802, %r818;
	clz.b32 	%r820, %r819;
	sub.s32 	%r173, 31, %r820;
	and.b32  	%r821, %r780, %r819;
	popc.b32 	%r174, %r821;
	setp.ne.s32 	%p157, %r326, %r173;
	mov.b32 	%r2149, 0;
	@%p157 bra 	$L__BB17_181;
	shl.b32 	%r822, %r803, 2;
	add.s32 	%r823, %r169, %r822;
	atom.shared.add.u32 	%r2149, [%r823], %r174;
$L__BB17_181:
	ld.param.u32 	%r2049, [_ZN3cub18CUB_300001_SM_10006detail10radix_sort29DeviceRadixSortOnesweepKernelINS1_5radix10policy_hubIffyE10Policy1000ELNS0_9SortOrderE0EffyiiNS1_21identity_decomposer_tEEEvPT5_SB_PT3_PKSC_PT1_PKSG_PT2_PKSK_T4_iiT6__param_9];
	shfl.sync.idx.b32	%r849|%p158, %r2149, %r173, 31, -1;
	add.s32 	%r177, %r174, %r849;
	setp.eq.s32 	%p159, %r2147, 2147483647;
	selp.b32 	%r850, -2147483648, %r2147, %p159;
	shr.u32 	%r851, %r850, %r2049;
	and.b32  	%r846, %r851, %r171;
	mov.b32 	%r826, 1;
	// begin inline asm
	{
    .reg .pred p;
    and.b32 %r824, %r846, %r826;    setp.ne.u32 p, %r824, 0;
    vote.ballot.sync.b32 %r824, p, 0xffffffff;
    @!p not.b32 %r824, %r824;
}

	// end inline asm
	mov.b32 	%r829, 2;
	// begin inline asm
	{
    .reg .pred p;
    and.b32 %r827, %r846, %r829;    setp.ne.u32 p, %r827, 0;
    vote.ballot.sync.b32 %r827, p, 0xffffffff;
    @!p not.b32 %r827, %r827;
}

	// end inline asm
	and.b32  	%r852, %r827, %r824;
	mov.b32 	%r832, 4;
	// begin inline asm
	{
    .reg .pred p;
    and.b32 %r830, %r846, %r832;    setp.ne.u32 p, %r830, 0;
    vote.ballot.sync.b32 %r830, p, 0xffffffff;
    @!p not.b32 %r830, %r830;
}

	// end inline asm
	and.b32  	%r853, %r830, %r852;
	mov.b32 	%r835, 8;
	// begin inline asm
	{
    .reg .pred p;
    and.b32 %r833, %r846, %r835;    setp.ne.u32 p, %r833, 0;
    vote.ballot.sync.b32 %r833, p, 0xffffffff;
    @!p not.b32 %r833, %r833;
}

	// end inline asm
	and.b32  	%r854, %r833, %r853;
	mov.b32 	%r838, 16;
	// begin inline asm
	{
    .reg .pred p;
    and.b32 %r836, %r846, %r838;    setp.ne.u32 p, %r836, 0;
    vote.ballot.sync.b32 %r836, p, 0xffffffff;
    @!p not.b32 %r836, %r836;
}

	// end inline asm
	and.b32  	%r855, %r836, %r854;
	mov.b32 	%r841, 32;
	// begin inline asm
	{
    .reg .pred p;
    and.b32 %r839, %r846, %r841;    setp.ne.u32 p, %r839, 0;
    vote.ballot.sync.b32 %r839, p, 0xffffffff;
    @!p not.b32 %r839, %r839;
}

	// end inline asm
	and.b32  	%r856, %r839, %r855;
	mov.b32 	%r844, 64;
	// begin inline asm
	{
    .reg .pred p;
    and.b32 %r842, %r846, %r844;    setp.ne.u32 p, %r842, 0;
    vote.ballot.sync.b32 %r842, p, 0xffffffff;
    @!p not.b32 %r842, %r842;
}

	// end inline asm
	and.b32  	%r857, %r842, %r856;
	mov.b32 	%r847, 128;
	// begin inline asm
	{
    .reg .pred p;
    and.b32 %r845, %r846, %r847;    setp.ne.u32 p, %r845, 0;
    vote.ballot.sync.b32 %r845, p, 0xffffffff;
    @!p not.b32 %r845, %r845;
}

	// end inline asm
	and.b32  	%r858, %r845, %r857;
	clz.b32 	%r859, %r858;
	sub.s32 	%r179, 31, %r859;
	and.b32  	%r860, %r780, %r858;
	popc.b32 	%r180, %r860;
	setp.ne.s32 	%p160, %r326, %r179;
	mov.b32 	%r2150, 0;
	@%p160 bra 	$L__BB17_183;
	shl.b32 	%r861, %r846, 2;
	add.s32 	%r862, %r169, %r861;
	atom.shared.add.u32 	%r2150, [%r862], %r180;
$L__BB17_183:
	ld.param.u32 	%r2050, [_ZN3cub18CUB_300001_SM_10006detail10radix_sort29DeviceRadixSortOnesweepKernelINS1_5radix10policy_hubIffyE10Policy1000ELNS0_9SortOrderE0EffyiiNS1_21identity_decomposer_tEEEvPT5_SB_PT3_PKSC_PT1_PKSG_PT2_PKSK_T4_iiT6__param_9];
	shfl.sync.idx.b32	%r888|%p161, %r2150, %r179, 31, -1;
	add.s32 	%r183, %r180, %r888;
	setp.eq.s32 	%p162, %r2146, 2147483647;
	selp.b32 	%r889, -2147483648, %r2146, %p162;
	shr.u32 	%r890, %r889, %r2050;
	and.b32  	%r885, %r890, %r171;
	mov.b32 	%r865, 1;
	// begin inline asm
	{
    .reg .pred p;
    and.b32 %r863, %r885, %r865;    setp.ne.u32 p, %r863, 0;
    vote.ballot.sync.b32 %r863, p, 0xffffffff;
    @!p not.b32 %r863, %r863;
}

	// end inline asm
	mov.b32 	%r868, 2;
	// begin inline asm
	{
    .reg .pred p;
    and.b32 %r866, %r885, %r868;    setp.ne.u32 p, %r866, 0;
    vote.ballot.sync.b32 %r866, p, 0xffffffff;
    @!p not.b32 %r866, %r866;
}

	// end inline asm
	and.b32  	%r891, %r866, %r863;
	mov.b32 	%r871, 4;
	// begin inline asm
	{
    .reg .pred p;
    and.b32 %r869, %r885, %r871;    setp.ne.u32 p, %r869, 0;
    vote.ballot.sync.b32 %r869, p, 0xffffffff;
    @!p not.b32 %r869, %r869;
}

	// end inline asm
	and.b32  	%r892, %r869, %r891;
	mov.b32 	%r874, 8;
	// begin inline asm
	{
    .reg .pred p;
    and.b32 %r872, %r885, %r874;    setp.ne.u32 p, %r872, 0;
    vote.ballot.sync.b32 %r872, p, 0xffffffff;
    @!p not.b32 %r872, %r872;
}

	// end inline asm
	and.b32  	%r893, %r872, %r892;
	mov.b32 	%r877, 16;
	// begin inline asm
	{
    .reg .pred p;
    and.b32 %r875, %r885, %r877;    setp.ne.u32 p, %r875, 0;
    vote.ballot.sync.b32 %r875, p, 0xffffffff;
    @!p not.b32 %r875, %r875;
}

	// end inline asm
	and.b32  	%r894, %r875, %r893;
	mov.b32 	%r880, 32;
	// begin inline asm
	{
    .reg .pred p;
    and.b32 %r878, %r885, %r880;    setp.ne.u32 p, %r878, 0;
    vote.ballot.sync.b32 %r878, p, 0xffffffff;
    @!p not.b32 %r878, %r878;
}

	// end inline asm
	and.b32  	%r895, %r878, %r894;
	mov.b32 	%r883, 64;
	// begin inline asm
	{
    .reg .pred p;
    and.b32 %r881, %r885, %r883;    setp.ne.u32 p, %r881, 0;
    vote.ballot.sync.b32 %r881, p, 0xffffffff;
    @!p not.b32 %r881, %r881;
}

	// end inline asm
	and.b32  	%r896, %r881, %r895;
	mov.b32 	%r886, 128;
	// begin inline asm
	{
    .reg .pred p;
    and.b32 %r884, %r885, %r886;    setp.ne.u32 p, %r884, 0;
    vote.ballot.sync.b32 %r884, p, 0xffffffff;
    @!p not.b32 %r884, %r884;
}

	// end inline asm
	and.b32  	%r897, %r884, %r896;
	clz.b32 	%r898, %r897;
	sub.s32 	%r185, 31, %r898;
	and.b32  	%r899, %r780, %r897;
	popc.b32 	%r186, %r899;
	setp.ne.s32 	%p163, %r326, %r185;
	mov.b32 	%r2151, 0;
	@%p163 bra 	$L__BB17_185;
	shl.b32 	%r900, %r885, 2;
	add.s32 	%r901, %r169, %r900;
	atom.shared.add.u32 	%r2151, [%r901], %r186;
$L__BB17_185:
	ld.param.u32 	%r2051, [_ZN3cub18CUB_300001_SM_10006detail10radix_sort29DeviceRadixSortOnesweepKernelINS1_5radix10policy_hubIffyE10Policy1000ELNS0_9SortOrderE0EffyiiNS1_21identity_decomposer_tEEEvPT5_SB_PT3_PKSC_PT1_PKSG_PT2_PKSK_T4_iiT6__param_9];
	shfl.sync.idx.b32	%r927|%p164, %r2151, %r185, 31, -1;
	add.s32 	%r189, %r186, %r927;
	setp.eq.s32 	%p165, %r2145, 2147483647;
	selp.b32 	%r928, -2147483648, %r2145, %p165;
	shr.u32 	%r929, %r928, %r2051;
	and.b32  	%r924, %r929, %r171;
	mov.b32 	%r904, 1;
	// begin inline asm
	{
    .reg .pred p;
    and.b32 %r902, %r924, %r904;    setp.ne.u32 p, %r902, 0;
    vote.ballot.sync.b32 %r902, p, 0xffffffff;
    @!p not.b32 %r902, %r902;
}

	// end inline asm
	mov.b32 	%r907, 2;
	// begin inline asm
	{
    .reg .pred p;
    and.b32 %r905, %r924, %r907;    setp.ne.u32 p, %r905, 0;
    vote.ballot.sync.b32 %r905, p, 0xffffffff;
    @!p not.b32 %r905, %r905;
}

	// end inline asm
	and.b32  	%r930, %r905, %r902;
	mov.b32 	%r910, 4;
	// begin inline asm
	{
    .reg .pred p;
    and.b32 %r908, %r924, %r910;    setp.ne.u32 p, %r908, 0;
    vote.ballot.sync.b32 %r908, p, 0xffffffff;
    @!p not.b32 %r908, %r908;
}

	// end inline asm
	and.b32  	%r931, %r908, %r930;
	mov.b32 	%r913, 8;
	// begin inline asm
	{
    .reg .pred p;
    and.b32 %r911, %r924, %r913;    setp.ne.u32 p, %r911, 0;
    vote.ballot.sync.b32 %r911, p, 0xffffffff;
    @!p not.b32 %r911, %r911;
}

	// end inline asm
	and.b32  	%r932, %r911, %r931;
	mov.b32 	%r916, 16;
	// begin inline asm
	{
    .reg .pred p;
    and.b32 %r914, %r924, %r916;    setp.ne.u32 p, %r914, 0;
    vote.ballot.sync.b32 %r914, p, 0xffffffff;
    @!p not.b32 %r914, %r914;
}

	// end inline asm
	and.b32  	%r933, %r914, %r932;
	mov.b32 	%r919, 32;
	// begin inline asm
	{
    .reg .pred p;
    and.b32 %r917, %r924, %r919;    setp.ne.u32 p, %r917, 0;
    vote.ballot.sync.b32 %r917, p, 0xffffffff;
    @!p not.b32 %r917, %r917;
}

	// end inline asm
	and.b32  	%r934, %r917, %r933;
	mov.b32 	%r922, 64;
	// begin inline asm
	{
    .reg .pred p;
    and.b32 %r920, %r924, %r922;    setp.ne.u32 p, %r920, 0;
    vote.ballot.sync.b32 %r920, p, 0xffffffff;
    @!p not.b32 %r920, %r920;
}

	// end inline asm
	and.b32  	%r935, %r920, %r934;
	mov.b32 	%r925, 128;
	// begin inline asm
	{
    .reg .pred p;
    and.b32 %r923, %r924, %r925;    setp.ne.u32 p, %r923, 0;
    vote.ballot.sync.b32 %r923, p, 0xffffffff;
    @!p not.b32 %r923, %r923;
}

	// end inline asm
	and.b32  	%r936, %r923, %r935;
	clz.b32 	%r937, %r936;
	sub.s32 	%r191, 31, %r937;
	and.b32  	%r938, %r780, %r936;
	popc.b32 	%r192, %r938;
	setp.ne.s32 	%p166, %r326, %r191;
	mov.b32 	%r2152, 0;
	@%p166 bra 	$L__BB17_187;
	shl.b32 	%r939, %r924, 2;
	add.s32 	%r940, %r169, %r939;
	atom.shared.add.u32 	%r2152, [%r940], %r192;
$L__BB17_187:
	ld.param.u32 	%r2052, [_ZN3cub18CUB_300001_SM_10006detail10radix_sort29DeviceRadixSortOnesweepKernelINS1_5radix10policy_hubIffyE10Policy1000ELNS0_9SortOrderE0EffyiiNS1_21identity_decomposer_tEEEvPT5_SB_PT3_PKSC_PT1_PKSG_PT2_PKSK_T4_iiT6__param_9];
	shfl.sync.idx.b32	%r966|%p167, %r2152, %r191, 31, -1;
	add.s32 	%r195, %r192, %r966;
	setp.eq.s32 	%p168, %r2144, 2147483647;
	selp.b32 	%r967, -2147483648, %r2144, %p168;
	shr.u32 	%r968, %r967, %r2052;
	and.b32  	%r963, %r968, %r171;
	mov.b32 	%r943, 1;
	// begin inline asm
	{
    .reg .pred p;
    and.b32 %r941, %r963, %r943;    setp.ne.u32 p, %r941, 0;
    vote.ballot.sync.b32 %r941, p, 0xffffffff;
    @!p not.b32 %r941, %r941;
}

	// end inline asm
	mov.b32 	%r946, 2;
	// begin inline asm
	{
    .reg .pred p;
    and.b32 %r944, %r963, %r946;    setp.ne.u32 p, %r944, 0;
    vote.ballot.sync.b32 %r944, p, 0xffffffff;
    @!p not.b32 %r944, %r944;
}

	// end inline asm
	and.b32  	%r969, %r944, %r941;
	mov.b32 	%r949, 4;
	// begin inline asm
	{
    .reg .pred p;
    and.b32 %r947, %r963, %r949;    setp.ne.u32 p, %r947, 0;
    vote.ballot.sync.b32 %r947, p, 0xffffffff;
    @!p not.b32 %r947, %r947;
}

	// end inline asm
	and.b32  	%r970, %r947, %r969;
	mov.b32 	%r952, 8;
	// begin inline asm
	{
    .reg .pred p;
    and.b32 %r950, %r963, %r952;    setp.ne.u32 p, %r950, 0;
    vote.ballot.sync.b32 %r950, p, 0xffffffff;
    @!p not.b32 %r950, %r950;
}

	// end inline asm
	and.b32  	%r971, %r950, %r970;
	mov.b32 	%r955, 16;
	// begin inline asm
	{
    .reg .pred p;
    and.b32 %r953, %r963, %r955;    setp.ne.u32 p, %r953, 0;
    vote.ballot.sync.b32 %r953, p, 0xffffffff;
    @!p not.b32 %r953, %r953;
}

	// end inline asm
	and.b32  	%r972, %r953, %r971;
	mov.b32 	%r958, 32;
	// begin inline asm
	{
    .reg .pred p;
    and.b32 %r956, %r963, %r958;    setp.ne.u32 p, %r956, 0;
    vote.ballot.sync.b32 %r956, p, 0xffffffff;
    @!p not.b32 %r956, %r956;
}

	// end inline asm
	and.b32  	%r973, %r956, %r972;
	mov.b32 	%r961, 64;
	// begin inline asm
	{
    .reg .pred p;
    and.b32 %r959, %r963, %r961;    setp.ne.u32 p, %r959, 0;
    vote.ballot.sync.b32 %r959, p, 0xffffffff;
    @!p not.b32 %r959, %r959;
}

	// end inline asm
	and.b32  	%r974, %r959, %r973;
	mov.b32 	%r964, 128;
	// begin inline asm
	{
    .reg .pred p;
    and.b32 %r962, %r963, %r964;    setp.ne.u32 p, %r962, 0;
    vote.ballot.sync.b32 %r962, p, 0xffffffff;
    @!p not.b32 %r962, %r962;
}

	// end inline asm
	and.b32  	%r975, %r962, %r974;
	clz.b32 	%r976, %r975;
	sub.s32 	%r197, 31, %r976;
	and.b32  	%r977, %r780, %r975;
	popc.b32 	%r198, %r977;
	setp.ne.s32 	%p169, %r326, %r197;
	mov.b32 	%r2153, 0;
	@%p169 bra 	$L__BB17_189;
	shl.b32 	%r978, %r963, 2;
	add.s32 	%r979, %r169, %r978;
	atom.shared.add.u32 	%r2153, [%r979], %r198;
$L__BB17_189:
	ld.param.u32 	%r2053, [_ZN3cub18CUB_300001_SM_10006detail10radix_sort29DeviceRadixSortOnesweepKernelINS1_5radix10policy_hubIffyE10Policy1000ELNS0_9SortOrderE0EffyiiNS1_21identity_decomposer_tEEEvPT5_SB_PT3_PKSC_PT1_PKSG_PT2_PKSK_T4_iiT6__param_9];
	shfl.sync.idx.b32	%r1005|%p170, %r2153, %r197, 31, -1;
	add.s32 	%r201, %r198, %r1005;
	setp.eq.s32 	%p171, %r2143, 2147483647;
	selp.b32 	%r1006, -2147483648, %r2143, %p171;
	shr.u32 	%r1007, %r1006, %r2053;
	and.b32  	%r1002, %r1007, %r171;
	mov.b32 	%r982, 1;
	// begin inline asm
	{
    .reg .pred p;
    and.b32 %r980, %r1002, %r982;    setp.ne.u32 p, %r980, 0;
    vote.ballot.sync.b32 %r980, p, 0xffffffff;
    @!p not.b32 %r980, %r980;
}

	// end inline asm
	mov.b32 	%r985, 2;
	// begin inline asm
	{
    .reg .pred p;
    and.b32 %r983, %r1002, %r985;    setp.ne.u32 p, %r983, 0;
    vote.ballot.sync.b32 %r983, p, 0xffffffff;
    @!p not.b32 %r983, %r983;
}

	// end inline asm
	and.b32  	%r1008, %r983, %r980;
	mov.b32 	%r988, 4;
	// begin inline asm
	{
    .reg .pred p;
    and.b32 %r986, %r1002, %r988;    setp.ne.u32 p, %r986, 0;
    vote.ballot.sync.b32 %r986, p, 0xffffffff;
    @!p not.b32 %r986, %r986;
}

	// end inline asm
	and.b32  	%r1009, %r986, %r1008;
	mov.b32 	%r991, 8;
	// begin inline asm
	{
    .reg .pred p;
    and.b32 %r989, %r1002, %r991;    setp.ne.u32 p, %r989, 0;
    vote.ballot.sync.b32 %r989, p, 0xffffffff;
    @!p not.b32 %r989, %r989;
}

	// end inline asm
	and.b32  	%r1010, %r989, %r1009;
	mov.b32 	%r994, 16;
	// begin inline asm
	{
    .reg .pred p;
    and.b32 %r992, %r1002, %r994;    setp.ne.u32 p, %r992, 0;
    vote.ballot.sync.b32 %r992, p, 0xffffffff;
    @!p not.b32 %r992, %r992;
}

	// end inline asm
	and.b32  	%r1011, %r992, %r1010;
	mov.b32 	%r997, 32;
	// begin inline asm
	{
    .reg .pred p;
    and.b32 %r995, %r1002, %r997;    setp.ne.u32 p, %r995, 0;
    vote.ballot.sync.b32 %r995, p, 0xffffffff;
    @!p not.b32 %r995, %r995;
}

	// end inline asm
	and.b32  	%r1012, %r995, %r1011;
	mov.b32 	%r1000, 64;
	// begin inline asm
	{
    .reg .pred p;
    and.b32 %r998, %r1002, %r1000;    setp.ne.u32 p, %r998, 0;
    vote.ballot.sync.b32 %r998, p, 0xffffffff;
    @!p not.b32 %r998, %r998;
}

	// end inline asm
	and.b32  	%r1013, %r998, %r1012;
	mov.b32 	%r1003, 128;
	// begin inline asm
	{
    .reg .pred p;
    and.b32 %r1001, %r1002, %r1003;    setp.ne.u32 p, %r1001, 0;
    vote.ballot.sync.b32 %r1001, p, 0xffffffff;
    @!p not.b32 %r1001, %r1001;
}

	// end inline asm
	and.b32  	%r1014, %r1001, %r1013;
	clz.b32 	%r1015, %r1014;
	sub.s32 	%r203, 31, %r1015;
	and.b32  	%r1016, %r780, %r1014;
	popc.b32 	%r204, %r1016;
	setp.ne.s32 	%p172, %r326, %r203;
	mov.b32 	%r2154, 0;
	@%p172 bra 	$L__BB17_191;
	shl.b32 	%r1017, %r1002, 2;
	add.s32 	%r1018, %r169, %r1017;
	atom.shared.add.u32 	%r2154, [%r1018], %r204;
$L__BB17_191:
	ld.param.u32 	%r2054, [_ZN3cub18CUB_300001_SM_10006detail10radix_sort29DeviceRadixSortOnesweepKernelINS1_5radix10policy_hubIffyE10Policy1000ELNS0_9SortOrderE0EffyiiNS1_21identity_decomposer_tEEEvPT5_SB_PT3_PKSC_PT1_PKSG_PT2_PKSK_T4_iiT6__param_9];
	shfl.sync.idx.b32	%r1044|%p173, %r2154, %r203, 31, -1;
	add.s32 	%r207, %r204, %r1044;
	setp.eq.s32 	%p174, %r2142, 2147483647;
	selp.b32 	%r1045, -2147483648, %r2142, %p174;
	shr.u32 	%r1046, %r1045, %r2054;
	and.b32  	%r1041, %r1046, %r171;
	mov.b32 	%r1021, 1;
	// begin inline asm
	{
    .reg .pred p;
    and.b32 %r1019, %r1041, %r1021;    setp.ne.u32 p, %r1019, 0;
    vote.ballot.sync.b32 %r1019, p, 0xffffffff;
    @!p not.b32 %r1019, %r1019;
}

	// end inline asm
	mov.b32 	%r1024, 2;
	// begin inline asm
	{
    .reg .pred p;
    and.b32 %r1022, %r1041, %r1024;    setp.ne.u32 p, %r1022, 0;
    vote.ballot.sync.b32 %r1022, p, 0xffffffff;
    @!p not.b32 %r1022, %r1022;
}

	// end inline asm
	and.b32  	%r1047, %r1022, %r1019;
	mov.b32 	%r1027, 4;
	// begin inline asm
	{
    .reg .pred p;
    and.b32 %r1025, %r1041, %r1027;    setp.ne.u32 p, %r1025, 0;
    vote.ballot.sync.b32 %r1025, p, 0xffffffff;
    @!p not.b32 %r1025, %r1025;
}

	// end inline asm
	and.b32  	%r1048, %r1025, %r1047;
	mov.b32 	%r1030, 8;
	// begin inline asm
	{
    .reg .pred p;
    and.b32 %r1028, %r1041, %r1030;    setp.ne.u32 p, %r1028, 0;
    vote.ballot.sync.b32 %r1028, p, 0xffffffff;
    @!p not.b32 %r1028, %r1028;
}

	// end inline asm
	and.b32  	%r1049, %r1028, %r1048;
	mov.b32 	%r1033, 16;
	// begin inline asm
	{
    .reg .pred p;
    and.b32 %r1031, %r1041, %r1033;    setp.ne.u32 p, %r1031, 0;
    vote.ballot.sync.b32 %r1031, p, 0xffffffff;
    @!p not.b32 %r1031, %r1031;
}

	// end inline asm
	and.b32  	%r1050, %r1031, %r1049;
	mov.b32 	%r1036, 32;
	// begin inline asm
	{
    .reg .pred p;
    and.b32 %r1034, %r1041, %r1036;    setp.ne.u32 p, %r1034, 0;
    vote.ballot.sync.b32 %r1034, p, 0xffffffff;
    @!p not.b32 %r1034, %r1034;
}

	// end inline asm
	and.b32  	%r1051, %r1034, %r1050;
	mov.b32 	%r1039, 64;
	// begin inline asm
	{
    .reg .pred p;
    and.b32 %r1037, %r1041, %r1039;    setp.ne.u32 p, %r1037, 0;
    vote.ballot.sync.b32 %r1037, p, 0xffffffff;
    @!p not.b32 %r1037, %r1037;
}

	// end inline asm
	and.b32  	%r1052, %r1037, %r1051;
	mov.b32 	%r1042, 128;
	// begin inline asm
	{
    .reg .pred p;
    and.b32 %r1040, %r1041, %r1042;    setp.ne.u32 p, %r1040, 0;
    vote.ballot.sync.b32 %r1040, p, 0xffffffff;
    @!p not.b32 %r1040, %r1040;
}

	// end inline asm
	and.b32  	%r1053, %r1040, %r1052;
	clz.b32 	%r1054, %r1053;
	sub.s32 	%r209, 31, %r1054;
	and.b32  	%r1055, %r780, %r1053;
	popc.b32 	%r210, %r1055;
	setp.ne.s32 	%p175, %r326, %r209;
	mov.b32 	%r2155, 0;
	@%p175 bra 	$L__BB17_193;
	shl.b32 	%r1056, %r1041, 2;
	add.s32 	%r1057, %r169, %r1056;
	atom.shared.add.u32 	%r2155, [%r1057], %r210;
$L__BB17_193:
	ld.param.u32 	%r2055, [_ZN3cub18CUB_300001_SM_10006detail10radix_sort29DeviceRadixSortOnesweepKernelINS1_5radix10policy_hubIffyE10Policy1000ELNS0_9SortOrderE0EffyiiNS1_21identity_decomposer_tEEEvPT5_SB_PT3_PKSC_PT1_PKSG_PT2_PKSK_T4_iiT6__param_9];
	shfl.sync.idx.b32	%r1083|%p176, %r2155, %r209, 31, -1;
	add.s32 	%r213, %r210, %r1083;
	setp.eq.s32 	%p177, %r2141, 2147483647;
	selp.b32 	%r1084, -2147483648, %r2141, %p177;
	shr.u32 	%r1085, %r1084, %r2055;
	and.b32  	%r1080, %r1085, %r171;
	mov.b32 	%r1060, 1;
	// begin inline asm
	{
    .reg .pred p;
    and.b32 %r1058, %r1080, %r1060;    setp.ne.u32 p, %r1058, 0;
    vote.ballot.sync.b32 %r1058, p, 0xffffffff;
    @!p not.b32 %r1058, %r1058;
}

	// end inline asm
	mov.b32 	%r1063, 2;
	// begin inline asm
	{
    .reg .pred p;
    and.b32 %r1061, %r1080, %r1063;    setp.ne.u32 p, %r1061, 0;
    vote.ballot.sync.b32 %r1061, p, 0xffffffff;
    @!p not.b32 %r1061, %r1061;
}

	// end inline asm
	and.b32  	%r1086, %r1061, %r1058;
	mov.b32 	%r1066, 4;
	// begin inline asm
	{
    .reg .pred p;
    and.b32 %r1064, %r1080, %r1066;    setp.ne.u32 p, %r1064, 0;
    vote.ballot.sync.b32 %r1064, p, 0xffffffff;
    @!p not.b32 %r1064, %r1064;
}

	// end inline asm
	and.b32  	%r1087, %r1064, %r1086;
	mov.b32 	%r1069, 8;
	// begin inline asm
	{
    .reg .pred p;
    and.b32 %r1067, %r1080, %r1069;    setp.ne.u32 p, %r1067, 0;
    vote.ballot.sync.b32 %r1067, p, 0xffffffff;
    @!p not.b32 %r1067, %r1067;
}

	// end inline asm
	and.b32  	%r1088, %r1067, %r1087;
	mov.b32 	%r1072, 16;
	// begin inline asm
	{
    .reg .pred p;
    and.b32 %r1070, %r1080, %r1072;    setp.ne.u32 p, %r1070, 0;
    vote.ballot.sync.b32 %r1070, p, 0xffffffff;
    @!p not.b32 %r1070, %r1070;
}

	// end inline asm
	and.b32  	%r1089, %r1070, %r1088;
	mov.b32 	%r1075, 32;
	// begin inline asm
	{
    .reg .pred p;
    and.b32 %r1073, %r1080, %r1075;    setp.ne.u32 p, %r1073, 0;
    vote.ballot.sync.b32 %r1073, p, 0xffffffff;
    @!p not.b32 %r1073, %r1073;
}

	// end inline asm
	and.b32  	%r1090, %r1073, %r1089;
	mov.b32 	%r1078, 64;
	// begin inline asm
	{
    .reg .pred p;
    and.b32 %r1076, %r1080, %r1078;    setp.ne.u32 p, %r1076, 0;
    vote.ballot.sync.b32 %r1076, p, 0xffffffff;
    @!p not.b32 %r1076, %r1076;
}

	// end inline asm
	and.b32  	%r1091, %r1076, %r1090;
	mov.b32 	%r1081, 128;
	// begin inline asm
	{
    .reg .pred p;
    and.b32 %r1079, %r1080, %r1081;    setp.ne.u32 p, %r1079, 0;
    vote.ballot.sync.b32 %r1079, p, 0xffffffff;
    @!p not.b32 %r1079, %r1079;
}

	// end inline asm
	and.b32  	%r1092, %r1079, %r1091;
	clz.b32 	%r1093, %r1092;
	sub.s32 	%r215, 31, %r1093;
	and.b32  	%r1094, %r780, %r1092;
	popc.b32 	%r216, %r1094;
	setp.ne.s32 	%p178, %r326, %r215;
	mov.b32 	%r2156, 0;
	@%p178 bra 	$L__BB17_195;
	shl.b32 	%r1095, %r1080, 2;
	add.s32 	%r1096, %r169, %r1095;
	atom.shared.add.u32 	%r2156, [%r1096], %r216;
$L__BB17_195:
	ld.param.u32 	%r2056, [_ZN3cub18CUB_300001_SM_10006detail10radix_sort29DeviceRadixSortOnesweepKernelINS1_5radix10policy_hubIffyE10Policy1000ELNS0_9SortOrderE0EffyiiNS1_21identity_decomposer_tEEEvPT5_SB_PT3_PKSC_PT1_PKSG_PT2_PKSK_T4_iiT6__param_9];
	shfl.sync.idx.b32	%r1122|%p179, %r2156, %r215, 31, -1;
	add.s32 	%r219, %r216, %r1122;
	setp.eq.s32 	%p180, %r2140, 2147483647;
	selp.b32 	%r1123, -2147483648, %r2140, %p180;
	shr.u32 	%r1124, %r1123, %r2056;
	and.b32  	%r1119, %r1124, %r171;
	mov.b32 	%r1099, 1;
	// begin inline asm
	{
    .reg .pred p;
    and.b32 %r1097, %r1119, %r1099;    setp.ne.u32 p, %r1097, 0;
    vote.ballot.sync.b32 %r1097, p, 0xffffffff;
    @!p not.b32 %r1097, %r1097;
}

	// end inline asm
	mov.b32 	%r1102, 2;
	// begin inline asm
	{
    .reg .pred p;
    and.b32 %r1100, %r1119, %r1102;    setp.ne.u32 p, %r1100, 0;
    vote.ballot.sync.b32 %r1100, p, 0xffffffff;
    @!p not.b32 %r1100, %r1100;
}

	// end inline asm
	and.b32  	%r1125, %r1100, %r1097;
	mov.b32 	%r1105, 4;
	// begin inline asm
	{
    .reg .pred p;
    and.b32 %r1103, %r1119, %r1105;    setp.ne.u32 p, %r1103, 0;
    vote.ballot.sync.b32 %r1103, p, 0xffffffff;
    @!p not.b32 %r1103, %r1103;
}

	// end inline asm
	and.b32  	%r1126, %r1103, %r1125;
	mov.b32 	%r1108, 8;
	// begin inline asm
	{
    .reg .pred p;
    and.b32 %r1106, %r1119, %r1108;    setp.ne.u32 p, %r1106, 0;
    vote.ballot.sync.b32 %r1106, p, 0xffffffff;
    @!p not.b32 %r1106, %r1106;
}

	// end inline asm
	and.b32  	%r1127, %r1106, %r1126;
	mov.b32 	%r1111, 16;
	// begin inline asm
	{
    .reg .pred p;
    and.b32 %r1109, %r1119, %r1111;    setp.ne.u32 p, %r1109, 0;
    vote.ballot.sync.b32 %r1109, p, 0xffffffff;
    @!p not.b32 %r1109, %r1109;
}

	// end inline asm
	and.b32  	%r1128, %r1109, %r1127;
	mov.b32 	%r1114, 32;
	// begin inline asm
	{
    .reg .pred p;
    and.b32 %r1112, %r1119, %r1114;    setp.ne.u32 p, %r1112, 0;
    vote.ballot.sync.b32 %r1112, p, 0xffffffff;
    @!p not.b32 %r1112, %r1112;
}

	// end inline asm
	and.b32  	%r1129, %r1112, %r1128;
	mov.b32 	%r1117, 64;
	// begin inline asm
	{
    .reg .pred p;
    and.b32 %r1115, %r1119, %r1117;    setp.ne.u32 p, %r1115, 0;
    vote.ballot.sync.b32 %r1115, p, 0xffffffff;
    @!p not.b32 %r1115, %r1115;
}

	// end inline asm
	and.b32  	%r1130, %r1115, %r1129;
	mov.b32 	%r1120, 128;
	// begin inline asm
	{
    .reg .pred p;
    and.b32 %r1118, %r1119, %r1120;    setp.ne.u32 p, %r1118, 0;
    vote.ballot.sync.b32 %r1118, p, 0xffffffff;
    @!p not.b32 %r1118, %r1118;
}

	// end inline asm
	and.b32  	%r1131, %r1118, %r1130;
	clz.b32 	%r1132, %r1131;
	sub.s32 	%r221, 31, %r1132;
	and.b32  	%r1133, %r780, %r1131;
	popc.b32 	%r222, %r1133;
	setp.ne.s32 	%p181, %r326, %r221;
	mov.b32 	%r2157, 0;
	@%p181 bra 	$L__BB17_197;
	shl.b32 	%r1134, %r1119, 2;
	add.s32 	%r1135, %r169, %r1134;
	atom.shared.add.u32 	%r2157, [%r1135], %r222;
$L__BB17_197:
	ld.param.u32 	%r2057, [_ZN3cub18CUB_300001_SM_10006detail10radix_sort29DeviceRadixSortOnesweepKernelINS1_5radix10policy_hubIffyE10Policy1000ELNS0_9SortOrderE0EffyiiNS1_21identity_decomposer_tEEEvPT5_SB_PT3_PKSC_PT1_PKSG_PT2_PKSK_T4_iiT6__param_9];
	shfl.sync.idx.b32	%r1161|%p182, %r2157, %r221, 31, -1;
	add.s32 	%r225, %r222, %r1161;
	setp.eq.s32 	%p183, %r2139, 2147483647;
	selp.b32 	%r1162, -2147483648, %r2139, %p183;
	shr.u32 	%r1163, %r1162, %r2057;
	and.b32  	%r1158, %r1163, %r171;
	mov.b32 	%r1138, 1;
	// begin inline asm
	{
    .reg .pred p;
    and.b32 %r1136, %r1158, %r1138;    setp.ne.u32 p, %r1136, 0;
    vote.ballot.sync.b32 %r1136, p, 0xffffffff;
    @!p not.b32 %r1136, %r1136;
}

	// end inline asm
	mov.b32 	%r1141, 2;
	// begin inline asm
	{
    .reg .pred p;
    and.b32 %r1139, %r1158, %r1141;    setp.ne.u32 p, %r1139, 0;
    vote.ballot.sync.b32 %r1139, p, 0xffffffff;
    @!p not.b32 %r1139, %r1139;
}

	// end inline asm
	and.b32  	%r1164, %r1139, %r1136;
	mov.b32 	%r1144, 4;
	// begin inline asm
	{
    .reg .pred p;
    and.b32 %r1142, %r1158, %r1144;    setp.ne.u32 p, %r1142, 0;
    vote.ballot.sync.b32 %r1142, p, 0xffffffff;
    @!p not.b32 %r1142, %r1142;
}

	// end inline asm
	and.b32  	%r1165, %r1142, %r1164;
	mov.b32 	%r1147, 8;
	// begin inline asm
	{
    .reg .pred p;
    and.b32 %r1145, %r1158, %r1147;    setp.ne.u32 p, %r1145, 0;
    vote.ballot.sync.b32 %r1145, p, 0xffffffff;
    @!p not.b32 %r1145, %r1145;
}

	// end inline asm
	and.b32  	%r1166, %r1145, %r1165;
	mov.b32 	%r1150, 16;
	// begin inline asm
	{
    .reg .pred p;
    and.b32 %r1148, %r1158, %r1150;    setp.ne.u32 p, %r1148, 0;
    vote.ballot.sync.b32 %r1148, p, 0xffffffff;
    @!p not.b32 %r1148, %r1148;
}

	// end inline asm
	and.b32  	%r1167, %r1148, %r1166;
	mov.b32 	%r1153, 32;
	// begin inline asm
	{
    .reg .pred p;
    and.b32 %r1151, %r1158, %r1153;    setp.ne.u32 p, %r1151, 0;
    vote.ballot.sync.b32 %r1151, p, 0xffffffff;
    @!p not.b32 %r1151, %r1151;
}

	// end inline asm
	and.b32  	%r1168, %r1151, %r1167;
	mov.b32 	%r1156, 64;
	// begin inline asm
	{
    .reg .pred p;
    and.b32 %r1154, %r1158, %r1156;    setp.ne.u32 p, %r1154, 0;
    vote.ballot.sync.b32 %r1154, p, 0xffffffff;
    @!p not.b32 %r1154, %r1154;
}

	// end inline asm
	and.b32  	%r1169, %r1154, %r1168;
	mov.b32 	%r1159, 128;
	// begin inline asm
	{
    .reg .pred p;
    and.b32 %r1157, %r1158, %r1159;    setp.ne.u32 p, %r1157, 0;
    vote.ballot.sync.b32 %r1157, p, 0xffffffff;
    @!p not.b32 %r1157, %r1157;
}

	// end inline asm
	and.b32  	%r1170, %r1157, %r1169;
	clz.b32 	%r1171, %r1170;
	sub.s32 	%r227, 31, %r1171;
	and.b32  	%r1172, %r780, %r1170;
	popc.b32 	%r228, %r1172;
	setp.ne.s32 	%p184, %r326, %r227;
	mov.b32 	%r2158, 0;
	@%p184 bra 	$L__BB17_199;
	shl.b32 	%r1177, %r1158, 2;
	add.s32 	%r1178, %r169, %r1177;
	atom.shared.add.u32 	%r2158, [%r1178], %r228;
$L__BB17_199:
	ld.param.u32 	%r2058, [_ZN3cub18CUB_300001_SM_10006detail10radix_sort29DeviceRadixSortOnesweepKernelINS1_5radix10policy_hubIffyE10Policy1000ELNS0_9SortOrderE0EffyiiNS1_21identity_decomposer_tEEEvPT5_SB_PT3_PKSC_PT1_PKSG_PT2_PKSK_T4_iiT6__param_9];
	shfl.sync.idx.b32	%r1204|%p185, %r2158, %r227, 31, -1;
	add.s32 	%r231, %r228, %r1204;
	setp.eq.s32 	%p186, %r2138, 2147483647;
	selp.b32 	%r1205, -2147483648, %r2138, %p186;
	shr.u32 	%r1206, %r1205, %r2058;
	and.b32  	%r1201, %r1206, %r171;
	mov.b32 	%r1181, 1;
	// begin inline asm
	{
    .reg .pred p;
    and.b32 %r1179, %r1201, %r1181;    setp.ne.u32 p, %r1179, 0;
    vote.ballot.sync.b32 %r1179, p, 0xffffffff;
    @!p not.b32 %r1179, %r1179;
}

	// end inline asm
	mov.b32 	%r1184, 2;
	// begin inline asm
	{
    .reg .pred p;
    and.b32 %r1182, %r1201, %r1184;    setp.ne.u32 p, %r1182, 0;
    vote.ballot.sync.b32 %r1182, p, 0xffffffff;
    @!p not.b32 %r1182, %r1182;
}

	// end inline asm
	and.b32  	%r1207, %r1182, %r1179;
	mov.b32 	%r1187, 4;
	// begin inline asm
	{
    .reg .pred p;
    and.b32 %r1185, %r1201, %r1187;    setp.ne.u32 p, %r1185, 0;
    vote.ballot.sync.b32 %r1185, p, 0xffffffff;
    @!p not.b32 %r1185, %r1185;
}

	// end inline asm
	and.b32  	%r1208, %r1185, %r1207;
	mov.b32 	%r1190, 8;
	// begin inline asm
	{
    .reg .pred p;
    and.b32 %r1188, %r1201, %r1190;    setp.ne.u32 p, %r1188, 0;
    vote.ballot.sync.b32 %r1188, p, 0xffffffff;
    @!p not.b32 %r1188, %r1188;
}

	// end inline asm
	and.b32  	%r1209, %r1188, %r1208;
	mov.b32 	%r1193, 16;
	// begin inline asm
	{
    .reg .pred p;
    and.b32 %r1191, %r1201, %r1193;    setp.ne.u32 p, %r1191, 0;
    vote.ballot.sync.b32 %r1191, p, 0xffffffff;
    @!p not.b32 %r1191, %r1191;
}

	// end inline asm
	and.b32  	%r1210, %r1191, %r1209;
	mov.b32 	%r1196, 32;
	// begin inline asm
	{
    .reg .pred p;
    and.b32 %r1194, %r1201, %r1196;    setp.ne.u32 p, %r1194, 0;
    vote.ballot.sync.b32 %r1194, p, 0xffffffff;
    @!p not.b32 %r1194, %r1194;
}

	// end inline asm
	and.b32  	%r1211, %r1194, %r1210;
	mov.b32 	%r1199, 64;
	// begin inline asm
	{
    .reg .pred p;
    and.b32 %r1197, %r1201, %r1199;    setp.ne.u32 p, %r1197, 0;
    vote.ballot.sync.b32 %r1197, p, 0xffffffff;
    @!p not.b32 %r1197, %r1197;
}

	// end inline asm
	and.b32  	%r1212, %r1197, %r1211;
	mov.b32 	%r1202, 128;
	// begin inline asm
	{
    .reg .pred p;
    and.b32 %r1200, %r1201, %r1202;    setp.ne.u32 p, %r1200, 0;
    vote.ballot.sync.b32 %r1200, p, 0xffffffff;
    @!p not.b32 %r1200, %r1200;
}

	// end inline asm
	and.b32  	%r1213, %r1200, %r1212;
	clz.b32 	%r1214, %r1213;
	sub.s32 	%r233, 31, %r1214;
	and.b32  	%r1215, %r780, %r1213;
	popc.b32 	%r234, %r1215;
	setp.ne.s32 	%p187, %r326, %r233;
	mov.b32 	%r2159, 0;
	@%p187 bra 	$L__BB17_201;
	shl.b32 	%r1220, %r1201, 2;
	add.s32 	%r1221, %r169, %r1220;
	atom.shared.add.u32 	%r2159, [%r1221], %r234;
$L__BB17_201:
	ld.param.u32 	%r2059, [_ZN3cub18CUB_300001_SM_10006detail10radix_sort29DeviceRadixSortOnesweepKernelINS1_5radix10policy_hubIffyE10Policy1000ELNS0_9SortOrderE0EffyiiNS1_21identity_decomposer_tEEEvPT5_SB_PT3_PKSC_PT1_PKSG_PT2_PKSK_T4_iiT6__param_9];
	shfl.sync.idx.b32	%r1247|%p188, %r2159, %r233, 31, -1;
	add.s32 	%r237, %r234, %r1247;
	setp.eq.s32 	%p189, %r2137, 2147483647;
	selp.b32 	%r1248, -2147483648, %r2137, %p189;
	shr.u32 	%r1249, %r1248, %r2059;
	and.b32  	%r1244, %r1249, %r171;
	mov.b32 	%r1224, 1;
	// begin inline asm
	{
    .reg .pred p;
    and.b32 %r1222, %r1244, %r1224;    setp.ne.u32 p, %r1222, 0;
    vote.ballot.sync.b32 %r1222, p, 0xffffffff;
    @!p not.b32 %r1222, %r1222;
}

	// end inline asm
	mov.b32 	%r1227, 2;
	// begin inline asm
	{
    .reg .pred p;
    and.b32 %r1225, %r1244, %r1227;    setp.ne.u32 p, %r1225, 0;
    vote.ballot.sync.b32 %r1225, p, 0xffffffff;
    @!p not.b32 %r1225, %r1225;
}

	// end inline asm
	and.b32  	%r1250, %r1225, %r1222;
	mov.b32 	%r1230, 4;
	// begin inline asm
	{
    .reg .pred p;
    and.b32 %r1228, %r1244, %r1230;    setp.ne.u32 p, %r1228, 0;
    vote.ballot.sync.b32 %r1228, p, 0xffffffff;
    @!p not.b32 %r1228, %r1228;
}

	// end inline asm
	and.b32  	%r1251, %r1228, %r1250;
	mov.b32 	%r1233, 8;
	// begin inline asm
	{
    .reg .pred p;
    and.b32 %r1231, %r1244, %r1233;    setp.ne.u32 p, %r1231, 0;
    vote.ballot.sync.b32 %r1231, p, 0xffffffff;
    @!p not.b32 %r1231, %r1231;
}

	// end inline asm
	and.b32  	%r1252, %r1231, %r1251;
	mov.b32 	%r1236, 16;
	// begin inline asm
	{
    .reg .pred p;
    and.b32 %r1234, %r1244, %r1236;    setp.ne.u32 p, %r1234, 0;
    vote.ballot.sync.b32 %r1234, p, 0xffffffff;
    @!p not.b32 %r1234, %r1234;
}

	// end inline asm
	and.b32  	%r1253, %r1234, %r1252;
	mov.b32 	%r1239, 32;
	// begin inline asm
	{
    .reg .pred p;
    and.b32 %r1237, %r1244, %r1239;    setp.ne.u32 p, %r1237, 0;
    vote.ballot.sync.b32 %r1237, p, 0xffffffff;
    @!p not.b32 %r1237, %r1237;
}

	// end inline asm
	and.b32  	%r1254, %r1237, %r1253;
	mov.b32 	%r1242, 64;
	// begin inline asm
	{
    .reg .pred p;
    and.b32 %r1240, %r1244, %r1242;    setp.ne.u32 p, %r1240, 0;
    vote.ballot.sync.b32 %r1240, p, 0xffffffff;
    @!p not.b32 %r1240, %r1240;
}

	// end inline asm
	and.b32  	%r1255, %r1240, %r1254;
	mov.b32 	%r1245, 128;
	// begin inline asm
	{
    .reg .pred p;
    and.b32 %r1243, %r1244, %r1245;    setp.ne.u32 p, %r1243, 0;
    vote.ballot.sync.b32 %r1243, p, 0xffffffff;
    @!p not.b32 %r1243, %r1243;
}

	// end inline asm
	and.b32  	%r1256, %r1243, %r1255;
	clz.b32 	%r1257, %r1256;
	sub.s32 	%r239, 31, %r1257;
	and.b32  	%r1258, %r780, %r1256;
	popc.b32 	%r240, %r1258;
	setp.ne.s32 	%p190, %r326, %r239;
	mov.b32 	%r2160, 0;
	@%p190 bra 	$L__BB17_203;
	shl.b32 	%r1263, %r1244, 2;
	add.s32 	%r1264, %r169, %r1263;
	atom.shared.add.u32 	%r2160, [%r1264], %r240;
$L__BB17_203:
	ld.param.u32 	%r2060, [_ZN3cub18CUB_300001_SM_10006detail10radix_sort29DeviceRadixSortOnesweepKernelINS1_5radix10policy_hubIffyE10Policy1000ELNS0_9SortOrderE0EffyiiNS1_21identity_decomposer_tEEEvPT5_SB_PT3_PKSC_PT1_PKSG_PT2_PKSK_T4_iiT6__param_9];
	shfl.sync.idx.b32	%r1290|%p191, %r2160, %r239, 31, -1;
	add.s32 	%r243, %r240, %r1290;
	setp.eq.s32 	%p192, %r2136, 2147483647;
	selp.b32 	%r1291, -2147483648, %r2136, %p192;
	shr.u32 	%r1292, %r1291, %r2060;
	and.b32  	%r1287, %r1292, %r171;
	mov.b32 	%r1267, 1;
	// begin inline asm
	{
    .reg .pred p;
    and.b32 %r1265, %r1287, %r1267;    setp.ne.u32 p, %r1265, 0;
    vote.ballot.sync.b32 %r1265, p, 0xffffffff;
    @!p not.b32 %r1265, %r1265;
}

	// end inline asm
	mov.b32 	%r1270, 2;
	// begin inline asm
	{
    .reg .pred p;
    and.b32 %r1268, %r1287, %r1270;    setp.ne.u32 p, %r1268, 0;
    vote.ballot.sync.b32 %r1268, p, 0xffffffff;
    @!p not.b32 %r1268, %r1268;
}

	// end inline asm
	and.b32  	%r1293, %r1268, %r1265;
	mov.b32 	%r1273, 4;
	// begin inline asm
	{
    .reg .pred p;
    and.b32 %r1271, %r1287, %r1273;    setp.ne.u32 p, %r1271, 0;
    vote.ballot.sync.b32 %r1271, p, 0xffffffff;
    @!p not.b32 %r1271, %r1271;
}

	// end inline asm
	and.b32  	%r1294, %r1271, %r1293;
	mov.b32 	%r1276, 8;
	// begin inline asm
	{
    .reg .pred p;
    and.b32 %r1274, %r1287, %r1276;    setp.ne.u32 p, %r1274, 0;
    vote.ballot.sync.b32 %r1274, p, 0xffffffff;
    @!p not.b32 %r1274, %r1274;
}

	// end inline asm
	and.b32  	%r1295, %r1274, %r1294;
	mov.b32 	%r1279, 16;
	// begin inline asm
	{
    .reg .pred p;
    and.b32 %r1277, %r1287, %r1279;    setp.ne.u32 p, %r1277, 0;
    vote.ballot.sync.b32 %r1277, p, 0xffffffff;
    @!p not.b32 %r1277, %r1277;
}

	// end inline asm
	and.b32  	%r1296, %r1277, %r1295;
	mov.b32 	%r1282, 32;
	// begin inline asm
	{
    .reg .pred p;
    and.b32 %r1280, %r1287, %r1282;    setp.ne.u32 p, %r1280, 0;
    vote.ballot.sync.b32 %r1280, p, 0xffffffff;
    @!p not.b32 %r1280, %r1280;
}

	// end inline asm
	and.b32  	%r1297, %r1280, %r1296;
	mov.b32 	%r1285, 64;
	// begin inline asm
	{
    .reg .pred p;
    and.b32 %r1283, %r1287, %r1285;    setp.ne.u32 p, %r1283, 0;
    vote.ballot.sync.b32 %r1283, p, 0xffffffff;
    @!p not.b32 %r1283, %r1283;
}

	// end inline asm
	and.b32  	%r1298, %r1283, %r1297;
	mov.b32 	%r1288, 128;
	// begin inline asm
	{
    .reg .pred p;
    and.b32 %r1286, %r1287, %r1288;    setp.ne.u32 p, %r1286, 0;
    vote.ballot.sync.b32 %r1286, p, 0xffffffff;
    @!p not.b32 %r1286, %r1286;
}

	// end inline asm
	and.b32  	%r1299, %r1286, %r1298;
	clz.b32 	%r1300, %r1299;
	sub.s32 	%r245, 31, %r1300;
	and.b32  	%r1301, %r780, %r1299;
	popc.b32 	%r246, %r1301;
	setp.ne.s32 	%p193, %r326, %r245;
	mov.b32 	%r2161, 0;
	@%p193 bra 	$L__BB17_205;
	shl.b32 	%r1306, %r1287, 2;
	add.s32 	%r1307, %r169, %r1306;
	atom.shared.add.u32 	%r2161, [%r1307], %r246;
$L__BB17_205:
	ld.param.u32 	%r2061, [_ZN3cub18CUB_300001_SM_10006detail10radix_sort29DeviceRadixSortOnesweepKernelINS1_5radix10policy_hubIffyE10Policy1000ELNS0_9SortOrderE0EffyiiNS1_21identity_decomposer_tEEEvPT5_SB_PT3_PKSC_PT1_PKSG_PT2_PKSK_T4_iiT6__param_9];
	shfl.sync.idx.b32	%r1333|%p194, %r2161, %r245, 31, -1;
	add.s32 	%r249, %r246, %r1333;
	setp.eq.s32 	%p195, %r2135, 2147483647;
	selp.b32 	%r1334, -2147483648, %r2135, %p195;
	shr.u32 	%r1335, %r1334, %r2061;
	and.b32  	%r1330, %r1335, %r171;
	mov.b32 	%r1310, 1;
	// begin inline asm
	{
    .reg .pred p;
    and.b32 %r1308, %r1330, %r1310;    setp.ne.u32 p, %r1308, 0;
    vote.ballot.sync.b32 %r1308, p, 0xffffffff;
    @!p not.b32 %r1308, %r1308;
}

	// end inline asm
	mov.b32 	%r1313, 2;
	// begin inline asm
	{
    .reg .pred p;
    and.b32 %r1311, %r1330, %r1313;    setp.ne.u32 p, %r1311, 0;
    vote.ballot.sync.b32 %r1311, p, 0xffffffff;
    @!p not.b32 %r1311, %r1311;
}

	// end inline asm
	and.b32  	%r1336, %r1311, %r1308;
	mov.b32 	%r1316, 4;
	// begin inline asm
	{
    .reg .pred p;
    and.b32 %r1314, %r1330, %r1316;    setp.ne.u32 p, %r1314, 0;
    vote.ballot.sync.b32 %r1314, p, 0xffffffff;
    @!p not.b32 %r1314, %r1314;
}

	// end inline asm
	and.b32  	%r1337, %r1314, %r1336;
	mov.b32 	%r1319, 8;
	// begin inline asm
	{
    .reg .pred p;
    and.b32 %r1317, %r1330, %r1319;    setp.ne.u32 p, %r1317, 0;
    vote.ballot.sync.b32 %r1317, p, 0xffffffff;
    @!p not.b32 %r1317, %r1317;
}

	// end inline asm
	and.b32  	%r1338, %r1317, %r1337;
	mov.b32 	%r1322, 16;
	// begin inline asm
	{
    .reg .pred p;
    and.b32 %r1320, %r1330, %r1322;    setp.ne.u32 p, %r1320, 0;
    vote.ballot.sync.b32 %r1320, p, 0xffffffff;
    @!p not.b32 %r1320, %r1320;
}

	// end inline asm
	and.b32  	%r1339, %r1320, %r1338;
	mov.b32 	%r1325, 32;
	// begin inline asm
	{
    .reg .pred p;
    and.b32 %r1323, %r1330, %r1325;    setp.ne.u32 p, %r1323, 0;
    vote.ballot.sync.b32 %r1323, p, 0xffffffff;
    @!p not.b32 %r1323, %r1323;
}

	// end inline asm
	and.b32  	%r1340, %r1323, %r1339;
	mov.b32 	%r1328, 64;
	// begin inline asm
	{
    .reg .pred p;
    and.b32 %r1326, %r1330, %r1328;    setp.ne.u32 p, %r1326, 0;
    vote.ballot.sync.b32 %r1326, p, 0xffffffff;
    @!p not.b32 %r1326, %r1326;
}

	// end inline asm
	and.b32  	%r1341, %r1326, %r1340;
	mov.b32 	%r1331, 128;
	// begin inline asm
	{
    .reg .pred p;
    and.b32 %r1329, %r1330, %r1331;    setp.ne.u32 p, %r1329, 0;
    vote.ballot.sync.b32 %r1329, p, 0xffffffff;
    @!p not.b32 %r1329, %r1329;
}

	// end inline asm
	and.b32  	%r1342, %r1329, %r1341;
	clz.b32 	%r1343, %r1342;
	sub.s32 	%r251, 31, %r1343;
	and.b32  	%r1344, %r780, %r1342;
	popc.b32 	%r252, %r1344;
	setp.ne.s32 	%p196, %r326, %r251;
	mov.b32 	%r2162, 0;
	@%p196 bra 	$L__BB17_207;
	shl.b32 	%r1349, %r1330, 2;
	add.s32 	%r1350, %r169, %r1349;
	atom.shared.add.u32 	%r2162, [%r1350], %r252;
$L__BB17_207:
	ld.param.u32 	%r2062, [_ZN3cub18CUB_300001_SM_10006detail10radix_sort29DeviceRadixSortOnesweepKernelINS1_5radix10policy_hubIffyE10Policy1000ELNS0_9SortOrderE0EffyiiNS1_21identity_decomposer_tEEEvPT5_SB_PT3_PKSC_PT1_PKSG_PT2_PKSK_T4_iiT6__param_9];
	shfl.sync.idx.b32	%r1376|%p197, %r2162, %r251, 31, -1;
	add.s32 	%r255, %r252, %r1376;
	setp.eq.s32 	%p198, %r2134, 2147483647;
	selp.b32 	%r1377, -2147483648, %r2134, %p198;
	shr.u32 	%r1378, %r1377, %r2062;
	and.b32  	%r1373, %r1378, %r171;
	mov.b32 	%r1353, 1;
	// begin inline asm
	{
    .reg .pred p;
    and.b32 %r1351, %r1373, %r1353;    setp.ne.u32 p, %r1351, 0;
    vote.ballot.sync.b32 %r1351, p, 0xffffffff;
    @!p not.b32 %r1351, %r1351;
}

	// end inline asm
	mov.b32 	%r1356, 2;
	// begin inline asm
	{
    .reg .pred p;
    and.b32 %r1354, %r1373, %r1356;    setp.ne.u32 p, %r1354, 0;
    vote.ballot.sync.b32 %r1354, p, 0xffffffff;
    @!p not.b32 %r1354, %r1354;
}

	// end inline asm
	and.b32  	%r1379, %r1354, %r1351;
	mov.b32 	%r1359, 4;
	// begin inline asm
	{
    .reg .pred p;
    and.b32 %r1357, %r1373, %r1359;    setp.ne.u32 p, %r1357, 0;
    vote.ballot.sync.b32 %r1357, p, 0xffffffff;
    @!p not.b32 %r1357, %r1357;
}

	// end inline asm
	and.b32  	%r1380, %r1357, %r1379;
	mov.b32 	%r1362, 8;
	// begin inline asm
	{
    .reg .pred p;
    and.b32 %r1360, %r1373, %r1362;    setp.ne.u32 p, %r1360, 0;
    vote.ballot.sync.b32 %r1360, p, 0xffffffff;
    @!p not.b32 %r1360, %r1360;
}

	// end inline asm
	and.b32  	%r1381, %r1360, %r1380;
	mov.b32 	%r1365, 16;
	// begin inline asm
	{
    .reg .pred p;
    and.b32 %r1363, %r1373, %r1365;    setp.ne.u32 p, %r1363, 0;
    vote.ballot.sync.b32 %r1363, p, 0xffffffff;
    @!p not.b32 %r1363, %r1363;
}

	// end inline asm
	and.b32  	%r1382, %r1363, %r1381;
	mov.b32 	%r1368, 32;
	// begin inline asm
	{
    .reg .pred p;
    and.b32 %r1366, %r1373, %r1368;    setp.ne.u32 p, %r1366, 0;
    vote.ballot.sync.b32 %r1366, p, 0xffffffff;
    @!p not.b32 %r1366, %r1366;
}

	// end inline asm
	and.b32  	%r1383, %r1366, %r1382;
	mov.b32 	%r1371, 64;
	// begin inline asm
	{
    .reg .pred p;
    and.b32 %r1369, %r1373, %r1371;    setp.ne.u32 p, %r1369, 0;
    vote.ballot.sync.b32 %r1369, p, 0xffffffff;
    @!p not.b32 %r1369, %r1369;
}

	// end inline asm
	and.b32  	%r1384, %r1369, %r1383;
	mov.b32 	%r1374, 128;
	// begin inline asm
	{
    .reg .pred p;
    and.b32 %r1372, %r1373, %r1374;    setp.ne.u32 p, %r1372, 0;
    vote.ballot.sync.b32 %r1372, p, 0xffffffff;
    @!p not.b32 %r1372, %r1372;
}

	// end inline asm
	and.b32  	%r1385, %r1372, %r1384;
	clz.b32 	%r1386, %r1385;
	sub.s32 	%r257, 31, %r1386;
	and.b32  	%r1387, %r780, %r1385;
	popc.b32 	%r258, %r1387;
	setp.ne.s32 	%p199, %r326, %r257;
	mov.b32 	%r2163, 0;
	@%p199 bra 	$L__BB17_209;
	shl.b32 	%r1392, %r1373, 2;
	add.s32 	%r1393, %r169, %r1392;
	atom.shared.add.u32 	%r2163, [%r1393], %r258;
$L__BB17_209:
	ld.param.u32 	%r2063, [_ZN3cub18CUB_300001_SM_10006detail10radix_sort29DeviceRadixSortOnesweepKernelINS1_5radix10policy_hubIffyE10Policy1000ELNS0_9SortOrderE0EffyiiNS1_21identity_decomposer_tEEEvPT5_SB_PT3_PKSC_PT1_PKSG_PT2_PKSK_T4_iiT6__param_9];
	shfl.sync.idx.b32	%r1419|%p200, %r2163, %r257, 31, -1;
	add.s32 	%r261, %r258, %r1419;
	setp.eq.s32 	%p201, %r2133, 2147483647;
	selp.b32 	%r1420, -2147483648, %r2133, %p201;
	shr.u32 	%r1421, %r1420, %r2063;
	and.b32  	%r1416, %r1421, %r171;
	mov.b32 	%r1396, 1;
	// begin inline asm
	{
    .reg .pred p;
    and.b32 %r1394, %r1416, %r1396;    setp.ne.u32 p, %r1394, 0;
    vote.ballot.sync.b32 %r1394, p, 0xffffffff;
    @!p not.b32 %r1394, %r1394;
}

	// end inline asm
	mov.b32 	%r1399, 2;
	// begin inline asm
	{
    .reg .pred p;
    and.b32 %r1397, %r1416, %r1399;    setp.ne.u32 p, %r1397, 0;
    vote.ballot.sync.b32 %r1397, p, 0xffffffff;
    @!p not.b32 %r1397, %r1397;
}

	// end inline asm
	and.b32  	%r1422, %r1397, %r1394;
	mov.b32 	%r1402, 4;
	// begin inline asm
	{
    .reg .pred p;
    and.b32 %r1400, %r1416, %r1402;    setp.ne.u32 p, %r1400, 0;
    vote.ballot.sync.b32 %r1400, p, 0xffffffff;
    @!p not.b32 %r1400, %r1400;
}

	// end inline asm
	and.b32  	%r1423, %r1400, %r1422;
	mov.b32 	%r1405, 8;
	// begin inline asm
	{
    .reg .pred p;
    and.b32 %r1403, %r1416, %r1405;    setp.ne.u32 p, %r1403, 0;
    vote.ballot.sync.b32 %r1403, p, 0xffffffff;
    @!p not.b32 %r1403, %r1403;
}

	// end inline asm
	and.b32  	%r1424, %r1403, %r1423;
	mov.b32 	%r1408, 16;
	// begin inline asm
	{
    .reg .pred p;
    and.b32 %r1406, %r1416, %r1408;    setp.ne.u32 p, %r1406, 0;
    vote.ballot.sync.b32 %r1406, p, 0xffffffff;
    @!p not.b32 %r1406, %r1406;
}

	// end inline asm
	and.b32  	%r1425, %r1406, %r1424;
	mov.b32 	%r1411, 32;
	// begin inline asm
	{
    .reg .pred p;
    and.b32 %r1409, %r1416, %r1411;    setp.ne.u32 p, %r1409, 0;
    vote.ballot.sync.b32 %r1409, p, 0xffffffff;
    @!p not.b32 %r1409, %r1409;
}

	// end inline asm
	and.b32  	%r1426, %r1409, %r1425;
	mov.b32 	%r1414, 64;
	// begin inline asm
	{
    .reg .pred p;
    and.b32 %r1412, %r1416, %r1414;    setp.ne.u32 p, %r1412, 0;
    vote.ballot.sync.b32 %r1412, p, 0xffffffff;
    @!p not.b32 %r1412, %r1412;
}

	// end inline asm
	and.b32  	%r1427, %r1412, %r1426;
	mov.b32 	%r1417, 128;
	// begin inline asm
	{
    .reg .pred p;
    and.b32 %r1415, %r1416, %r1417;    setp.ne.u32 p, %r1415, 0;
    vote.ballot.sync.b32 %r1415, p, 0xffffffff;
    @!p not.b32 %r1415, %r1415;
}

	// end inline asm
	and.b32  	%r1428, %r1415, %r1427;
	clz.b32 	%r1429, %r1428;
	sub.s32 	%r263, 31, %r1429;
	and.b32  	%r1430, %r780, %r1428;
	popc.b32 	%r264, %r1430;
	setp.ne.s32 	%p202, %r326, %r263;
	mov.b32 	%r2164, 0;
	@%p202 bra 	$L__BB17_211;
	shl.b32 	%r1431, %r1, 5;
	and.b32  	%r1432, %r1431, 31744;
	add.s32 	%r1434, %r390, %r1432;
	shl.b32 	%r1435, %r1416, 2;
	add.s32 	%r1436, %r1434, %r1435;
	atom.shared.add.u32 	%r2164, [%r1436], %r264;
$L__BB17_211:
	ld.param.u32 	%r2064, [_ZN3cub18CUB_300001_SM_10006detail10radix_sort29DeviceRadixSortOnesweepKernelINS1_5radix10policy_hubIffyE10Policy1000ELNS0_9SortOrderE0EffyiiNS1_21identity_decomposer_tEEEvPT5_SB_PT3_PKSC_PT1_PKSG_PT2_PKSK_T4_iiT6__param_9];
	shfl.sync.idx.b32	%r1462|%p203, %r2164, %r263, 31, -1;
	add.s32 	%r267, %r264, %r1462;
	setp.eq.s32 	%p204, %r2132, 2147483647;
	selp.b32 	%r1463, -2147483648, %r2132, %p204;
	shr.u32 	%r1464, %r1463, %r2064;
	and.b32  	%r1459, %r1464, %r171;
	mov.b32 	%r1439, 1;
	// begin inline asm
	{
    .reg .pred p;
    and.b32 %r1437, %r1459, %r1439;    setp.ne.u32 p, %r1437, 0;
    vote.ballot.sync.b32 %r1437, p, 0xffffffff;
    @!p not.b32 %r1437, %r1437;
}

	// end inline asm
	mov.b32 	%r1442, 2;
	// begin inline asm
	{
    .reg .pred p;
    and.b32 %r1440, %r1459, %r1442;    setp.ne.u32 p, %r1440, 0;
    vote.ballot.sync.b32 %r1440, p, 0xffffffff;
    @!p not.b32 %r1440, %r1440;
}

	// end inline asm
	and.b32  	%r1465, %r1440, %r1437;
	mov.b32 	%r1445, 4;
	// begin inline asm
	{
    .reg .pred p;
    and.b32 %r1443, %r1459, %r1445;    setp.ne.u32 p, %r1443, 0;
    vote.ballot.sync.b32 %r1443, p, 0xffffffff;
    @!p not.b32 %r1443, %r1443;
}

	// end inline asm
	and.b32  	%r1466, %r1443, %r1465;
	mov.b32 	%r1448, 8;
	// begin inline asm
	{
    .reg .pred p;
    and.b32 %r1446, %r1459, %r1448;    setp.ne.u32 p, %r1446, 0;
    vote.ballot.sync.b32 %r1446, p, 0xffffffff;
    @!p not.b32 %r1446, %r1446;
}

	// end inline asm
	and.b32  	%r1467, %r1446, %r1466;
	mov.b32 	%r1451, 16;
	// begin inline asm
	{
    .reg .pred p;
    and.b32 %r1449, %r1459, %r1451;    setp.ne.u32 p, %r1449, 0;
    vote.ballot.sync.b32 %r1449, p, 0xffffffff;
    @!p not.b32 %r1449, %r1449;
}

	// end inline asm
	and.b32  	%r1468, %r1449, %r1467;
	mov.b32 	%r1454, 32;
	// begin inline asm
	{
    .reg .pred p;
    and.b32 %r1452, %r1459, %r1454;    setp.ne.u32 p, %r1452, 0;
    vote.ballot.sync.b32 %r1452, p, 0xffffffff;
    @!p not.b32 %r1452, %r1452;
}

	// end inline asm
	and.b32  	%r1469, %r1452, %r1468;
	mov.b32 	%r1457, 64;
	// begin inline asm
	{
    .reg .pred p;
    and.b32 %r1455, %r1459, %r1457;    setp.ne.u32 p, %r1455, 0;
    vote.ballot.sync.b32 %r1455, p, 0xffffffff;
    @!p not.b32 %r1455, %r1455;
}

	// end inline asm
	and.b32  	%r1470, %r1455, %r1469;
	mov.b32 	%r1460, 128;
	// begin inline asm
	{
    .reg .pred p;
    and.b32 %r1458, %r1459, %r1460;    setp.ne.u32 p, %r1458, 0;
    vote.ballot.sync.b32 %r1458, p, 0xffffffff;
    @!p not.b32 %r1458, %r1458;
}

	// end inline asm
	and.b32  	%r1471, %r1458, %r1470;
	clz.b32 	%r1472, %r1471;
	sub.s32 	%r269, 31, %r1472;
	and.b32  	%r1473, %r780, %r1471;
	popc.b32 	%r270, %r1473;
	setp.ne.s32 	%p205, %r326, %r269;
	mov.b32 	%r2165, 0;
	@%p205 bra 	$L__BB17_213;
	shl.b32 	%r1478, %r1459, 2;
	add.s32 	%r1479, %r169, %r1478;
	atom.shared.add.u32 	%r2165, [%r1479], %r270;
$L__BB17_213:
	setp.gt.u32 	%p206, %r1, 255;
	shfl.sync.idx.b32	%r1480|%p207, %r2165, %r269, 31, -1;
	add.s32 	%r1481, %r270, %r1480;
	bar.sync 	0;
	shl.b32 	%r1482, %r177, 2;
	add.s32 	%r273, %r390, %r1482;
	st.shared.u32 	[%r273+-4], %r2148;
	shl.b32 	%r1484, %r183, 2;
	add.s32 	%r274, %r390, %r1484;
	st.shared.u32 	[%r274+-4], %r2147;
	shl.b32 	%r1485, %r189, 2;
	add.s32 	%r275, %r390, %r1485;
	st.shared.u32 	[%r275+-4], %r2146;
	shl.b32 	%r1486, %r195, 2;
	add.s32 	%r276, %r390, %r1486;
	st.shared.u32 	[%r276+-4], %r2145;
	shl.b32 	%r1487, %r201, 2;
	add.s32 	%r277, %r390, %r1487;
	st.shared.u32 	[%r277+-4], %r2144;
	shl.b32 	%r1488, %r207, 2;
	add.s32 	%r278, %r390, %r1488;
	st.shared.u32 	[%r278+-4], %r2143;
	shl.b32 	%r1489, %r213, 2;
	add.s32 	%r279, %r390, %r1489;
	st.shared.u32 	[%r279+-4], %r2142;
	shl.b32 	%r1490, %r219, 2;
	add.s32 	%r280, %r390, %r1490;
	st.shared.u32 	[%r280+-4], %r2141;
	shl.b32 	%r1491, %r225, 2;
	add.s32 	%r281, %r390, %r1491;
	st.shared.u32 	[%r281+-4], %r2140;
	shl.b32 	%r1492, %r231, 2;
	add.s32 	%r282, %r390, %r1492;
	st.shared.u32 	[%r282+-4], %r2139;
	shl.b32 	%r1493, %r237, 2;
	add.s32 	%r283, %r390, %r1493;
	st.shared.u32 	[%r283+-4], %r2138;
	shl.b32 	%r1494, %r243, 2;
	add.s32 	%r284, %r390, %r1494;
	st.shared.u32 	[%r284+-4], %r2137;
	shl.b32 	%r1495, %r249, 2;
	add.s32 	%r285, %r390, %r1495;
	st.shared.u32 	[%r285+-4], %r2136;
	shl.b32 	%r1496, %r255, 2;
	add.s32 	%r286, %r390, %r1496;
	st.shared.u32 	[%r286+-4], %r2135;
	shl.b32 	%r1497, %r261, 2;
	add.s32 	%r287, %r390, %r1497;
	st.shared.u32 	[%r287+-4], %r2134;
	shl.b32 	%r1498, %r267, 2;
	add.s32 	%r288, %r390, %r1498;
	st.shared.u32 	[%r288+-4], %r2133;
	shl.b32 	%r1499, %r1481, 2;
	add.s32 	%r289, %r390, %r1499;
	st.shared.u32 	[%r289+-4], %r2132;
	shl.b32 	%r1500, %r1, 3;
	add.s32 	%r1501, %r390, %r1500;
	add.s32 	%r290, %r1501, 26112;
	@%p206 bra 	$L__BB17_221;
	ld.param.u64 	%rd437, [_ZN3cub18CUB_300001_SM_10006detail10radix_sort29DeviceRadixSortOnesweepKernelINS1_5radix10policy_hubIffyE10Policy1000ELNS0_9SortOrderE0EffyiiNS1_21identity_decomposer_tEEEvPT5_SB_PT3_PKSC_PT1_PKSG_PT2_PKSK_T4_iiT6__param_3];
	cvta.to.global.u64 	%rd94, %rd437;
	shl.b64 	%rd95, %rd9, 3;
	add.s64 	%rd96, %rd94, %rd95;
	ld.global.u64 	%rd97, [%rd96];
	cvt.s64.s32 	%rd98, %r168;
	sub.s64 	%rd456, %rd97, %rd98;
	st.shared.u64 	[%r290], %rd456;
	setp.lt.s32 	%p208, %r4, 1;
	mov.u32 	%r2169, %r2127;
	@%p208 bra 	$L__BB17_220;
	mov.b32 	%r2167, -1;
	mov.u32 	%r2166, %r4;
	mov.u32 	%r2169, %r2127;
$L__BB17_216:
	ld.param.u64 	%rd430, [_ZN3cub18CUB_300001_SM_10006detail10radix_sort29DeviceRadixSortOnesweepKernelINS1_5radix10policy_hubIffyE10Policy1000ELNS0_9SortOrderE0EffyiiNS1_21identity_decomposer_tEEEvPT5_SB_PT3_PKSC_PT1_PKSG_PT2_PKSK_T4_iiT6__param_0];
	add.s32 	%r294, %r2166, -1;
	shl.b32 	%r1503, %r294, 8;
	add.s32 	%r1504, %r1503, %r1;
	cvta.to.global.u64 	%rd99, %rd430;
	mul.wide.s32 	%rd100, %r1504, 4;
	add.s64 	%rd19, %rd99, %rd100;
$L__BB17_217:
	membar.cta;
	ld.volatile.global.u32 	%r295, [%rd19];
	setp.eq.s32 	%p209, %r295, 0;
	@%p209 bra 	$L__BB17_217;
	and.b32  	%r1505, %r295, 1073741823;
	add.s32 	%r2169, %r1505, %r2169;
	setp.gt.s32 	%p210, %r295, -1;
	vote.sync.ballot.b32 	%r2167, %p210, %r2167;
	setp.gt.u32 	%p212, %r2166, 1;
	and.pred  	%p213, %p210, %p212;
	mov.u32 	%r2166, %r294;
	@%p213 bra 	$L__BB17_216;
	ld.shared.u64 	%rd456, [%r290];
$L__BB17_220:
	ld.param.u64 	%rd431, [_ZN3cub18CUB_300001_SM_10006detail10radix_sort29DeviceRadixSortOnesweepKernelINS1_5radix10policy_hubIffyE10Policy1000ELNS0_9SortOrderE0EffyiiNS1_21identity_decomposer_tEEEvPT5_SB_PT3_PKSC_PT1_PKSG_PT2_PKSK_T4_iiT6__param_0];
	or.b32  	%r1506, %r2169, -2147483648;
	cvta.to.global.u64 	%rd101, %rd431;
	add.s64 	%rd103, %rd101, %rd59;
	st.volatile.global.u32 	[%rd103], %r1506;
	sub.s32 	%r1509, %r2169, %r2127;
	cvt.s64.s32 	%rd104, %r1509;
	add.s64 	%rd105, %rd456, %rd104;
	st.shared.u64 	[%r290], %rd105;
$L__BB17_221:
	ld.param.u32 	%r2040, [_ZN3cub18CUB_300001_SM_10006detail10radix_sort29DeviceRadixSortOnesweepKernelINS1_5radix10policy_hubIffyE10Policy1000ELNS0_9SortOrderE0EffyiiNS1_21identity_decomposer_tEEEvPT5_SB_PT3_PKSC_PT1_PKSG_PT2_PKSK_T4_iiT6__param_8];
	ld.param.u64 	%rd434, [_ZN3cub18CUB_300001_SM_10006detail10radix_sort29DeviceRadixSortOnesweepKernelINS1_5radix10policy_hubIffyE10Policy1000ELNS0_9SortOrderE0EffyiiNS1_21identity_decomposer_tEEEvPT5_SB_PT3_PKSC_PT1_PKSG_PT2_PKSK_T4_iiT6__param_2];
	setp.gt.u32 	%p214, %r1, 255;
	mad.lo.s32 	%r299, %r4, 6528, 6528;
	setp.lt.s32 	%p215, %r299, %r2040;
	setp.eq.s64 	%p216, %rd434, 0;
	or.pred  	%p217, %p216, %p215;
	or.pred  	%p218, %p214, %p217;
	@%p218 bra 	$L__BB17_223;
	ld.param.u64 	%rd435, [_ZN3cub18CUB_300001_SM_10006detail10radix_sort29DeviceRadixSortOnesweepKernelINS1_5radix10policy_hubIffyE10Policy1000ELNS0_9SortOrderE0EffyiiNS1_21identity_decomposer_tEEEvPT5_SB_PT3_PKSC_PT1_PKSG_PT2_PKSK_T4_iiT6__param_2];
	ld.shared.u64 	%rd106, [%r290];
	cvt.s64.s32 	%rd107, %r2127;
	cvt.s64.s32 	%rd108, %r168;
	add.s64 	%rd109, %rd108, %rd107;
	add.s64 	%rd110, %rd109, %rd106;
	cvta.to.global.u64 	%rd111, %rd435;
	shl.b64 	%rd112, %rd9, 3;
	add.s64 	%rd113, %rd111, %rd112;
	st.global.u64 	[%rd113], %rd110;
$L__BB17_223:
	ld.param.u32 	%r2041, [_ZN3cub18CUB_300001_SM_10006detail10radix_sort29DeviceRadixSortOnesweepKernelINS1_5radix10policy_hubIffyE10Policy1000ELNS0_9SortOrderE0EffyiiNS1_21identity_decomposer_tEEEvPT5_SB_PT3_PKSC_PT1_PKSG_PT2_PKSK_T4_iiT6__param_8];
	ld.param.u64 	%rd438, [_ZN3cub18CUB_300001_SM_10006detail10radix_sort29DeviceRadixSortOnesweepKernelINS1_5radix10policy_hubIffyE10Policy1000ELNS0_9SortOrderE0EffyiiNS1_21identity_decomposer_tEEEvPT5_SB_PT3_PKSC_PT1_PKSG_PT2_PKSK_T4_iiT6__param_4];
	cvta.to.global.u64 	%rd22, %rd438;
	setp.gt.s32 	%p219, %r299, %r2041;
	bar.sync 	0;
	@%p219 bra 	$L__BB17_225;
	ld.param.u32 	%r2065, [_ZN3cub18CUB_300001_SM_10006detail10radix_sort29DeviceRadixSortOnesweepKernelINS1_5radix10policy_hubIffyE10Policy1000ELNS0_9SortOrderE0EffyiiNS1_21identity_decomposer_tEEEvPT5_SB_PT3_PKSC_PT1_PKSG_PT2_PKSK_T4_iiT6__param_9];
	ld.shared.u32 	%r1512, [%r118];
	setp.eq.s32 	%p220, %r1512, 2147483647;
	selp.b32 	%r1513, -2147483648, %r1512, %p220;
	shr.u32 	%r1514, %r1513, %r2065;
	and.b32  	%r1515, %r1514, %r171;
	shl.b32 	%r1516, %r1515, 3;
	add.s32 	%r1518, %r390, 26112;
	add.s32 	%r1519, %r1518, %r1516;
	ld.shared.u64 	%rd114, [%r1519];
	add.s64 	%rd115, %rd114, %rd9;
	setp.gt.s32 	%p221, %r1512, -1;
	selp.b32 	%r1520, -1, -2147483648, %p221;
	xor.b32  	%r1521, %r1520, %r1512;
	shl.b64 	%rd116, %rd115, 2;
	add.s64 	%rd117, %rd22, %rd116;
	st.global.u32 	[%rd117], %r1521;
	bar.warp.sync 	-1;
	ld.shared.u32 	%r1522, [%r118+1536];
	setp.eq.s32 	%p222, %r1522, 2147483647;
	selp.b32 	%r1523, -2147483648, %r1522, %p222;
	shr.u32 	%r1524, %r1523, %r2065;
	and.b32  	%r1525, %r1524, %r171;
	shl.b32 	%r1526, %r1525, 3;
	add.s32 	%r1527, %r1518, %r1526;
	ld.shared.u64 	%rd118, [%r1527];
	add.s64 	%rd119, %rd118, %rd9;
	setp.gt.s32 	%p223, %r1522, -1;
	selp.b32 	%r1528, -1, -2147483648, %p223;
	xor.b32  	%r1529, %r1528, %r1522;
	shl.b64 	%rd120, %rd119, 2;
	add.s64 	%rd121, %rd22, %rd120;
	st.global.u32 	[%rd121+1536], %r1529;
	bar.warp.sync 	-1;
	ld.shared.u32 	%r1530, [%r118+3072];
	setp.eq.s32 	%p224, %r1530, 2147483647;
	selp.b32 	%r1531, -2147483648, %r1530, %p224;
	shr.u32 	%r1532, %r1531, %r2065;
	and.b32  	%r1533, %r1532, %r171;
	shl.b32 	%r1534, %r1533, 3;
	add.s32 	%r1535, %r1518, %r1534;
	ld.shared.u64 	%rd122, [%r1535];
	add.s64 	%rd123, %rd122, %rd9;
	setp.gt.s32 	%p225, %r1530, -1;
	selp.b32 	%r1536, -1, -2147483648, %p225;
	xor.b32  	%r1537, %r1536, %r1530;
	shl.b64 	%rd124, %rd123, 2;
	add.s64 	%rd125, %rd22, %rd124;
	st.global.u32 	[%rd125+3072], %r1537;
	bar.warp.sync 	-1;
	ld.shared.u32 	%r1538, [%r118+4608];
	setp.eq.s32 	%p226, %r1538, 2147483647;
	selp.b32 	%r1539, -2147483648, %r1538, %p226;
	shr.u32 	%r1540, %r1539, %r2065;
	and.b32  	%r1541, %r1540, %r171;
	shl.b32 	%r1542, %r1541, 3;
	add.s32 	%r1543, %r1518, %r1542;
	ld.shared.u64 	%rd126, [%r1543];
	add.s64 	%rd127, %rd126, %rd9;
	setp.gt.s32 	%p227, %r1538, -1;
	selp.b32 	%r1544, -1, -2147483648, %p227;
	xor.b32  	%r1545, %r1544, %r1538;
	shl.b64 	%rd128, %rd127, 2;
	add.s64 	%rd129, %rd22, %rd128;
	st.global.u32 	[%rd129+4608], %r1545;
	bar.warp.sync 	-1;
	ld.shared.u32 	%r1546, [%r118+6144];
	setp.eq.s32 	%p228, %r1546, 2147483647;
	selp.b32 	%r1547, -2147483648, %r1546, %p228;
	shr.u32 	%r1548, %r1547, %r2065;
	and.b32  	%r1549, %r1548, %r171;
	shl.b32 	%r1550, %r1549, 3;
	add.s32 	%r1551, %r1518, %r1550;
	ld.shared.u64 	%rd130, [%r1551];
	add.s64 	%rd131, %rd130, %rd9;
	setp.gt.s32 	%p229, %r1546, -1;
	selp.b32 	%r1552, -1, -2147483648, %p229;
	xor.b32  	%r1553, %r1552, %r1546;
	shl.b64 	%rd132, %rd131, 2;
	add.s64 	%rd133, %rd22, %rd132;
	st.global.u32 	[%rd133+6144], %r1553;
	bar.warp.sync 	-1;
	ld.shared.u32 	%r1554, [%r118+7680];
	setp.eq.s32 	%p230, %r1554, 2147483647;
	selp.b32 	%r1555, -2147483648, %r1554, %p230;
	shr.u32 	%r1556, %r1555, %r2065;
	and.b32  	%r1557, %r1556, %r171;
	shl.b32 	%r1558, %r1557, 3;
	add.s32 	%r1559, %r1518, %r1558;
	ld.shared.u64 	%rd134, [%r1559];
	add.s64 	%rd135, %rd134, %rd9;
	setp.gt.s32 	%p231, %r1554, -1;
	selp.b32 	%r1560, -1, -2147483648, %p231;
	xor.b32  	%r1561, %r1560, %r1554;
	shl.b64 	%rd136, %rd135, 2;
	add.s64 	%rd137, %rd22, %rd136;
	st.global.u32 	[%rd137+7680], %r1561;
	bar.warp.sync 	-1;
	ld.shared.u32 	%r1562, [%r118+9216];
	setp.eq.s32 	%p232, %r1562, 2147483647;
	selp.b32 	%r1563, -2147483648, %r1562, %p232;
	shr.u32 	%r1564, %r1563, %r2065;
	and.b32  	%r1565, %r1564, %r171;
	shl.b32 	%r1566, %r1565, 3;
	add.s32 	%r1567, %r1518, %r1566;
	ld.shared.u64 	%rd138, [%r1567];
	add.s64 	%rd139, %rd138, %rd9;
	setp.gt.s32 	%p233, %r1562, -1;
	selp.b32 	%r1568, -1, -2147483648, %p233;
	xor.b32  	%r1569, %r1568, %r1562;
	shl.b64 	%rd140, %rd139, 2;
	add.s64 	%rd141, %rd22, %rd140;
	st.global.u32 	[%rd141+9216], %r1569;
	bar.warp.sync 	-1;
	ld.shared.u32 	%r1570, [%r118+10752];
	setp.eq.s32 	%p234, %r1570, 2147483647;
	selp.b32 	%r1571, -2147483648, %r1570, %p234;
	shr.u32 	%r1572, %r1571, %r2065;
	and.b32  	%r1573, %r1572, %r171;
	shl.b32 	%r1574, %r1573, 3;
	add.s32 	%r1575, %r1518, %r1574;
	ld.shared.u64 	%rd142, [%r1575];
	add.s64 	%rd143, %rd142, %rd9;
	setp.gt.s32 	%p235, %r1570, -1;
	selp.b32 	%r1576, -1, -2147483648, %p235;
	xor.b32  	%r1577, %r1576, %r1570;
	shl.b64 	%rd144, %rd143, 2;
	add.s64 	%rd145, %rd22, %rd144;
	st.global.u32 	[%rd145+10752], %r1577;
	bar.warp.sync 	-1;
	ld.shared.u32 	%r1578, [%r118+12288];
	setp.eq.s32 	%p236, %r1578, 2147483647;
	selp.b32 	%r1579, -2147483648, %r1578, %p236;
	shr.u32 	%r1580, %r1579, %r2065;
	and.b32  	%r1581, %r1580, %r171;
	shl.b32 	%r1582, %r1581, 3;
	add.s32 	%r1583, %r1518, %r1582;
	ld.shared.u64 	%rd146, [%r1583];
	add.s64 	%rd147, %rd146, %rd9;
	setp.gt.s32 	%p237, %r1578, -1;
	selp.b32 	%r1584, -1, -2147483648, %p237;
	xor.b32  	%r1585, %r1584, %r1578;
	shl.b64 	%rd148, %rd147, 2;
	add.s64 	%rd149, %rd22, %rd148;
	st.global.u32 	[%rd149+12288], %r1585;
	bar.warp.sync 	-1;
	ld.shared.u32 	%r1586, [%r118+13824];
	setp.eq.s32 	%p238, %r1586, 2147483647;
	selp.b32 	%r1587, -2147483648, %r1586, %p238;
	shr.u32 	%r1588, %r1587, %r2065;
	and.b32  	%r1589, %r1588, %r171;
	shl.b32 	%r1590, %r1589, 3;
	add.s32 	%r1591, %r1518, %r1590;
	ld.shared.u64 	%rd150, [%r1591];
	add.s64 	%rd151, %rd150, %rd9;
	setp.gt.s32 	%p239, %r1586, -1;
	selp.b32 	%r1592, -1, -2147483648, %p239;
	xor.b32  	%r1593, %r1592, %r1586;
	shl.b64 	%rd152, %rd151, 2;
	add.s64 	%rd153, %rd22, %rd152;
	st.global.u32 	[%rd153+13824], %r1593;
	bar.warp.sync 	-1;
	ld.shared.u32 	%r1594, [%r118+15360];
	setp.eq.s32 	%p240, %r1594, 2147483647;
	selp.b32 	%r1595, -2147483648, %r1594, %p240;
	shr.u32 	%r1596, %r1595, %r2065;
	and.b32  	%r1597, %r1596, %r171;
	shl.b32 	%r1598, %r1597, 3;
	add.s32 	%r1599, %r1518, %r1598;
	ld.shared.u64 	%rd154, [%r1599];
	add.s64 	%rd155, %rd154, %rd9;
	setp.gt.s32 	%p241, %r1594, -1;
	selp.b32 	%r1600, -1, -2147483648, %p241;
	xor.b32  	%r1601, %r1600, %r1594;
	shl.b64 	%rd156, %rd155, 2;
	add.s64 	%rd157, %rd22, %rd156;
	st.global.u32 	[%rd157+15360], %r1601;
	bar.warp.sync 	-1;
	ld.shared.u32 	%r1602, [%r118+16896];
	setp.eq.s32 	%p242, %r1602, 2147483647;
	selp.b32 	%r1603, -2147483648, %r1602, %p242;
	shr.u32 	%r1604, %r1603, %r2065;
	and.b32  	%r1605, %r1604, %r171;
	shl.b32 	%r1606, %r1605, 3;
	add.s32 	%r1607, %r1518, %r1606;
	ld.shared.u64 	%rd158, [%r1607];
	add.s64 	%rd159, %rd158, %rd9;
	setp.gt.s32 	%p243, %r1602, -1;
	selp.b32 	%r1608, -1, -2147483648, %p243;
	xor.b32  	%r1609, %r1608, %r1602;
	shl.b64 	%rd160, %rd159, 2;
	add.s64 	%rd161, %rd22, %rd160;
	st.global.u32 	[%rd161+16896], %r1609;
	bar.warp.sync 	-1;
	ld.shared.u32 	%r1610, [%r118+18432];
	setp.eq.s32 	%p244, %r1610, 2147483647;
	selp.b32 	%r1611, -2147483648, %r1610, %p244;
	shr.u32 	%r1612, %r1611, %r2065;
	and.b32  	%r1613, %r1612, %r171;
	shl.b32 	%r1614, %r1613, 3;
	add.s32 	%r1615, %r1518, %r1614;
	ld.shared.u64 	%rd162, [%r1615];
	add.s64 	%rd163, %rd162, %rd9;
	setp.gt.s32 	%p245, %r1610, -1;
	selp.b32 	%r1616, -1, -2147483648, %p245;
	xor.b32  	%r1617, %r1616, %r1610;
	shl.b64 	%rd164, %rd163, 2;
	add.s64 	%rd165, %rd22, %rd164;
	st.global.u32 	[%rd165+18432], %r1617;
	bar.warp.sync 	-1;
	ld.shared.u32 	%r1618, [%r118+19968];
	setp.eq.s32 	%p246, %r1618, 2147483647;
	selp.b32 	%r1619, -2147483648, %r1618, %p246;
	shr.u32 	%r1620, %r1619, %r2065;
	and.b32  	%r1621, %r1620, %r171;
	shl.b32 	%r1622, %r1621, 3;
	add.s32 	%r1623, %r1518, %r1622;
	ld.shared.u64 	%rd166, [%r1623];
	add.s64 	%rd167, %rd166, %rd9;
	setp.gt.s32 	%p247, %r1618, -1;
	selp.b32 	%r1624, -1, -2147483648, %p247;
	xor.b32  	%r1625, %r1624, %r1618;
	shl.b64 	%rd168, %rd167, 2;
	add.s64 	%rd169, %rd22, %rd168;
	st.global.u32 	[%rd169+19968], %r1625;
	bar.warp.sync 	-1;
	ld.shared.u32 	%r1626, [%r118+21504];
	setp.eq.s32 	%p248, %r1626, 2147483647;
	selp.b32 	%r1627, -2147483648, %r1626, %p248;
	shr.u32 	%r1628, %r1627, %r2065;
	and.b32  	%r1629, %r1628, %r171;
	shl.b32 	%r1630, %r1629, 3;
	add.s32 	%r1631, %r1518, %r1630;
	ld.shared.u64 	%rd170, [%r1631];
	add.s64 	%rd171, %rd170, %rd9;
	setp.gt.s32 	%p249, %r1626, -1;
	selp.b32 	%r1632, -1, -2147483648, %p249;
	xor.b32  	%r1633, %r1632, %r1626;
	shl.b64 	%rd172, %rd171, 2;
	add.s64 	%rd173, %rd22, %rd172;
	st.global.u32 	[%rd173+21504], %r1633;
	bar.warp.sync 	-1;
	ld.shared.u32 	%r1634, [%r118+23040];
	setp.eq.s32 	%p250, %r1634, 2147483647;
	selp.b32 	%r1635, -2147483648, %r1634, %p250;
	shr.u32 	%r1636, %r1635, %r2065;
	and.b32  	%r1637, %r1636, %r171;
	shl.b32 	%r1638, %r1637, 3;
	add.s32 	%r1639, %r1518, %r1638;
	ld.shared.u64 	%rd174, [%r1639];
	add.s64 	%rd175, %rd174, %rd9;
	setp.gt.s32 	%p251, %r1634, -1;
	selp.b32 	%r1640, -1, -2147483648, %p251;
	xor.b32  	%r1641, %r1640, %r1634;
	shl.b64 	%rd176, %rd175, 2;
	add.s64 	%rd177, %rd22, %rd176;
	st.global.u32 	[%rd177+23040], %r1641;
	bar.warp.sync 	-1;
	ld.shared.u32 	%r1642, [%r118+24576];
	setp.eq.s32 	%p252, %r1642, 2147483647;
	selp.b32 	%r1643, -2147483648, %r1642, %p252;
	shr.u32 	%r1644, %r1643, %r2065;
	and.b32  	%r1645, %r1644, %r171;
	shl.b32 	%r1646, %r1645, 3;
	add.s32 	%r1647, %r1518, %r1646;
	ld.shared.u64 	%rd178, [%r1647];
	add.s64 	%rd179, %rd178, %rd9;
	setp.gt.s32 	%p253, %r1642, -1;
	selp.b32 	%r1648, -1, -2147483648, %p253;
	xor.b32  	%r1649, %r1648, %r1642;
	shl.b64 	%rd180, %rd179, 2;
	add.s64 	%rd181, %rd22, %rd180;
	st.global.u32 	[%rd181+24576], %r1649;
	bar.warp.sync 	-1;
	bra.uni 	$L__BB17_260;
$L__BB17_225:
	ld.param.u32 	%r2042, [_ZN3cub18CUB_300001_SM_10006detail10radix_sort29DeviceRadixSortOnesweepKernelINS1_5radix10policy_hubIffyE10Policy1000ELNS0_9SortOrderE0EffyiiNS1_21identity_decomposer_tEEEvPT5_SB_PT3_PKSC_PT1_PKSG_PT2_PKSK_T4_iiT6__param_8];
	mad.lo.s32 	%r301, %r4, -6528, %r2042;
	setp.ge.s32 	%p254, %r1, %r301;
	@%p254 bra 	$L__BB17_227;
	ld.param.u32 	%r2066, [_ZN3cub18CUB_300001_SM_10006detail10radix_sort29DeviceRadixSortOnesweepKernelINS1_5radix10policy_hubIffyE10Policy1000ELNS0_9SortOrderE0EffyiiNS1_21identity_decomposer_tEEEvPT5_SB_PT3_PKSC_PT1_PKSG_PT2_PKSK_T4_iiT6__param_9];
	ld.shared.u32 	%r1650, [%r118];
	setp.eq.s32 	%p255, %r1650, 2147483647;
	selp.b32 	%r1651, -2147483648, %r1650, %p255;
	shr.u32 	%r1652, %r1651, %r2066;
	and.b32  	%r1653, %r1652, %r171;
	shl.b32 	%r1654, %r1653, 3;
	add.s32 	%r1656, %r390, %r1654;
	ld.shared.u64 	%rd182, [%r1656+26112];
	setp.gt.s32 	%p256, %r1650, -1;
	selp.b32 	%r1657, -1, -2147483648, %p256;
	xor.b32  	%r1658, %r1657, %r1650;
	add.s64 	%rd183, %rd182, %rd9;
	shl.b64 	%rd184, %rd183, 2;
	add.s64 	%rd185, %rd22, %rd184;
	st.global.u32 	[%rd185], %r1658;
$L__BB17_227:
	bar.warp.sync 	-1;
	add.s32 	%r1659, %r1, 384;
	setp.ge.s32 	%p257, %r1659, %r301;
	@%p257 bra 	$L__BB17_229;
	ld.param.u32 	%r2067, [_ZN3cub18CUB_300001_SM_10006detail10radix_sort29DeviceRadixSortOnesweepKernelINS1_5radix10policy_hubIffyE10Policy1000ELNS0_9SortOrderE0EffyiiNS1_21identity_decomposer_tEEEvPT5_SB_PT3_PKSC_PT1_PKSG_PT2_PKSK_T4_iiT6__param_9];
	ld.shared.u32 	%r1660, [%r118+1536];
	setp.eq.s32 	%p258, %r1660, 2147483647;
	selp.b32 	%r1661, -2147483648, %r1660, %p258;
	shr.u32 	%r1662, %r1661, %r2067;
	and.b32  	%r1663, %r1662, %r171;
	shl.b32 	%r1664, %r1663, 3;
	add.s32 	%r1666, %r390, %r1664;
	ld.shared.u64 	%rd186, [%r1666+26112];
	setp.gt.s32 	%p259, %r1660, -1;
	selp.b32 	%r1667, -1, -2147483648, %p259;
	xor.b32  	%r1668, %r1667, %r1660;
	add.s64 	%rd187, %rd186, %rd9;
	shl.b64 	%rd188, %rd187, 2;
	add.s64 	%rd189, %rd22, %rd188;
	st.global.u32 	[%rd189+1536], %r1668;
$L__BB17_229:
	bar.warp.sync 	-1;
	add.s32 	%r1669, %r1, 768;
	setp.ge.s32 	%p260, %r1669, %r301;
	@%p260 bra 	$L__BB17_231;
	ld.param.u32 	%r2068, [_ZN3cub18CUB_300001_SM_10006detail10radix_sort29DeviceRadixSortOnesweepKernelINS1_5radix10policy_hubIffyE10Policy1000ELNS0_9SortOrderE0EffyiiNS1_21identity_decomposer_tEEEvPT5_SB_PT3_PKSC_PT1_PKSG_PT2_PKSK_T4_iiT6__param_9];
	ld.shared.u32 	%r1670, [%r118+3072];
	setp.eq.s32 	%p261, %r1670, 2147483647;
	selp.b32 	%r1671, -2147483648, %r1670, %p261;
	shr.u32 	%r1672, %r1671, %r2068;
	and.b32  	%r1673, %r1672, %r171;
	shl.b32 	%r1674, %r1673, 3;
	add.s32 	%r1676, %r390, %r1674;
	ld.shared.u64 	%rd190, [%r1676+26112];
	setp.gt.s32 	%p262, %r1670, -1;
	selp.b32 	%r1677, -1, -2147483648, %p262;
	xor.b32  	%r1678, %r1677, %r1670;
	add.s64 	%rd191, %rd190, %rd9;
	shl.b64 	%rd192, %rd191, 2;
	add.s64 	%rd193, %rd22, %rd192;
	st.global.u32 	[%rd193+3072], %r1678;
$L__BB17_231:
	bar.warp.sync 	-1;
	add.s32 	%r1679, %r1, 1152;
	setp.ge.s32 	%p263, %r1679, %r301;
	@%p263 bra 	$L__BB17_233;
	ld.param.u32 	%r2069, [_ZN3cub18CUB_300001_SM_10006detail10radix_sort29DeviceRadixSortOnesweepKernelINS1_5radix10policy_hubIffyE10Policy1000ELNS0_9SortOrderE0EffyiiNS1_21identity_decomposer_tEEEvPT5_SB_PT3_PKSC_PT1_PKSG_PT2_PKSK_T4_iiT6__param_9];
	ld.shared.u32 	%r1680, [%r118+4608];
	setp.eq.s32 	%p264, %r1680, 2147483647;
	selp.b32 	%r1681, -2147483648, %r1680, %p264;
	shr.u32 	%r1682, %r1681, %r2069;
	and.b32  	%r1683, %r1682, %r171;
	shl.b32 	%r1684, %r1683, 3;
	add.s32 	%r1686, %r390, %r1684;
	ld.shared.u64 	%rd194, [%r1686+26112];
	setp.gt.s32 	%p265, %r1680, -1;
	selp.b32 	%r1687, -1, -2147483648, %p265;
	xor.b32  	%r1688, %r1687, %r1680;
	add.s64 	%rd195, %rd194, %rd9;
	shl.b64 	%rd196, %rd195, 2;
	add.s64 	%rd197, %rd22, %rd196;
	st.global.u32 	[%rd197+4608], %r1688;
$L__BB17_233:
	bar.warp.sync 	-1;
	add.s32 	%r1689, %r1, 1536;
	setp.ge.s32 	%p266, %r1689, %r301;
	@%p266 bra 	$L__BB17_235;
	ld.param.u32 	%r2070, [_ZN3cub18CUB_300001_SM_10006detail10radix_sort29DeviceRadixSortOnesweepKernelINS1_5radix10policy_hubIffyE10Policy1000ELNS0_9SortOrderE0EffyiiNS1_21identity_decomposer_tEEEvPT5_SB_PT3_PKSC_PT1_PKSG_PT2_PKSK_T4_iiT6__param_9];
	ld.shared.u32 	%r1690, [%r118+6144];
	setp.eq.s32 	%p267, %r1690, 2147483647;
	selp.b32 	%r1691, -2147483648, %r1690, %p267;
	shr.u32 	%r1692, %r1691, %r2070;
	and.b32  	%r1693, %r1692, %r171;
	shl.b32 	%r1694, %r1693, 3;
	add.s32 	%r1696, %r390, %r1694;
	ld.shared.u64 	%rd198, [%r1696+26112];
	setp.gt.s32 	%p268, %r1690, -1;
	selp.b32 	%r1697, -1, -2147483648, %p268;
	xor.b32  	%r1698, %r1697, %r1690;
	add.s64 	%rd199, %rd198, %rd9;
	shl.b64 	%rd200, %rd199, 2;
	add.s64 	%rd201, %rd22, %rd200;
	st.global.u32 	[%rd201+6144], %r1698;
$L__BB17_235:
	bar.warp.sync 	-1;
	add.s32 	%r1699, %r1, 1920;
	setp.ge.s32 	%p269, %r1699, %r301;
	@%p269 bra 	$L__BB17_237;
	ld.param.u32 	%r2071, [_ZN3cub18CUB_300001_SM_10006detail10radix_sort29DeviceRadixSortOnesweepKernelINS1_5radix10policy_hubIffyE10Policy1000ELNS0_9SortOrderE0EffyiiNS1_21identity_decomposer_tEEEvPT5_SB_PT3_PKSC_PT1_PKSG_PT2_PKSK_T4_iiT6__param_9];
	ld.shared.u32 	%r1700, [%r118+7680];
	setp.eq.s32 	%p270, %r1700, 2147483647;
	selp.b32 	%r1701, -2147483648, %r1700, %p270;
	shr.u32 	%r1702, %r1701, %r2071;
	and.b32  	%r1703, %r1702, %r171;
	shl.b32 	%r1704, %r1703, 3;
	add.s32 	%r1706, %r390, %r1704;
	ld.shared.u64 	%rd202, [%r1706+26112];
	setp.gt.s32 	%p271, %r1700, -1;
	selp.b32 	%r1707, -1, -2147483648, %p271;
	xor.b32  	%r1708, %r1707, %r1700;
	add.s64 	%rd203, %rd202, %rd9;
	shl.b64 	%rd204, %rd203, 2;
	add.s64 	%rd205, %rd22, %rd204;
	st.global.u32 	[%rd205+7680], %r1708;
$L__BB17_237:
	bar.warp.sync 	-1;
	add.s32 	%r1709, %r1, 2304;
	setp.ge.s32 	%p272, %r1709, %r301;
	@%p272 bra 	$L__BB17_239;
	ld.param.u32 	%r2072, [_ZN3cub18CUB_300001_SM_10006detail10radix_sort29DeviceRadixSortOnesweepKernelINS1_5radix10policy_hubIffyE10Policy1000ELNS0_9SortOrderE0EffyiiNS1_21identity_decomposer_tEEEvPT5_SB_PT3_PKSC_PT1_PKSG_PT2_PKSK_T4_iiT6__param_9];
	ld.shared.u32 	%r1710, [%r118+9216];
	setp.eq.s32 	%p273, %r1710, 2147483647;
	selp.b32 	%r1711, -2147483648, %r1710, %p273;
	shr.u32 	%r1712, %r1711, %r2072;
	and.b32  	%r1713, %r1712, %r171;
	shl.b32 	%r1714, %r1713, 3;
	add.s32 	%r1716, %r390, %r1714;
	ld.shared.u64 	%rd206, [%r1716+26112];
	setp.gt.s32 	%p274, %r1710, -1;
	selp.b32 	%r1717, -1, -2147483648, %p274;
	xor.b32  	%r1718, %r1717, %r1710;
	add.s64 	%rd207, %rd206, %rd9;
	shl.b64 	%rd208, %rd207, 2;
	add.s64 	%rd209, %rd22, %rd208;
	st.global.u32 	[%rd209+9216], %r1718;
$L__BB17_239:
	bar.warp.sync 	-1;
	add.s32 	%r1719, %r1, 2688;
	setp.ge.s32 	%p275, %r1719, %r301;
	@%p275 bra 	$L__BB17_241;
	ld.param.u32 	%r2073, [_ZN3cub18CUB_300001_SM_10006detail10radix_sort29DeviceRadixSortOnesweepKernelINS1_5radix10policy_hubIffyE10Policy1000ELNS0_9SortOrderE0EffyiiNS1_21identity_decomposer_tEEEvPT5_SB_PT3_PKSC_PT1_PKSG_PT2_PKSK_T4_iiT6__param_9];
	ld.shared.u32 	%r1720, [%r118+10752];
	setp.eq.s32 	%p276, %r1720, 2147483647;
	selp.b32 	%r1721, -2147483648, %r1720, %p276;
	shr.u32 	%r1722, %r1721, %r2073;
	and.b32  	%r1723, %r1722, %r171;
	shl.b32 	%r1724, %r1723, 3;
	add.s32 	%r1726, %r390, %r1724;
	ld.shared.u64 	%rd210, [%r1726+26112];
	setp.gt.s32 	%p277, %r1720, -1;
	selp.b32 	%r1727, -1, -2147483648, %p277;
	xor.b32  	%r1728, %r1727, %r1720;
	add.s64 	%rd211, %rd210, %rd9;
	shl.b64 	%rd212, %rd211, 2;
	add.s64 	%rd213, %rd22, %rd212;
	st.global.u32 	[%rd213+10752], %r1728;
$L__BB17_241:
	bar.warp.sync 	-1;
	or.b32  	%r1729, %r1, 3072;
	setp.ge.s32 	%p278, %r1729, %r301;
	@%p278 bra 	$L__BB17_243;
	ld.param.u32 	%r2074, [_ZN3cub18CUB_300001_SM_10006detail10radix_sort29DeviceRadixSortOnesweepKernelINS1_5radix10policy_hubIffyE10Policy1000ELNS0_9SortOrderE0EffyiiNS1_21identity_decomposer_tEEEvPT5_SB_PT3_PKSC_PT1_PKSG_PT2_PKSK_T4_iiT6__param_9];
	ld.shared.u32 	%r1730, [%r118+12288];
	setp.eq.s32 	%p279, %r1730, 2147483647;
	selp.b32 	%r1731, -2147483648, %r1730, %p279;
	shr.u32 	%r1732, %r1731, %r2074;
	and.b32  	%r1733, %r1732, %r171;
	shl.b32 	%r1734, %r1733, 3;
	add.s32 	%r1736, %r390, %r1734;
	ld.shared.u64 	%rd214, [%r1736+26112];
	setp.gt.s32 	%p280, %r1730, -1;
	selp.b32 	%r1737, -1, -2147483648, %p280;
	xor.b32  	%r1738, %r1737, %r1730;
	add.s64 	%rd215, %rd214, %rd9;
	shl.b64 	%rd216, %rd215, 2;
	add.s64 	%rd217, %rd22, %rd216;
	st.global.u32 	[%rd217+12288], %r1738;
$L__BB17_243:
	bar.warp.sync 	-1;
	add.s32 	%r1739, %r1, 3456;
	setp.ge.s32 	%p281, %r1739, %r301;
	@%p281 bra 	$L__BB17_245;
	ld.param.u32 	%r2075, [_ZN3cub18CUB_300001_SM_10006detail10radix_sort29DeviceRadixSortOnesweepKernelINS1_5radix10policy_hubIffyE10Policy1000ELNS0_9SortOrderE0EffyiiNS1_21identity_decomposer_tEEEvPT5_SB_PT3_PKSC_PT1_PKSG_PT2_PKSK_T4_iiT6__param_9];
	ld.shared.u32 	%r1740, [%r118+13824];
	setp.eq.s32 	%p282, %r1740, 2147483647;
	selp.b32 	%r1741, -2147483648, %r1740, %p282;
	shr.u32 	%r1742, %r1741, %r2075;
	and.b32  	%r1743, %r1742, %r171;
	shl.b32 	%r1744, %r1743, 3;
	add.s32 	%r1746, %r390, %r1744;
	ld.shared.u64 	%rd218, [%r1746+26112];
	setp.gt.s32 	%p283, %r1740, -1;
	selp.b32 	%r1747, -1, -2147483648, %p283;
	xor.b32  	%r1748, %r1747, %r1740;
	add.s64 	%rd219, %rd218, %rd9;
	shl.b64 	%rd220, %rd219, 2;
	add.s64 	%rd221, %rd22, %rd220;
	st.global.u32 	[%rd221+13824], %r1748;
$L__BB17_245:
	bar.warp.sync 	-1;
	add.s32 	%r1749, %r1, 3840;
	setp.ge.s32 	%p284, %r1749, %r301;
	@%p284 bra 	$L__BB17_247;
	ld.param.u32 	%r2076, [_ZN3cub18CUB_300001_SM_10006detail10radix_sort29DeviceRadixSortOnesweepKernelINS1_5radix10policy_hubIffyE10Policy1000ELNS0_9SortOrderE0EffyiiNS1_21identity_decomposer_tEEEvPT5_SB_PT3_PKSC_PT1_PKSG_PT2_PKSK_T4_iiT6__param_9];
	ld.shared.u32 	%r1750, [%r118+15360];
	setp.eq.s32 	%p285, %r1750, 2147483647;
	selp.b32 	%r1751, -2147483648, %r1750, %p285;
	shr.u32 	%r1752, %r1751, %r2076;
	and.b32  	%r1753, %r1752, %r171;
	shl.b32 	%r1754, %r1753, 3;
	add.s32 	%r1756, %r390, %r1754;
	ld.shared.u64 	%rd222, [%r1756+26112];
	setp.gt.s32 	%p286, %r1750, -1;
	selp.b32 	%r1757, -1, -2147483648, %p286;
	xor.b32  	%r1758, %r1757, %r1750;
	add.s64 	%rd223, %rd222, %rd9;
	shl.b64 	%rd224, %rd223, 2;
	add.s64 	%rd225, %rd22, %rd224;
	st.global.u32 	[%rd225+15360], %r1758;
$L__BB17_247:
	bar.warp.sync 	-1;
	add.s32 	%r1759, %r1, 4224;
	setp.ge.s32 	%p287, %r1759, %r301;
	@%p287 bra 	$L__BB17_249;
	ld.param.u32 	%r2077, [_ZN3cub18CUB_300001_SM_10006detail10radix_sort29DeviceRadixSortOnesweepKernelINS1_5radix10policy_hubIffyE10Policy1000ELNS0_9SortOrderE0EffyiiNS1_21identity_decomposer_tEEEvPT5_SB_PT3_PKSC_PT1_PKSG_PT2_PKSK_T4_iiT6__param_9];
	ld.shared.u32 	%r1760, [%r118+16896];
	setp.eq.s32 	%p288, %r1760, 2147483647;
	selp.b32 	%r1761, -2147483648, %r1760, %p288;
	shr.u32 	%r1762, %r1761, %r2077;
	and.b32  	%r1763, %r1762, %r171;
	shl.b32 	%r1764, %r1763, 3;
	add.s32 	%r1766, %r390, %r1764;
	ld.shared.u64 	%rd226, [%r1766+26112];
	setp.gt.s32 	%p289, %r1760, -1;
	selp.b32 	%r1767, -1, -2147483648, %p289;
	xor.b32  	%r1768, %r1767, %r1760;
	add.s64 	%rd227, %rd226, %rd9;
	shl.b64 	%rd228, %rd227, 2;
	add.s64 	%rd229, %rd22, %rd228;
	st.global.u32 	[%rd229+16896], %r1768;
$L__BB17_249:
	bar.warp.sync 	-1;
	add.s32 	%r1769, %r1, 4608;
	setp.ge.s32 	%p290, %r1769, %r301;
	@%p290 bra 	$L__BB17_251;
	ld.param.u32 	%r2078, [_ZN3cub18CUB_300001_SM_10006detail10radix_sort29DeviceRadixSortOnesweepKernelINS1_5radix10policy_hubIffyE10Policy1000ELNS0_9SortOrderE0EffyiiNS1_21identity_decomposer_tEEEvPT5_SB_PT3_PKSC_PT1_PKSG_PT2_PKSK_T4_iiT6__param_9];
	ld.shared.u32 	%r1770, [%r118+18432];
	setp.eq.s32 	%p291, %r1770, 2147483647;
	selp.b32 	%r1771, -2147483648, %r1770, %p291;
	shr.u32 	%r1772, %r1771, %r2078;
	and.b32  	%r1773, %r1772, %r171;
	shl.b32 	%r1774, %r1773, 3;
	add.s32 	%r1776, %r390, %r1774;
	ld.shared.u64 	%rd230, [%r1776+26112];
	setp.gt.s32 	%p292, %r1770, -1;
	selp.b32 	%r1777, -1, -2147483648, %p292;
	xor.b32  	%r1778, %r1777, %r1770;
	add.s64 	%rd231, %rd230, %rd9;
	shl.b64 	%rd232, %rd231, 2;
	add.s64 	%rd233, %rd22, %rd232;
	st.global.u32 	[%rd233+18432], %r1778;
$L__BB17_251:
	bar.warp.sync 	-1;
	add.s32 	%r1779, %r1, 4992;
	setp.ge.s32 	%p293, %r1779, %r301;
	@%p293 bra 	$L__BB17_253;
	ld.param.u32 	%r2079, [_ZN3cub18CUB_300001_SM_10006detail10radix_sort29DeviceRadixSortOnesweepKernelINS1_5radix10policy_hubIffyE10Policy1000ELNS0_9SortOrderE0EffyiiNS1_21identity_decomposer_tEEEvPT5_SB_PT3_PKSC_PT1_PKSG_PT2_PKSK_T4_iiT6__param_9];
	ld.shared.u32 	%r1780, [%r118+19968];
	setp.eq.s32 	%p294, %r1780, 2147483647;
	selp.b32 	%r1781, -2147483648, %r1780, %p294;
	shr.u32 	%r1782, %r1781, %r2079;
	and.b32  	%r1783, %r1782, %r171;
	shl.b32 	%r1784, %r1783, 3;
	add.s32 	%r1786, %r390, %r1784;
	ld.shared.u64 	%rd234, [%r1786+26112];
	setp.gt.s32 	%p295, %r1780, -1;
	selp.b32 	%r1787, -1, -2147483648, %p295;
	xor.b32  	%r1788, %r1787, %r1780;
	add.s64 	%rd235, %rd234, %rd9;
	shl.b64 	%rd236, %rd235, 2;
	add.s64 	%rd237, %rd22, %rd236;
	st.global.u32 	[%rd237+19968], %r1788;
$L__BB17_253:
	bar.warp.sync 	-1;
	add.s32 	%r1789, %r1, 5376;
	setp.ge.s32 	%p296, %r1789, %r301;
	@%p296 bra 	$L__BB17_255;
	ld.param.u32 	%r2080, [_ZN3cub18CUB_300001_SM_10006detail10radix_sort29DeviceRadixSortOnesweepKernelINS1_5radix10policy_hubIffyE10Policy1000ELNS0_9SortOrderE0EffyiiNS1_21identity_decomposer_tEEEvPT5_SB_PT3_PKSC_PT1_PKSG_PT2_PKSK_T4_iiT6__param_9];
	ld.shared.u32 	%r1790, [%r118+21504];
	setp.eq.s32 	%p297, %r1790, 2147483647;
	selp.b32 	%r1791, -2147483648, %r1790, %p297;
	shr.u32 	%r1792, %r1791, %r2080;
	and.b32  	%r1793, %r1792, %r171;
	shl.b32 	%r1794, %r1793, 3;
	add.s32 	%r1796, %r390, %r1794;
	ld.shared.u64 	%rd238, [%r1796+26112];
	setp.gt.s32 	%p298, %r1790, -1;
	selp.b32 	%r1797, -1, -2147483648, %p298;
	xor.b32  	%r1798, %r1797, %r1790;
	add.s64 	%rd239, %rd238, %rd9;
	shl.b64 	%rd240, %rd239, 2;
	add.s64 	%rd241, %rd22, %rd240;
	st.global.u32 	[%rd241+21504], %r1798;
$L__BB17_255:
	bar.warp.sync 	-1;
	add.s32 	%r1799, %r1, 5760;
	setp.ge.s32 	%p299, %r1799, %r301;
	@%p299 bra 	$L__BB17_257;
	ld.param.u32 	%r2081, [_ZN3cub18CUB_300001_SM_10006detail10radix_sort29DeviceRadixSortOnesweepKernelINS1_5radix10policy_hubIffyE10Policy1000ELNS0_9SortOrderE0EffyiiNS1_21identity_decomposer_tEEEvPT5_SB_PT3_PKSC_PT1_PKSG_PT2_PKSK_T4_iiT6__param_9];
	ld.shared.u32 	%r1800, [%r118+23040];
	setp.eq.s32 	%p300, %r1800, 2147483647;
	selp.b32 	%r1801, -2147483648, %r1800, %p300;
	shr.u32 	%r1802, %r1801, %r2081;
	and.b32  	%r1803, %r1802, %r171;
	shl.b32 	%r1804, %r1803, 3;
	add.s32 	%r1806, %r390, %r1804;
	ld.shared.u64 	%rd242, [%r1806+26112];
	setp.gt.s32 	%p301, %r1800, -1;
	selp.b32 	%r1807, -1, -2147483648, %p301;
	xor.b32  	%r1808, %r1807, %r1800;
	add.s64 	%rd243, %rd242, %rd9;
	shl.b64 	%rd244, %rd243, 2;
	add.s64 	%rd245, %rd22, %rd244;
	st.global.u32 	[%rd245+23040], %r1808;
$L__BB17_257:
	bar.warp.sync 	-1;
	or.b32  	%r1809, %r1, 6144;
	setp.ge.s32 	%p302, %r1809, %r301;
	@%p302 bra 	$L__BB17_259;
	ld.param.u32 	%r2082, [_ZN3cub18CUB_300001_SM_10006detail10radix_sort29DeviceRadixSortOnesweepKernelINS1_5radix10policy_hubIffyE10Policy1000ELNS0_9SortOrderE0EffyiiNS1_21identity_decomposer_tEEEvPT5_SB_PT3_PKSC_PT1_PKSG_PT2_PKSK_T4_iiT6__param_9];
	ld.shared.u32 	%r1810, [%r118+24576];
	setp.eq.s32 	%p303, %r1810, 2147483647;
	selp.b32 	%r1811, -2147483648, %r1810, %p303;
	shr.u32 	%r1812, %r1811, %r2082;
	and.b32  	%r1813, %r1812, %r171;
	shl.b32 	%r1814, %r1813, 3;
	add.s32 	%r1816, %r390, %r1814;
	ld.shared.u64 	%rd246, [%r1816+26112];
	setp.gt.s32 	%p304, %r1810, -1;
	selp.b32 	%r1817, -1, -2147483648, %p304;
	xor.b32  	%r1818, %r1817, %r1810;
	add.s64 	%rd247, %rd246, %rd9;
	shl.b64 	%rd248, %rd247, 2;
	add.s64 	%rd249, %rd22, %rd248;
	st.global.u32 	[%rd249+24576], %r1818;
$L__BB17_259:
	bar.warp.sync 	-1;
$L__BB17_260:
	ld.param.u32 	%r2083, [_ZN3cub18CUB_300001_SM_10006detail10radix_sort29DeviceRadixSortOnesweepKernelINS1_5radix10policy_hubIffyE10Policy1000ELNS0_9SortOrderE0EffyiiNS1_21identity_decomposer_tEEEvPT5_SB_PT3_PKSC_PT1_PKSG_PT2_PKSK_T4_iiT6__param_9];
	ld.param.u32 	%r2043, [_ZN3cub18CUB_300001_SM_10006detail10radix_sort29DeviceRadixSortOnesweepKernelINS1_5radix10policy_hubIffyE10Policy1000ELNS0_9SortOrderE0EffyiiNS1_21identity_decomposer_tEEEvPT5_SB_PT3_PKSC_PT1_PKSG_PT2_PKSK_T4_iiT6__param_8];
	setp.gt.s32 	%p305, %r299, %r2043;
	ld.shared.u32 	%r1819, [%r118];
	setp.eq.s32 	%p306, %r1819, 2147483647;
	selp.b32 	%r1820, -2147483648, %r1819, %p306;
	shr.u32 	%r1821, %r1820, %r2083;
	and.b32  	%r302, %r1821, %r171;
	ld.shared.u32 	%r1822, [%r118+1536];
	setp.eq.s32 	%p307, %r1822, 2147483647;
	selp.b32 	%r1823, -2147483648, %r1822, %p307;
	shr.u32 	%r1824, %r1823, %r2083;
	and.b32  	%r303, %r1824, %r171;
	ld.shared.u32 	%r1825, [%r118+3072];
	setp.eq.s32 	%p308, %r1825, 2147483647;
	selp.b32 	%r1826, -2147483648, %r1825, %p308;
	shr.u32 	%r1827, %r1826, %r2083;
	and.b32  	%r304, %r1827, %r171;
	ld.shared.u32 	%r1828, [%r118+4608];
	setp.eq.s32 	%p309, %r1828, 2147483647;
	selp.b32 	%r1829, -2147483648, %r1828, %p309;
	shr.u32 	%r1830, %r1829, %r2083;
	and.b32  	%r305, %r1830, %r171;
	ld.shared.u32 	%r1831, [%r118+6144];
	setp.eq.s32 	%p310, %r1831, 2147483647;
	selp.b32 	%r1832, -2147483648, %r1831, %p310;
	shr.u32 	%r1833, %r1832, %r2083;
	and.b32  	%r306, %r1833, %r171;
	ld.shared.u32 	%r1834, [%r118+7680];
	setp.eq.s32 	%p311, %r1834, 2147483647;
	selp.b32 	%r1835, -2147483648, %r1834, %p311;
	shr.u32 	%r1836, %r1835, %r2083;
	and.b32  	%r307, %r1836, %r171;
	ld.shared.u32 	%r1837, [%r118+9216];
	setp.eq.s32 	%p312, %r1837, 2147483647;
	selp.b32 	%r1838, -2147483648, %r1837, %p312;
	shr.u32 	%r1839, %r1838, %r2083;
	and.b32  	%r308, %r1839, %r171;
	ld.shared.u32 	%r1840, [%r118+10752];
	setp.eq.s32 	%p313, %r1840, 2147483647;
	selp.b32 	%r1841, -2147483648, %r1840, %p313;
	shr.u32 	%r1842, %r1841, %r2083;
	and.b32  	%r309, %r1842, %r171;
	ld.shared.u32 	%r1843, [%r118+12288];
	setp.eq.s32 	%p314, %r1843, 2147483647;
	selp.b32 	%r1844, -2147483648, %r1843, %p314;
	shr.u32 	%r1845, %r1844, %r2083;
	and.b32  	%r310, %r1845, %r171;
	ld.shared.u32 	%r1846, [%r118+13824];
	setp.eq.s32 	%p315, %r1846, 2147483647;
	selp.b32 	%r1847, -2147483648, %r1846, %p315;
	shr.u32 	%r1848, %r1847, %r2083;
	and.b32  	%r311, %r1848, %r171;
	ld.shared.u32 	%r1849, [%r118+15360];
	setp.eq.s32 	%p316, %r1849, 2147483647;
	selp.b32 	%r1850, -2147483648, %r1849, %p316;
	shr.u32 	%r1851, %r1850, %r2083;
	and.b32  	%r312, %r1851, %r171;
	ld.shared.u32 	%r1852, [%r118+16896];
	setp.eq.s32 	%p317, %r1852, 2147483647;
	selp.b32 	%r1853, -2147483648, %r1852, %p317;
	shr.u32 	%r1854, %r1853, %r2083;
	and.b32  	%r313, %r1854, %r171;
	ld.shared.u32 	%r1855, [%r118+18432];
	setp.eq.s32 	%p318, %r1855, 2147483647;
	selp.b32 	%r1856, -2147483648, %r1855, %p318;
	shr.u32 	%r1857, %r1856, %r2083;
	and.b32  	%r314, %r1857, %r171;
	ld.shared.u32 	%r1858, [%r118+19968];
	setp.eq.s32 	%p319, %r1858, 2147483647;
	selp.b32 	%r1859, -2147483648, %r1858, %p319;
	shr.u32 	%r1860, %r1859, %r2083;
	and.b32  	%r315, %r1860, %r171;
	ld.shared.u32 	%r1861, [%r118+21504];
	setp.eq.s32 	%p320, %r1861, 2147483647;
	selp.b32 	%r1862, -2147483648, %r1861, %p320;
	shr.u32 	%r1863, %r1862, %r2083;
	and.b32  	%r316, %r1863, %r171;
	ld.shared.u32 	%r1864, [%r118+23040];
	setp.eq.s32 	%p321, %r1864, 2147483647;
	selp.b32 	%r1865, -2147483648, %r1864, %p321;
	shr.u32 	%r1866, %r1865, %r2083;
	and.b32  	%r317, %r1866, %r171;
	ld.shared.u32 	%r1867, [%r118+24576];
	setp.eq.s32 	%p322, %r1867, 2147483647;
	selp.b32 	%r1868, -2147483648, %r1867, %p322;
	shr.u32 	%r1869, %r1868, %r2083;
	and.b32  	%r318, %r1869, %r171;
	@%p305 bra 	$L__BB17_262;
	ld.param.u64 	%rd443, [_ZN3cub18CUB_300001_SM_10006detail10radix_sort29DeviceRadixSortOnesweepKernelINS1_5radix10policy_hubIffyE10Policy1000ELNS0_9SortOrderE0EffyiiNS1_21identity_decomposer_tEEEvPT5_SB_PT3_PKSC_PT1_PKSG_PT2_PKSK_T4_iiT6__param_7];
	cvta.to.global.u64 	%rd250, %rd443;
	and.b32  	%r1873, %r1, 31;
	or.b32  	%r1874, %r547, %r1873;
	cvt.u64.u32 	%rd251, %r1874;
	mul.lo.s32 	%r1875, %r4, 6528;
	cvt.s64.s32 	%rd252, %r1875;
	add.s64 	%rd253, %rd251, %rd252;
	shl.b64 	%rd254, %rd253, 2;
	add.s64 	%rd255, %rd250, %rd254;
	ld.global.f32 	%f252, [%rd255];
	ld.global.f32 	%f253, [%rd255+128];
	ld.global.f32 	%f254, [%rd255+256];
	ld.global.f32 	%f255, [%rd255+384];
	ld.global.f32 	%f256, [%rd255+512];
	ld.global.f32 	%f257, [%rd255+640];
	ld.global.f32 	%f258, [%rd255+768];
	ld.global.f32 	%f259, [%rd255+896];
	ld.global.f32 	%f260, [%rd255+1024];
	ld.global.f32 	%f261, [%rd255+1152];
	ld.global.f32 	%f262, [%rd255+1280];
	ld.global.f32 	%f263, [%rd255+1408];
	ld.global.f32 	%f264, [%rd255+1536];
	ld.global.f32 	%f265, [%rd255+1664];
	ld.global.f32 	%f266, [%rd255+1792];
	ld.global.f32 	%f267, [%rd255+1920];
	ld.global.f32 	%f268, [%rd255+2048];
	bra.uni 	$L__BB17_296;
$L__BB17_262:
	ld.param.u32 	%r2044, [_ZN3cub18CUB_300001_SM_10006detail10radix_sort29DeviceRadixSortOnesweepKernelINS1_5radix10policy_hubIffyE10Policy1000ELNS0_9SortOrderE0EffyiiNS1_21identity_decomposer_tEEEvPT5_SB_PT3_PKSC_PT1_PKSG_PT2_PKSK_T4_iiT6__param_8];
	ld.param.u64 	%rd444, [_ZN3cub18CUB_300001_SM_10006detail10radix_sort29DeviceRadixSortOnesweepKernelINS1_5radix10policy_hubIffyE10Policy1000ELNS0_9SortOrderE0EffyiiNS1_21identity_decomposer_tEEEvPT5_SB_PT3_PKSC_PT1_PKSG_PT2_PKSK_T4_iiT6__param_7];
	cvta.to.global.u64 	%rd256, %rd444;
	cvt.s64.s32 	%rd257, %r328;
	add.s64 	%rd258, %rd7, %rd257;
	shl.b64 	%rd259, %rd258, 2;
	add.s64 	%rd23, %rd256, %rd259;
	cvt.u32.u64 	%r1877, %rd7;
	sub.s32 	%r319, %r2044, %r328;
	setp.ge.s32 	%p323, %r1877, %r319;
	@%p323 bra 	$L__BB17_264;
	ld.global.f32 	%f252, [%rd23];
$L__BB17_264:
	add.s32 	%r1879, %r1877, 32;
	setp.ge.s32 	%p324, %r1879, %r319;
	@%p324 bra 	$L__BB17_266;
	ld.global.f32 	%f253, [%rd23+128];
$L__BB17_266:
	add.s32 	%r1881, %r1877, 64;
	setp.ge.s32 	%p325, %r1881, %r319;
	@%p325 bra 	$L__BB17_268;
	ld.global.f32 	%f254, [%rd23+256];
$L__BB17_268:
	add.s32 	%r1883, %r1877, 96;
	setp.ge.s32 	%p326, %r1883, %r319;
	@%p326 bra 	$L__BB17_270;
	ld.global.f32 	%f255, [%rd23+384];
$L__BB17_270:
	add.s32 	%r1885, %r1877, 128;
	setp.ge.s32 	%p327, %r1885, %r319;
	@%p327 bra 	$L__BB17_272;
	ld.global.f32 	%f256, [%rd23+512];
$L__BB17_272:
	add.s32 	%r1887, %r1877, 160;
	setp.ge.s32 	%p328, %r1887, %r319;
	@%p328 bra 	$L__BB17_274;
	ld.global.f32 	%f257, [%rd23+640];
$L__BB17_274:
	add.s32 	%r1889, %r1877, 192;
	setp.ge.s32 	%p329, %r1889, %r319;
	@%p329 bra 	$L__BB17_276;
	ld.global.f32 	%f258, [%rd23+768];
$L__BB17_276:
	add.s32 	%r1891, %r1877, 224;
	setp.ge.s32 	%p330, %r1891, %r319;
	@%p330 bra 	$L__BB17_278;
	ld.param.u64 	%rd445, [_ZN3cub18CUB_300001_SM_10006detail10radix_sort29DeviceRadixSortOnesweepKernelINS1_5radix10policy_hubIffyE10Policy1000ELNS0_9SortOrderE0EffyiiNS1_21identity_decomposer_tEEEvPT5_SB_PT3_PKSC_PT1_PKSG_PT2_PKSK_T4_iiT6__param_7];
	cvta.to.global.u64 	%rd260, %rd445;
	add.s64 	%rd264, %rd260, %rd259;
	ld.global.f32 	%f259, [%rd264+896];
$L__BB17_278:
	add.s32 	%r1894, %r1877, 256;
	setp.ge.s32 	%p331, %r1894, %r319;
	@%p331 bra 	$L__BB17_280;
	ld.param.u64 	%rd446, [_ZN3cub18CUB_300001_SM_10006detail10radix_sort29DeviceRadixSortOnesweepKernelINS1_5radix10policy_hubIffyE10Policy1000ELNS0_9SortOrderE0EffyiiNS1_21identity_decomposer_tEEEvPT5_SB_PT3_PKSC_PT1_PKSG_PT2_PKSK_T4_iiT6__param_7];
	cvta.to.global.u64 	%rd265, %rd446;
	cvt.s64.s32 	%rd266, %r328;
	add.s64 	%rd267, %rd7, %rd266;
	shl.b64 	%rd268, %rd267, 2;
	add.s64 	%rd269, %rd265, %rd268;
	ld.global.f32 	%f260, [%rd269+1024];
$L__BB17_280:
	add.s32 	%r1897, %r1877, 288;
	setp.ge.s32 	%p332, %r1897, %r319;
	@%p332 bra 	$L__BB17_282;
	ld.param.u64 	%rd447, [_ZN3cub18CUB_300001_SM_10006detail10radix_sort29DeviceRadixSortOnesweepKernelINS1_5radix10policy_hubIffyE10Policy1000ELNS0_9SortOrderE0EffyiiNS1_21identity_decomposer_tEEEvPT5_SB_PT3_PKSC_PT1_PKSG_PT2_PKSK_T4_iiT6__param_7];
	cvta.to.global.u64 	%rd270, %rd447;
	cvt.s64.s32 	%rd271, %r328;
	add.s64 	%rd272, %rd7, %rd271;
	shl.b64 	%rd273, %rd272, 2;
	add.s64 	%rd274, %rd270, %rd273;
	ld.global.f32 	%f261, [%rd274+1152];
$L__BB17_282:
	add.s32 	%r1900, %r1877, 320;
	setp.ge.s32 	%p333, %r1900, %r319;
	@%p333 bra 	$L__BB17_284;
	ld.param.u64 	%rd448, [_ZN3cub18CUB_300001_SM_10006detail10radix_sort29DeviceRadixSortOnesweepKernelINS1_5radix10policy_hubIffyE10Policy1000ELNS0_9SortOrderE0EffyiiNS1_21identity_decomposer_tEEEvPT5_SB_PT3_PKSC_PT1_PKSG_PT2_PKSK_T4_iiT6__param_7];
	cvta.to.global.u64 	%rd275, %rd448;
	cvt.s64.s32 	%rd276, %r328;
	add.s64 	%rd277, %rd7, %rd276;
	shl.b64 	%rd278, %rd277, 2;
	add.s64 	%rd279, %rd275, %rd278;
	ld.global.f32 	%f262, [%rd279+1280];
$L__BB17_284:
	add.s32 	%r1903, %r1877, 352;
	setp.ge.s32 	%p334, %r1903, %r319;
	@%p334 bra 	$L__BB17_286;
	ld.param.u64 	%rd449, [_ZN3cub18CUB_300001_SM_10006detail10radix_sort29DeviceRadixSortOnesweepKernelINS1_5radix10policy_hubIffyE10Policy1000ELNS0_9SortOrderE0EffyiiNS1_21identity_decomposer_tEEEvPT5_SB_PT3_PKSC_PT1_PKSG_PT2_PKSK_T4_iiT6__param_7];
	cvta.to.global.u64 	%rd280, %rd449;
	mul.lo.s32 	%r1904, %r4, 6528;
	cvt.s64.s32 	%rd281, %r1904;
	add.s64 	%rd282, %rd7, %rd281;
	shl.b64 	%rd283, %rd282, 2;
	add.s64 	%rd284, %rd280, %rd283;
	ld.global.f32 	%f263, [%rd284+1408];
$L__BB17_286:
	add.s32 	%r1906, %r1877, 384;
	setp.ge.s32 	%p335, %r1906, %r319;
	@%p335 bra 	$L__BB17_288;
	ld.param.u64 	%rd450, [_ZN3cub18CUB_300001_SM_10006detail10radix_sort29DeviceRadixSortOnesweepKernelINS1_5radix10policy_hubIffyE10Policy1000ELNS0_9SortOrderE0EffyiiNS1_21identity_decomposer_tEEEvPT5_SB_PT3_PKSC_PT1_PKSG_PT2_PKSK_T4_iiT6__param_7];
	cvta.to.global.u64 	%rd285, %rd450;
	mul.lo.s32 	%r1907, %r4, 6528;
	cvt.s64.s32 	%rd286, %r1907;
	add.s64 	%rd287, %rd7, %rd286;
	shl.b64 	%rd288, %rd287, 2;
	add.s64 	%rd289, %rd285, %rd288;
	ld.global.f32 	%f264, [%rd289+1536];
$L__BB17_288:
	cvt.u32.u64 	%r1908, %rd7;
	add.s32 	%r1909, %r1908, 416;
	setp.ge.s32 	%p336, %r1909, %r319;
	@%p336 bra 	$L__BB17_290;
	ld.param.u64 	%rd451, [_ZN3cub18CUB_300001_SM_10006detail10radix_sort29DeviceRadixSortOnesweepKernelINS1_5radix10policy_hubIffyE10Policy1000ELNS0_9SortOrderE0EffyiiNS1_21identity_decomposer_tEEEvPT5_SB_PT3_PKSC_PT1_PKSG_PT2_PKSK_T4_iiT6__param_7];
	cvta.to.global.u64 	%rd290, %rd451;
	mul.lo.s32 	%r1910, %r4, 6528;
	cvt.s64.s32 	%rd291, %r1910;
	add.s64 	%rd292, %rd7, %rd291;
	shl.b64 	%rd293, %rd292, 2;
	add.s64 	%rd294, %rd290, %rd293;
	ld.global.f32 	%f265, [%rd294+1664];
$L__BB17_290:
	cvt.u32.u64 	%r1911, %rd7;
	add.s32 	%r1912, %r1911, 448;
	setp.ge.s32 	%p337, %r1912, %r319;
	@%p337 bra 	$L__BB17_292;
	ld.param.u64 	%rd452, [_ZN3cub18CUB_300001_SM_10006detail10radix_sort29DeviceRadixSortOnesweepKernelINS1_5radix10policy_hubIffyE10Policy1000ELNS0_9SortOrderE0EffyiiNS1_21identity_decomposer_tEEEvPT5_SB_PT3_PKSC_PT1_PKSG_PT2_PKSK_T4_iiT6__param_7];
	cvta.to.global.u64 	%rd295, %rd452;
	mul.lo.s32 	%r1913, %r4, 6528;
	cvt.s64.s32 	%rd296, %r1913;
	add.s64 	%rd297, %rd7, %rd296;
	shl.b64 	%rd298, %rd297, 2;
	add.s64 	%rd299, %rd295, %rd298;
	ld.global.f32 	%f266, [%rd299+1792];
$L__BB17_292:
	cvt.u32.u64 	%r1914, %rd7;
	add.s32 	%r1915, %r1914, 480;
	setp.ge.s32 	%p338, %r1915, %r319;
	@%p338 bra 	$L__BB17_294;
	ld.param.u64 	%rd453, [_ZN3cub18CUB_300001_SM_10006detail10radix_sort29DeviceRadixSortOnesweepKernelINS1_5radix10policy_hubIffyE10Policy1000ELNS0_9SortOrderE0EffyiiNS1_21identity_decomposer_tEEEvPT5_SB_PT3_PKSC_PT1_PKSG_PT2_PKSK_T4_iiT6__param_7];
	cvta.to.global.u64 	%rd300, %rd453;
	mul.lo.s32 	%r1916, %r4, 6528;
	cvt.s64.s32 	%rd301, %r1916;
	add.s64 	%rd302, %rd7, %rd301;
	shl.b64 	%rd303, %rd302, 2;
	add.s64 	%rd304, %rd300, %rd303;
	ld.global.f32 	%f267, [%rd304+1920];
$L__BB17_294:
	cvt.u32.u64 	%r1917, %rd7;
	add.s32 	%r1918, %r1917, 512;
	setp.ge.s32 	%p339, %r1918, %r319;
	@%p339 bra 	$L__BB17_296;
	ld.param.u64 	%rd454, [_ZN3cub18CUB_300001_SM_10006detail10radix_sort29DeviceRadixSortOnesweepKernelINS1_5radix10policy_hubIffyE10Policy1000ELNS0_9SortOrderE0EffyiiNS1_21identity_decomposer_tEEEvPT5_SB_PT3_PKSC_PT1_PKSG_PT2_PKSK_T4_iiT6__param_7];
	cvta.to.global.u64 	%rd305, %rd454;
	mov.u32 	%r1919, %tid.x;
	and.b32  	%r1920, %r1919, 992;
	mul.lo.s32 	%r1921, %r1920, 17;
	and.b32  	%r1922, %r1919, 31;
	or.b32  	%r1923, %r1921, %r1922;
	cvt.u64.u32 	%rd306, %r1923;
	mul.lo.s32 	%r1924, %r4, 6528;
	cvt.s64.s32 	%rd307, %r1924;
	add.s64 	%rd308, %rd306, %rd307;
	shl.b64 	%rd309, %rd308, 2;
	add.s64 	%rd310, %rd305, %rd309;
	ld.global.f32 	%f268, [%rd310+2048];
$L__BB17_296:
	ld.param.u32 	%r2045, [_ZN3cub18CUB_300001_SM_10006detail10radix_sort29DeviceRadixSortOnesweepKernelINS1_5radix10policy_hubIffyE10Policy1000ELNS0_9SortOrderE0EffyiiNS1_21identity_decomposer_tEEEvPT5_SB_PT3_PKSC_PT1_PKSG_PT2_PKSK_T4_iiT6__param_8];
	ld.param.u64 	%rd441, [_ZN3cub18CUB_300001_SM_10006detail10radix_sort29DeviceRadixSortOnesweepKernelINS1_5radix10policy_hubIffyE10Policy1000ELNS0_9SortOrderE0EffyiiNS1_21identity_decomposer_tEEEvPT5_SB_PT3_PKSC_PT1_PKSG_PT2_PKSK_T4_iiT6__param_6];
	cvta.to.global.u64 	%rd24, %rd441;
	mov.u32 	%r320, %tid.x;
	shl.b32 	%r1925, %r320, 2;
	mov.u32 	%r1926, _ZZN3cub18CUB_300001_SM_10006detail10radix_sort29DeviceRadixSortOnesweepKernelINS1_5radix10policy_hubIffyE10Policy1000ELNS0_9SortOrderE0EffyiiNS1_21identity_decomposer_tEEEvPT5_SB_PT3_PKSC_PT1_PKSG_PT2_PKSK_T4_iiT6_E1s;
	add.s32 	%r321, %r1926, %r1925;
	cvt.u64.u32 	%rd25, %r320;
	mad.lo.s32 	%r1927, %r4, 6528, 6528;
	setp.gt.s32 	%p340, %r1927, %r2045;
	bar.sync 	0;
	st.shared.f32 	[%r273+-4], %f252;
	st.shared.f32 	[%r274+-4], %f253;
	st.shared.f32 	[%r275+-4], %f254;
	st.shared.f32 	[%r276+-4], %f255;
	st.shared.f32 	[%r277+-4], %f256;
	st.shared.f32 	[%r278+-4], %f257;
	st.shared.f32 	[%r279+-4], %f258;
	st.shared.f32 	[%r280+-4], %f259;
	st.shared.f32 	[%r281+-4], %f260;
	st.shared.f32 	[%r282+-4], %f261;
	st.shared.f32 	[%r283+-4], %f262;
	st.shared.f32 	[%r284+-4], %f263;
	st.shared.f32 	[%r285+-4], %f264;
	st.shared.f32 	[%r286+-4], %f265;
	st.shared.f32 	[%r287+-4], %f266;
	st.shared.f32 	[%r288+-4], %f267;
	st.shared.f32 	[%r289+-4], %f268;
	bar.sync 	0;
	@%p340 bra 	$L__BB17_298;
	ld.shared.f32 	%f169, [%r321];
	shl.b32 	%r1928, %r302, 3;
	add.s32 	%r1930, %r1926, 26112;
	add.s32 	%r1931, %r1930, %r1928;
	ld.shared.u64 	%rd311, [%r1931];
	add.s64 	%rd312, %rd311, %rd25;
	shl.b64 	%rd313, %rd312, 2;
	add.s64 	%rd314, %rd24, %rd313;
	st.global.f32 	[%rd314], %f169;
	bar.warp.sync 	-1;
	ld.shared.f32 	%f170, [%r321+1536];
	shl.b32 	%r1932, %r303, 3;
	add.s32 	%r1933, %r1930, %r1932;
	ld.shared.u64 	%rd315, [%r1933];
	add.s64 	%rd316, %rd315, %rd25;
	shl.b64 	%rd317, %rd316, 2;
	add.s64 	%rd318, %rd24, %rd317;
	st.global.f32 	[%rd318+1536], %f170;
	bar.warp.sync 	-1;
	ld.shared.f32 	%f171, [%r321+3072];
	shl.b32 	%r1934, %r304, 3;
	add.s32 	%r1935, %r1930, %r1934;
	ld.shared.u64 	%rd319, [%r1935];
	add.s64 	%rd320, %rd319, %rd25;
	shl.b64 	%rd321, %rd320, 2;
	add.s64 	%rd322, %rd24, %rd321;
	st.global.f32 	[%rd322+3072], %f171;
	bar.warp.sync 	-1;
	ld.shared.f32 	%f172, [%r321+4608];
	shl.b32 	%r1936, %r305, 3;
	add.s32 	%r1937, %r1930, %r1936;
	ld.shared.u64 	%rd323, [%r1937];
	add.s64 	%rd324, %rd323, %rd25;
	shl.b64 	%rd325, %rd324, 2;
	add.s64 	%rd326, %rd24, %rd325;
	st.global.f32 	[%rd326+4608], %f172;
	bar.warp.sync 	-1;
	ld.shared.f32 	%f173, [%r321+6144];
	shl.b32 	%r1938, %r306, 3;
	add.s32 	%r1939, %r1930, %r1938;
	ld.shared.u64 	%rd327, [%r1939];
	add.s64 	%rd328, %rd327, %rd25;
	shl.b64 	%rd329, %rd328, 2;
	add.s64 	%rd330, %rd24, %rd329;
	st.global.f32 	[%rd330+6144], %f173;
	bar.warp.sync 	-1;
	ld.shared.f32 	%f174, [%r321+7680];
	shl.b32 	%r1940, %r307, 3;
	add.s32 	%r1941, %r1930, %r1940;
	ld.shared.u64 	%rd331, [%r1941];
	add.s64 	%rd332, %rd331, %rd25;
	shl.b64 	%rd333, %rd332, 2;
	add.s64 	%rd334, %rd24, %rd333;
	st.global.f32 	[%rd334+7680], %f174;
	bar.warp.sync 	-1;
	ld.shared.f32 	%f175, [%r321+9216];
	shl.b32 	%r1942, %r308, 3;
	add.s32 	%r1943, %r1930, %r1942;
	ld.shared.u64 	%rd335, [%r1943];
	add.s64 	%rd336, %rd335, %rd25;
	shl.b64 	%rd337, %rd336, 2;
	add.s64 	%rd338, %rd24, %rd337;
	st.global.f32 	[%rd338+9216], %f175;
	bar.warp.sync 	-1;
	ld.shared.f32 	%f176, [%r321+10752];
	shl.b32 	%r1944, %r309, 3;
	add.s32 	%r1945, %r1930, %r1944;
	ld.shared.u64 	%rd339, [%r1945];
	add.s64 	%rd340, %rd339, %rd25;
	shl.b64 	%rd341, %rd340, 2;
	add.s64 	%rd342, %rd24, %rd341;
	st.global.f32 	[%rd342+10752], %f176;
	bar.warp.sync 	-1;
	ld.shared.f32 	%f177, [%r321+12288];
	shl.b32 	%r1946, %r310, 3;
	add.s32 	%r1947, %r1930, %r1946;
	ld.shared.u64 	%rd343, [%r1947];
	add.s64 	%rd344, %rd343, %rd25;
	shl.b64 	%rd345, %rd344, 2;
	add.s64 	%rd346, %rd24, %rd345;
	st.global.f32 	[%rd346+12288], %f177;
	bar.warp.sync 	-1;
	ld.shared.f32 	%f178, [%r321+13824];
	shl.b32 	%r1948, %r311, 3;
	add.s32 	%r1949, %r1930, %r1948;
	ld.shared.u64 	%rd347, [%r1949];
	add.s64 	%rd348, %rd347, %rd25;
	shl.b64 	%rd349, %rd348, 2;
	add.s64 	%rd350, %rd24, %rd349;
	st.global.f32 	[%rd350+13824], %f178;
	bar.warp.sync 	-1;
	ld.shared.f32 	%f179, [%r321+15360];
	shl.b32 	%r1950, %r312, 3;
	add.s32 	%r1951, %r1930, %r1950;
	ld.shared.u64 	%rd351, [%r1951];
	add.s64 	%rd352, %rd351, %rd25;
	shl.b64 	%rd353, %rd352, 2;
	add.s64 	%rd354, %rd24, %rd353;
	st.global.f32 	[%rd354+15360], %f179;
	bar.warp.sync 	-1;
	ld.shared.f32 	%f180, [%r321+16896];
	shl.b32 	%r1952, %r313, 3;
	add.s32 	%r1953, %r1930, %r1952;
	ld.shared.u64 	%rd355, [%r1953];
	add.s64 	%rd356, %rd355, %rd25;
	shl.b64 	%rd357, %rd356, 2;
	add.s64 	%rd358, %rd24, %rd357;
	st.global.f32 	[%rd358+16896], %f180;
	bar.warp.sync 	-1;
	ld.shared.f32 	%f181, [%r321+18432];
	shl.b32 	%r1954, %r314, 3;
	add.s32 	%r1955, %r1930, %r1954;
	ld.shared.u64 	%rd359, [%r1955];
	add.s64 	%rd360, %rd359, %rd25;
	shl.b64 	%rd361, %rd360, 2;
	add.s64 	%rd362, %rd24, %rd361;
	st.global.f32 	[%rd362+18432], %f181;
	bar.warp.sync 	-1;
	ld.shared.f32 	%f182, [%r321+19968];
	shl.b32 	%r1956, %r315, 3;
	add.s32 	%r1957, %r1930, %r1956;
	ld.shared.u64 	%rd363, [%r1957];
	add.s64 	%rd364, %rd363, %rd25;
	shl.b64 	%rd365, %rd364, 2;
	add.s64 	%rd366, %rd24, %rd365;
	st.global.f32 	[%rd366+19968], %f182;
	bar.warp.sync 	-1;
	ld.shared.f32 	%f183, [%r321+21504];
	shl.b32 	%r1958, %r316, 3;
	add.s32 	%r1959, %r1930, %r1958;
	ld.shared.u64 	%rd367, [%r1959];
	add.s64 	%rd368, %rd367, %rd25;
	shl.b64 	%rd369, %rd368, 2;
	add.s64 	%rd370, %rd24, %rd369;
	st.global.f32 	[%rd370+21504], %f183;
	bar.warp.sync 	-1;
	ld.shared.f32 	%f184, [%r321+23040];
	shl.b32 	%r1960, %r317, 3;
	add.s32 	%r1961, %r1930, %r1960;
	ld.shared.u64 	%rd371, [%r1961];
	add.s64 	%rd372, %rd371, %rd25;
	shl.b64 	%rd373, %rd372, 2;
	add.s64 	%rd374, %rd24, %rd373;
	st.global.f32 	[%rd374+23040], %f184;
	bar.warp.sync 	-1;
	ld.shared.f32 	%f185, [%r321+24576];
	shl.b32 	%r1962, %r318, 3;
	add.s32 	%r1963, %r1930, %r1962;
	ld.shared.u64 	%rd375, [%r1963];
	add.s64 	%rd376, %rd375, %rd25;
	shl.b64 	%rd377, %rd376, 2;
	add.s64 	%rd378, %rd24, %rd377;
	st.global.f32 	[%rd378+24576], %f185;
	bar.warp.sync 	-1;
	bra.uni 	$L__BB17_333;
$L__BB17_298:
	ld.param.u32 	%r2046, [_ZN3cub18CUB_300001_SM_10006detail10radix_sort29DeviceRadixSortOnesweepKernelINS1_5radix10policy_hubIffyE10Policy1000ELNS0_9SortOrderE0EffyiiNS1_21identity_decomposer_tEEEvPT5_SB_PT3_PKSC_PT1_PKSG_PT2_PKSK_T4_iiT6__param_8];
	mad.lo.s32 	%r322, %r4, -6528, %r2046;
	shl.b32 	%r1964, %r302, 3;
	add.s32 	%r1966, %r1926, %r1964;
	ld.shared.u64 	%rd26, [%r1966+26112];
	setp.ge.s32 	%p341, %r320, %r322;
	@%p341 bra 	$L__BB17_300;
	ld.shared.f32 	%f186, [%r321];
	add.s64 	%rd379, %rd26, %rd25;
	shl.b64 	%rd380, %rd379, 2;
	add.s64 	%rd381, %rd24, %rd380;
	st.global.f32 	[%rd381], %f186;
$L__BB17_300:
	bar.warp.sync 	-1;
	shl.b32 	%r1967, %r303, 3;
	add.s32 	%r1969, %r1926, %r1967;
	ld.shared.u64 	%rd27, [%r1969+26112];
	add.s32 	%r1970, %r320, 384;
	setp.ge.s32 	%p342, %r1970, %r322;
	@%p342 bra 	$L__BB17_302;
	ld.shared.f32 	%f187, [%r321+1536];
	add.s64 	%rd382, %rd27, %rd25;
	shl.b64 	%rd383, %rd382, 2;
	add.s64 	%rd384, %rd24, %rd383;
	st.global.f32 	[%rd384+1536], %f187;
$L__BB17_302:
	bar.warp.sync 	-1;
	shl.b32 	%r1971, %r304, 3;
	add.s32 	%r1973, %r1926, %r1971;
	ld.shared.u64 	%rd28, [%r1973+26112];
	add.s32 	%r1974, %r320, 768;
	setp.ge.s32 	%p343, %r1974, %r322;
	@%p343 bra 	$L__BB17_304;
	ld.shared.f32 	%f188, [%r321+3072];
	add.s64 	%rd385, %rd28, %rd25;
	shl.b64 	%rd386, %rd385, 2;
	add.s64 	%rd387, %rd24, %rd386;
	st.global.f32 	[%rd387+3072], %f188;
$L__BB17_304:
	bar.warp.sync 	-1;
	shl.b32 	%r1975, %r305, 3;
	add.s32 	%r1977, %r1926, %r1975;
	ld.shared.u64 	%rd29, [%r1977+26112];
	add.s32 	%r1978, %r320, 1152;
	setp.ge.s32 	%p344, %r1978, %r322;
	@%p344 bra 	$L__BB17_306;
	ld.shared.f32 	%f189, [%r321+4608];
	add.s64 	%rd388, %rd29, %rd25;
	shl.b64 	%rd389, %rd388, 2;
	add.s64 	%rd390, %rd24, %rd389;
	st.global.f32 	[%rd390+4608], %f189;
$L__BB17_306:
	bar.warp.sync 	-1;
	shl.b32 	%r1979, %r306, 3;
	add.s32 	%r1981, %r1926, %r1979;
	ld.shared.u64 	%rd30, [%r1981+26112];
	add.s32 	%r1982, %r320, 1536;
	setp.ge.s32 	%p345, %r1982, %r322;
	@%p345 bra 	$L__BB17_308;
	ld.shared.f32 	%f190, [%r321+6144];
	add.s64 	%rd391, %rd30, %rd25;
	shl.b64 	%rd392, %rd391, 2;
	add.s64 	%rd393, %rd24, %rd392;
	st.global.f32 	[%rd393+6144], %f190;
$L__BB17_308:
	bar.warp.sync 	-1;
	shl.b32 	%r1983, %r307, 3;
	add.s32 	%r1985, %r1926, %r1983;
	ld.shared.u64 	%rd31, [%r1985+26112];
	add.s32 	%r1986, %r320, 1920;
	setp.ge.s32 	%p346, %r1986, %r322;
	@%p346 bra 	$L__BB17_310;
	ld.shared.f32 	%f191, [%r321+7680];
	add.s64 	%rd394, %rd31, %rd25;
	shl.b64 	%rd395, %rd394, 2;
	add.s64 	%rd396, %rd24, %rd395;
	st.global.f32 	[%rd396+7680], %f191;
$L__BB17_310:
	bar.warp.sync 	-1;
	shl.b32 	%r1987, %r308, 3;
	add.s32 	%r1989, %r1926, %r1987;
	ld.shared.u64 	%rd32, [%r1989+26112];
	add.s32 	%r1990, %r320, 2304;
	setp.ge.s32 	%p347, %r1990, %r322;
	@%p347 bra 	$L__BB17_312;
	ld.shared.f32 	%f192, [%r321+9216];
	add.s64 	%rd397, %rd32, %rd25;
	shl.b64 	%rd398, %rd397, 2;
	add.s64 	%rd399, %rd24, %rd398;
	st.global.f32 	[%rd399+9216], %f192;
$L__BB17_312:
	bar.warp.sync 	-1;
	shl.b32 	%r1991, %r309, 3;
	add.s32 	%r1993, %r1926, %r1991;
	ld.shared.u64 	%rd33, [%r1993+26112];
	add.s32 	%r1994, %r320, 2688;
	setp.ge.s32 	%p348, %r1994, %r322;
	@%p348 bra 	$L__BB17_314;
	ld.shared.f32 	%f193, [%r321+10752];
	add.s64 	%rd400, %rd33, %rd25;
	shl.b64 	%rd401, %rd400, 2;
	add.s64 	%rd402, %rd24, %rd401;
	st.global.f32 	[%rd402+10752], %f193;
$L__BB17_314:
	bar.warp.sync 	-1;
	shl.b32 	%r1995, %r310, 3;
	add.s32 	%r1997, %r1926, %r1995;
	ld.shared.u64 	%rd34, [%r1997+26112];
	or.b32  	%r1998, %r320, 3072;
	setp.ge.s32 	%p349, %r1998, %r322;
	@%p349 bra 	$L__BB17_316;
	ld.shared.f32 	%f194, [%r321+12288];
	add.s64 	%rd403, %rd34, %rd25;
	shl.b64 	%rd404, %rd403, 2;
	add.s64 	%rd405, %rd24, %rd404;
	st.global.f32 	[%rd405+12288], %f194;
$L__BB17_316:
	bar.warp.sync 	-1;
	shl.b32 	%r1999, %r311, 3;
	add.s32 	%r2001, %r1926, %r1999;
	ld.shared.u64 	%rd35, [%r2001+26112];
	add.s32 	%r2002, %r320, 3456;
	setp.ge.s32 	%p350, %r2002, %r322;
	@%p350 bra 	$L__BB17_318;
	ld.shared.f32 	%f195, [%r321+13824];
	add.s64 	%rd406, %rd35, %rd25;
	shl.b64 	%rd407, %rd406, 2;
	add.s64 	%rd408, %rd24, %rd407;
	st.global.f32 	[%rd408+13824], %f195;
$L__BB17_318:
	bar.warp.sync 	-1;
	shl.b32 	%r2003, %r312, 3;
	add.s32 	%r2005, %r1926, %r2003;
	ld.shared.u64 	%rd36, [%r2005+26112];
	add.s32 	%r2006, %r320, 3840;
	setp.ge.s32 	%p351, %r2006, %r322;
	@%p351 bra 	$L__BB17_320;
	ld.shared.f32 	%f196, [%r321+15360];
	add.s64 	%rd409, %rd36, %rd25;
	shl.b64 	%rd410, %rd409, 2;
	add.s64 	%rd411, %rd24, %rd410;
	st.global.f32 	[%rd411+15360], %f196;
$L__BB17_320:
	bar.warp.sync 	-1;
	shl.b32 	%r2007, %r313, 3;
	add.s32 	%r2009, %r1926, %r2007;
	ld.shared.u64 	%rd37, [%r2009+26112];
	add.s32 	%r2010, %r320, 4224;
	setp.ge.s32 	%p352, %r2010, %r322;
	@%p352 bra 	$L__BB17_322;
	ld.shared.f32 	%f197, [%r321+16896];
	add.s64 	%rd412, %rd37, %rd25;
	shl.b64 	%rd413, %rd412, 2;
	add.s64 	%rd414, %rd24, %rd413;
	st.global.f32 	[%rd414+16896], %f197;
$L__BB17_322:
	bar.warp.sync 	-1;
	shl.b32 	%r2011, %r314, 3;
	add.s32 	%r2013, %r1926, %r2011;
	ld.shared.u64 	%rd38, [%r2013+26112];
	add.s32 	%r2014, %r320, 4608;
	setp.ge.s32 	%p353, %r2014, %r322;
	@%p353 bra 	$L__BB17_324;
	ld.shared.f32 	%f198, [%r321+18432];
	add.s64 	%rd415, %rd38, %rd25;
	shl.b64 	%rd416, %rd415, 2;
	add.s64 	%rd417, %rd24, %rd416;
	st.global.f32 	[%rd417+18432], %f198;
$L__BB17_324:
	bar.warp.sync 	-1;
	shl.b32 	%r2015, %r315, 3;
	add.s32 	%r2017, %r1926, %r2015;
	ld.shared.u64 	%rd39, [%r2017+26112];
	add.s32 	%r2018, %r320, 4992;
	setp.ge.s32 	%p354, %r2018, %r322;
	@%p354 bra 	$L__BB17_326;
	ld.shared.f32 	%f199, [%r321+19968];
	add.s64 	%rd418, %rd39, %rd25;
	shl.b64 	%rd419, %rd418, 2;
	add.s64 	%rd420, %rd24, %rd419;
	st.global.f32 	[%rd420+19968], %f199;
$L__BB17_326:
	bar.warp.sync 	-1;
	shl.b32 	%r2019, %r316, 3;
	add.s32 	%r2021, %r1926, %r2019;
	ld.shared.u64 	%rd40, [%r2021+26112];
	add.s32 	%r2022, %r320, 5376;
	setp.ge.s32 	%p355, %r2022, %r322;
	@%p355 bra 	$L__BB17_328;
	ld.shared.f32 	%f200, [%r321+21504];
	add.s64 	%rd421, %rd40, %rd25;
	shl.b64 	%rd422, %rd421, 2;
	add.s64 	%rd423, %rd24, %rd422;
	st.global.f32 	[%rd423+21504], %f200;
$L__BB17_328:
	bar.warp.sync 	-1;
	shl.b32 	%r2023, %r317, 3;
	add.s32 	%r2025, %r1926, %r2023;
	ld.shared.u64 	%rd41, [%r2025+26112];
	add.s32 	%r2026, %r320, 5760;
	setp.ge.s32 	%p356, %r2026, %r322;
	@%p356 bra 	$L__BB17_330;
	ld.shared.f32 	%f201, [%r321+23040];
	add.s64 	%rd424, %rd41, %rd25;
	shl.b64 	%rd425, %rd424, 2;
	add.s64 	%rd426, %rd24, %rd425;
	st.global.f32 	[%rd426+23040], %f201;
$L__BB17_330:
	bar.warp.sync 	-1;
	shl.b32 	%r2027, %r318, 3;
	add.s32 	%r2029, %r1926, %r2027;
	ld.shared.u64 	%rd427, [%r2029+26112];
	add.s64 	%rd42, %rd427, %rd25;
	or.b32  	%r2030, %r320, 6144;
	setp.ge.s32 	%p357, %r2030, %r322;
	@%p357 bra 	$L__BB17_332;
	ld.shared.f32 	%f202, [%r321+24576];
	shl.b64 	%rd428, %rd42, 2;
	add.s64 	%rd429, %rd24, %rd428;
	st.global.f32 	[%rd429+24576], %f202;
$L__BB17_332:
	bar.warp.sync 	-1;
$L__BB17_333:
	ret;

}


// ===== COMPILED SASS (sm_100) =====

	.target	sm_100

	.elftype	@"ET_EXEC"


//--------------------- .note.nv.tkinfo           --------------------------
	.section	.note.nv.tkinfo,"",@"SHT_NOTE"
	.sectionflags	@"SHF_NOTE_NV_TKINFO"
	.tkinfo
        /*0018*/ 	.word	0x00000002
        /*0030*/ 	.string	""
        /*0030*/ 	.string	"ptxas"
        /*0030*/ 	.string	"Cuda compilation tools, release 13.0, V13.0.88"
        /*0030*/ 	.string	"Build cuda_13.0.r13.0/compiler.36424714_0"
        /*0030*/ 	.string	"-arch sm_100 -m 64 "



//--------------------- .note.nv.cuinfo           --------------------------
	.section	.note.nv.cuinfo,"",@"SHT_NOTE"
	.sectionflags	@"SHF_NOTE_NV_CUINFO"
        /*0018*/ 	.short	0x0002
        /*001a*/ 	.short	0x0064
        /*001c*/ 	.short	0x0082
	.zero		2


//--------------------- .nv.info                  --------------------------
	.section	.nv.info,"",@"SHT_CUDA_INFO"
	.align	4


	//----- nvinfo : EIATTR_REGCOUNT
	.align		4
        /*0000*/ 	.byte	0x04, 0x2f
        /*0002*/ 	.short	(.L_58 - .L_57)
	.align		4
.L_57:
        /*0004*/ 	.word	index@(_Z13bitonicSortV0PfPjj)
        /*0008*/ 	.word	0x0000001c


	//----- nvinfo : EIATTR_FRAME_SIZE
	.align		4
.L_58:
        /*000c*/ 	.byte	0x04, 0x11
        /*000e*/ 	.short	(.L_60 - .L_59)
	.align		4
.L_59:
        /*0010*/ 	.word	index@(_Z13bitonicSortV0PfPjj)
        /*0014*/ 	.word	0x00000000


	//----- nvinfo : EIATTR_REGCOUNT
	.align		4
.L_60:
        /*0018*/ 	.byte	0x04, 0x2f
        /*001a*/ 	.short	(.L_62 - .L_61)
	.align		4
.L_61:
        /*001c*/ 	.word	index@(_Z13bitonicSortV1PfPjj)
        /*0020*/ 	.word	0x0000001a


	//----- nvinfo : EIATTR_FRAME_SIZE
	.align		4
.L_62:
        /*0024*/ 	.byte	0x04, 0x11
        /*0026*/ 	.short	(.L_64 - .L_63)
	.align		4
.L_63:
        /*0028*/ 	.word	index@(_Z13bitonicSortV1PfPjj)
        /*002c*/ 	.word	0x00000000


	//----- nvinfo : EIATTR_REGCOUNT
	.align		4
.L_64:
        /*0030*/ 	.byte	0x04, 0x2f
        /*0032*/ 	.short	(.L_66 - .L_65)
	.align		4
.L_65:
        /*0034*/ 	.word	index@(_Z13bitonicSortV2PfPjj)
        /*0038*/ 	.word	0x0000001b


	//----- nvinfo : EIATTR_FRAME_SIZE
	.align		4
.L_66:
        /*003c*/ 	.byte	0x04, 0x11
        /*003e*/ 	.short	(.L_68 - .L_67)
	.align		4
.L_67:
        /*0040*/ 	.word	index@(_Z13bitonicSortV2PfPjj)
        /*0044*/ 	.word	0x00000000


	//----- nvinfo : EIATTR_REGCOUNT
	.align		4
.L_68:
        /*0048*/ 	.byte	0x04, 0x2f
        /*004a*/ 	.short	(.L_70 - .L_69)
	.align		4
.L_69:
        /*004c*/ 	.word	index@(_Z13bitonicSortV3PfPjj)
        /*0050*/ 	.word	0x0000001a


	//----- nvinfo : EIATTR_FRAME_SIZE
	.align		4
.L_70:
        /*0054*/ 	.byte	0x04, 0x11
        /*0056*/ 	.short	(.L_72 - .L_71)
	.align		4
.L_71:
        /*0058*/ 	.word	index@(_Z13bitonicSortV3PfPjj)
        /*005c*/ 	.word	0x00000000


	//----- nvinfo : EIATTR_REGCOUNT
	.align		4
.L_72:
        /*0060*/ 	.byte	0x04, 0x2f
        /*0062*/ 	.short	(.L_74 - .L_73)
	.align		4
.L_73:
        /*0064*/ 	.word	index@(_Z13bitonicSortV4PfPjj)
        /*0068*/ 	.word	0x0000001b


	//----- nvinfo : EIATTR_FRAME_SIZE
	.align		4
.L_74:
        /*006c*/ 	.byte	0x04, 0x11
        /*006e*/ 	.short	(.L_76 - .L_75)
	.align		4
.L_75:
        /*0070*/ 	.word	index@(_Z13bitonicSortV4PfPjj)
        /*0074*/ 	.word	0x00000000


	//----- nvinfo : EIATTR_REGCOUNT
	.align		4
.L_76:
        /*0078*/ 	.byte	0x04, 0x2f
        /*007a*/ 	.short	(.L_78 - .L_77)
	.align		4
.L_77:
        /*007c*/ 	.word	index@(_Z13bitonicSortV5PfPjj)
        /*0080*/ 	.word	0x0000001d


	//----- nvinfo : EIATTR_FRAME_SIZE
	.align		4
.L_78:
        /*0084*/ 	.byte	0x04, 0x11
        /*0086*/ 	.short	(.L_80 - .L_79)
	.align		4
.L_79:
        /*0088*/ 	.word	index@(_Z13bitonicSortV5PfPjj)
        /*008c*/ 	.word	0x00000000


	//----- nvinfo : EIATTR_REGCOUNT
	.align		4
.L_80:
        /*0090*/ 	.byte	0x04, 0x2f
        /*0092*/ 	.short	(.L_82 - .L_81)
	.align		4
.L_81:
        /*0094*/ 	.word	index@(_Z13bitonicSortV6PfPjj)
        /*0098*/ 	.word	0x0000001a


	//----- nvinfo : EIATTR_FRAME_SIZE
	.align		4
.L_82:
        /*009c*/ 	.byte	0x04, 0x11
        /*009e*/ 	.short	(.L_84 - .L_83)
	.align		4
.L_83:
        /*00a0*/ 	.word	index@(_Z13bitonicSortV6PfPjj)
        /*00a4*/ 	.word	0x00000000


	//----- nvinfo : EIATTR_REGCOUNT
	.align		4
.L_84:
        /*00a8*/ 	.byte	0x04, 0x2f
        /*00aa*/ 	.short	(.L_86 - .L_85)
	.align		4
.L_85:
        /*00ac*/ 	.word	index@(_Z13bitonicSortV7PfPjj)
        /*00b0*/ 	.word	0x00000018


	//----- nvinfo : EIATTR_FRAME_SIZE
	.align		4
.L_86:
        /*00b4*/ 	.byte	0x04, 0x11
        /*00b6*/ 	.short	(.L_88 - .L_87)
	.align		4
.L_87:
        /*00b8*/ 	.word	index@(_Z13bitonicSortV7PfPjj)
        /*00bc*/ 	.word	0x00000000


	//----- nvinfo : EIATTR_REGCOUNT
	.align		4
.L_88:
        /*00c0*/ 	.byte	0x04, 0x2f
        /*00c2*/ 	.short	(.L_90 - .L_89)
	.align		4
.L_89:
        /*00c4*/ 	.word	index@(_Z13bitonicSortV8PfPjj)
        /*00c8*/ 	.word	0x00000018


	//----- nvinfo : EIATTR_FRAME_SIZE
	.align		4
.L_90:
        /*00cc*/ 	.byte	0x04, 0x11
        /*00ce*/ 	.short	(.L_92 - .L_91)
	.align		4
.L_91:
        /*00d0*/ 	.word	index@(_Z13bitonicSortV8PfPjj)
        /*00d4*/ 	.word	0x00000000


	//----- nvinfo : EIATTR_REGCOUNT
	.align		4
.L_92:
        /*00d8*/ 	.byte	0x04, 0x2f
        /*00da*/ 	.short	(.L_94 - .L_93)
	.align		4
.L_93:
        /*00dc*/ 	.word	index@(_ZN3cub18CUB_300001_SM_10006detail11EmptyKernelIvEEvv)
        /*00e0*/ 	.word	0x00000004


	//----- nvinfo : EIATTR_FRAME_SIZE
	.align		4
.L_94:
        /*00e4*/ 	.byte	0x04, 0x11
        /*00e6*/ 	.short	(.L_96 - .L_95)
	.align		4
.L_95:
        /*00e8*/ 	.word	index@(_ZN3cub18CUB_300001_SM_10006detail11EmptyKernelIvEEvv)
        /*00ec*/ 	.word	0x00000000


	//----- nvinfo : EIATTR_REGCOUNT
	.align		4
.L_96:
        /*00f0*/ 	.byte	0x04, 0x2f
        /*00f2*/ 	.short	(.L_98 - .L_97)
	.align		4
.L_97:
        /*00f4*/ 	.word	index@(_ZN3cub18CUB_300001_SM_10006detail10radix_sort31DeviceRadixSortSingleTileKernelINS1_5radix10policy_hubIfjyE10Policy1000ELNS0_9SortOrderE0EfjyNS1_21identity_decomposer_tEEEvPKT1_PSA_PKT2_PSE_T3_iiT4_)
        /*00f8*/ 	.word	0x00000097


	//----- nvinfo : EIATTR_FRAME_SIZE
	.align		4
.L_98:
        /*00fc*/ 	.byte	0x04, 0x11
        /*00fe*/ 	.short	(.L_100 - .L_99)
	.align		4
.L_99:
        /*0100*/ 	.word	index@(_ZN3cub18CUB_300001_SM_10006detail10radix_sort31DeviceRadixSortSingleTileKernelINS1_5radix10policy_hubIfjyE10Policy1000ELNS0_9SortOrderE0EfjyNS1_21identity_decomposer_tEEEvPKT1_PSA_PKT2_PSE_T3_iiT4_)
        /*0104*/ 	.word	0x00000000


	//----- nvinfo : EIATTR_REGCOUNT
	.align		4
.L_100:
        /*0108*/ 	.byte	0x04, 0x2f
        /*010a*/ 	.short	(.L_102 - .L_101)
	.align		4
.L_101:
        /*010c*/ 	.word	index@(_ZN3cub18CUB_300001_SM_10006detail10radix_sort30DeviceRadixSortHistogramKernelINS1_5radix10policy_hubIfjyE10Policy1000ELNS0_9SortOrderE0EfyNS1_21identity_decomposer_tEEEvPT2_PKT1_SA_iiT3_)
        /*0110*/ 	.word	0x00000020


	//----- nvinfo : EIATTR_FRAME_SIZE
	.align		4
.L_102:
        /*0114*/ 	.byte	0x04, 0x11
        /*0116*/ 	.short	(.L_104 - .L_103)
	.align		4
.L_103:
        /*0118*/ 	.word	index@(_ZN3cub18CUB_300001_SM_10006detail10radix_sort30DeviceRadixSortHistogramKernelINS1_5radix10policy_hubIfjyE10Policy1000ELNS0_9SortOrderE0EfyNS1_21identity_decomposer_tEEEvPT2_PKT1_SA_iiT3_)
        /*011c*/ 	.word	0x00000000


	//----- nvinfo : EIATTR_REGCOUNT
	.align		4
.L_104:
        /*0120*/ 	.byte	0x04, 0x2f
        /*0122*/ 	.short	(.L_106 - .L_105)
	.align		4
.L_105:
        /*0124*/ 	.word	index@(_ZN3cub18CUB_300001_SM_10006detail10radix_sort33DeviceRadixSortExclusiveSumKernelINS1_5radix10policy_hubIfjyE10Policy1000EyEEvPT0_)
        /*0128*/ 	.word	0x00000020


	//----- nvinfo : EIATTR_FRAME_SIZE
	.align		4
.L_106:
        /*012c*/ 	.byte	0x04, 0x11
        /*012e*/ 	.short	(.L_108 - .L_107)
	.align		4
.L_107:
        /*0130*/ 	.word	index@(_ZN3cub18CUB_300001_SM_10006detail10radix_sort33DeviceRadixSortExclusiveSumKernelINS1_5radix10policy_hubIfjyE10Policy1000EyEEvPT0_)
        /*0134*/ 	.word	0x00000000


	//----- nvinfo : EIATTR_REGCOUNT
	.align		4
.L_108:
        /*0138*/ 	.byte	0x04, 0x2f
        /*013a*/ 	.short	(.L_110 - .L_109)
	.align		4
.L_109:
        /*013c*/ 	.word	index@(_ZN3cub18CUB_300001_SM_10006detail10radix_sort29DeviceRadixSortOnesweepKernelINS1_5radix10policy_hubIfjyE10Policy1000ELNS0_9SortOrderE0EfjyiiNS1_21identity_decomposer_tEEEvPT5_SB_PT3_PKSC_PT1_PKSG_PT2_PKSK_T4_iiT6_)
        /*0140*/ 	.word	0x0000004f


	//----- nvinfo : EIATTR_FRAME_SIZE
	.align		4
.L_110:
        /*0144*/ 	.byte	0x04, 0x11
        /*0146*/ 	.short	(.L_112 - .L_111)
	.align		4
.L_111:
        /*0148*/ 	.word	index@(_ZN3cub18CUB_300001_SM_10006detail10radix_sort29DeviceRadixSortOnesweepKernelINS1_5radix10policy_hubIfjyE10Policy1000ELNS0_9SortOrderE0EfjyiiNS1_21identity_decomposer_tEEEvPT5_SB_PT3_PKSC_PT1_PKSG_PT2_PKSK_T4_iiT6_)
        /*014c*/ 	.word	0x00000000


	//----- nvinfo : EIATTR_REGCOUNT
	.align		4
.L_112:
        /*0150*/ 	.byte	0x04, 0x2f
        /*0152*/ 	.short	(.L_114 - .L_113)
	.align		4
.L_113:
        /*0154*/ 	.word	index@(_ZN3cub18CUB_300001_SM_10006detail10radix_sort31DeviceRadixSortSingleTileKernelINS1_5radix10policy_hubIffyE10Policy1000ELNS0_9SortOrderE0EffyNS1_21identity_decomposer_tEEEvPKT1_PSA_PKT2_PSE_T3_iiT4_)
        /*0158*/ 	.word	0x00000097


	//----- nvinfo : EIATTR_FRAME_SIZE
	.align		4
.L_114:
        /*015c*/ 	.byte	0x04, 0x11
        /*015e*/ 	.short	(.L_116 - .L_115)
	.align		4
.L_115:
        /*0160*/ 	.word	index@(_ZN3cub18CUB_300001_SM_10006detail10radix_sort31DeviceRadixSortSingleTileKernelINS1_5radix10policy_hubIffyE10Policy1000ELNS0_9SortOrderE0EffyNS1_21identity_decomposer_tEEEvPKT1_PSA_PKT2_PSE_T3_iiT4_)
        /*0164*/ 	.word	0x00000000


	//----- nvinfo : EIATTR_REGCOUNT
	.align		4
.L_116:
        /*0168*/ 	.byte	0x04, 0x2f
        /*016a*/ 	.short	(.L_118 - .L_117)
	.align		4
.L_117:
        /*016c*/ 	.word	index@(_ZN3cub18CUB_300001_SM_10006detail10radix_sort30DeviceRadixSortHistogramKernelINS1_5radix10policy_hubIffyE10Policy1000ELNS0_9SortOrderE0EfyNS1_21identity_decomposer_tEEEvPT2_PKT1_SA_iiT3_)
        /*0170*/ 	.word	0x00000020


	//----- nvinfo : EIATTR_FRAME_SIZE
	.align		4
.L_118:
        /*0174*/ 	.byte	0x04, 0x11
        /*0176*/ 	.short	(.L_120 - .L_119)
	.align		4
.L_119:
        /*0178*/ 	.word	index@(_ZN3cub18CUB_300001_SM_10006detail10radix_sort30DeviceRadixSortHistogramKernelINS1_5radix10policy_hubIffyE10Policy1000ELNS0_9SortOrderE0EfyNS1_21identity_decomposer_tEEEvPT2_PKT1_SA_iiT3_)
        /*017c*/ 	.word	0x00000000


	//----- nvinfo : EIATTR_REGCOUNT
	.align		4
.L_120:
        /*0180*/ 	.byte	0x04, 0x2f
        /*0182*/ 	.short	(.L_122 - .L_121)
	.align		4
.L_121:
        /*0184*/ 	.word	index@(_ZN3cub18CUB_300001_SM_10006detail10radix_sort33DeviceRadixSortExclusiveSumKernelINS1_5radix10policy_hubIffyE10Policy1000EyEEvPT0_)
        /*0188*/ 	.word	0x00000020


	//----- nvinfo : EIATTR_FRAME_SIZE
	.align		4
.L_122:
        /*018c*/ 	.byte	0x04, 0x11
        /*018e*/ 	.short	(.L_124 - .L_123)
	.align		4
.L_123:
        /*0190*/ 	.word	index@(_ZN3cub18CUB_300001_SM_10006detail10radix_sort33DeviceRadixSortExclusiveSumKernelINS1_5radix10policy_hubIffyE10Policy1000EyEEvPT0_)
        /*0194*/ 	.word	0x00000000


	//----- nvinfo : EIATTR_REGCOUNT
	.align		4
.L_124:
        /*0198*/ 	.byte	0x04, 0x2f
        /*019a*/ 	.short	(.L_126 - .L_125)
	.align		4
.L_125:
        /*019c*/ 	.word	index@(_ZN3cub18CUB_300001_SM_10006detail10radix_sort29DeviceRadixSortOnesweepKernelINS1_5radix10policy_hubIffyE10Policy1000ELNS0_9SortOrderE0EffyiiNS1_21identity_decomposer_tEEEvPT5_SB_PT3_PKSC_PT1_PKSG_PT2_PKSK_T4_iiT6_)
        /*01a0*/ 	.word	0x0000004f


	//----- nvinfo : EIATTR_FRAME_SIZE
	.align		4
.L_126:
        /*01a4*/ 	.byte	0x04, 0x11
        /*01a6*/ 	.short	(.L_128 - .L_127)
	.align		4
.L_127:
        /*01a8*/ 	.word	index@(_ZN3cub18CUB_300001_SM_10006detail10radix_sort29DeviceRadixSortOnesweepKernelINS1_5radix10policy_hubIffyE10Policy1000ELNS0_9SortOrderE0EffyiiNS1_21identity_decomposer_tEEEvPT5_SB_PT3_PKSC_PT1_PKSG_PT2_PKSK_T4_iiT6_)
        /*01ac*/ 	.word	0x00000000


	//----- nvinfo : EIATTR_MIN_STACK_SIZE
	.align		4
.L_128:
        /*01b0*/ 	.byte	0x04, 0x12
        /*01b2*/ 	.short	(.L_130 - .L_129)
	.align		4
.L_129:
        /*01b4*/ 	.word	index@(_ZN3cub18CUB_300001_SM_10006detail10radix_sort29DeviceRadixSortOnesweepKernelINS1_5radix10policy_hubIffyE10Policy1000ELNS0_9SortOrderE0EffyiiNS1_21identity_decomposer_tEEEvPT5_SB_PT3_PKSC_PT1_PKSG_PT2_PKSK_T4_iiT6_)
        /*01b8*/ 	.word	0x00000000


	//----- nvinfo : EIATTR_MIN_STACK_SIZE
	.align		4
.L_130:
        /*01bc*/ 	.byte	0x04, 0x12
        /*01be*/ 	.short	(.L_132 - .L_131)
	.align		4
.L_131:
        /*01c0*/ 	.word	index@(_ZN3cub18CUB_300001_SM_10006detail10radix_sort33DeviceRadixSortExclusiveSumKernelINS1_5radix10policy_hubIffyE10Policy1000EyEEvPT0_)
        /*01c4*/ 	.word	0x00000000


	//----- nvinfo : EIATTR_MIN_STACK_SIZE
	.align		4
.L_132:
        /*01c8*/ 	.byte	0x04, 0x12
        /*01ca*/ 	.short	(.L_134 - .L_133)
	.align		4
.L_133:
        /*01cc*/ 	.word	index@(_ZN3cub18CUB_300001_SM_10006detail10radix_sort30DeviceRadixSortHistogramKernelINS1_5radix10policy_hubIffyE10Policy1000ELNS0_9SortOrderE0EfyNS1_21identity_decomposer_tEEEvPT2_PKT1_SA_iiT3_)
        /*01d0*/ 	.word	0x00000000


	//----- nvinfo : EIATTR_MIN_STACK_SIZE
	.align		4
.L_134:
        /*01d4*/ 	.byte	0x04, 0x12
        /*01d6*/ 	.short	(.L_136 - .L_135)
	.align		4
.L_135:
        /*01d8*/ 	.word	index@(_ZN3cub18CUB_300001_SM_10006detail10radix_sort31DeviceRadixSortSingleTileKernelINS1_5radix10policy_hubIffyE10Policy1000ELNS0_9SortOrderE0EffyNS1_21identity_decomposer_tEEEvPKT1_PSA_PKT2_PSE_T3_iiT4_)
        /*01dc*/ 	.word	0x00000000


	//----- nvinfo : EIATTR_MIN_STACK_SIZE
	.align		4
.L_136:
        /*01e0*/ 	.byte	0x04, 0x12
        /*01e2*/ 	.short	(.L_138 - .L_137)
	.align		4
.L_137:
        /*01e4*/ 	.word	index@(_ZN3cub18CUB_300001_SM_10006detail10radix_sort29DeviceRadixSortOnesweepKernelINS1_5radix10policy_hubIfjyE10Policy1000ELNS0_9SortOrderE0EfjyiiNS1_21identity_decomposer_tEEEvPT5_SB_PT3_PKSC_PT1_PKSG_PT2_PKSK_T4_iiT6_)
        /*01e8*/ 	.word	0x00000000


	//----- nvinfo : EIATTR_MIN_STACK_SIZE
	.align		4
.L_138:
        /*01ec*/ 	.byte	0x04, 0x12
        /*01ee*/ 	.short	(.L_140 - .L_139)
	.align		4
.L_139:
        /*01f0*/ 	.word	index@(_ZN3cub18CUB_300001_SM_10006detail10radix_sort33DeviceRadixSortExclusiveSumKernelINS1_5radix10policy_hubIfjyE10Policy1000EyEEvPT0_)
        /*01f4*/ 	.word	0x00000000


	//----- nvinfo : EIATTR_MIN_STACK_SIZE
	.align		4
.L_140:
        /*01f8*/ 	.byte	0x04, 0x12
        /*01fa*/ 	.short	(.L_142 - .L_141)
	.align		4
.L_141:
        /*01fc*/ 	.word	index@(_ZN3cub18CUB_300001_SM_10006detail10radix_sort30DeviceRadixSortHistogramKernelINS1_5radix10policy_hubIfjyE10Policy1000ELNS0_9SortOrderE0EfyNS1_21identity_decomposer_tEEEvPT2_PKT1_SA_iiT3_)
        /*0200*/ 	.word	0x00000000


	//----- nvinfo : EIATTR_MIN_STACK_SIZE
	.align		4
.L_142:
        /*0204*/ 	.byte	0x04, 0x12
        /*0206*/ 	.short	(.L_144 - .L_143)
	.align		4
.L_143:
        /*0208*/ 	.word	index@(_ZN3cub18CUB_300001_SM_10006detail10radix_sort31DeviceRadixSortSingleTileKernelINS1_5radix10policy_hubIfjyE10Policy1000ELNS0_9SortOrderE0EfjyNS1_21identity_decomposer_tEEEvPKT1_PSA_PKT2_PSE_T3_iiT4_)
        /*020c*/ 	.word	0x00000000


	//----- nvinfo : EIATTR_MIN_STACK_SIZE
	.align		4
.L_144:
        /*0210*/ 	.byte	0x04, 0x12
        /*0212*/ 	.short	(.L_146 - .L_145)
	.align		4
.L_145:
        /*0214*/ 	.word	index@(_ZN3cub18CUB_300001_SM_10006detail11EmptyKernelIvEEvv)
        /*0218*/ 	.word	0x00000000


	//----- nvinfo : EIATTR_MIN_STACK_SIZE
	.align		4
.L_146:
        /*021c*/ 	.byte	0x04, 0x12
        /*021e*/ 	.short	(.L_148 - .L_147)
	.align		4
.L_147:
        /*0220*/ 	.word	index@(_Z13bitonicSortV8PfPjj)
        /*0224*/ 	.word	0x00000000


	//----- nvinfo : EIATTR_MIN_STACK_SIZE
	.align		4
.L_148:
        /*0228*/ 	.byte	0x04, 0x12
        /*022a*/ 	.short	(.L_150 - .L_149)
	.align		4
.L_149:
        /*022c*/ 	.word	index@(_Z13bitonicSortV7PfPjj)
        /*0230*/ 	.word	0x00000000


	//----- nvinfo : EIATTR_MIN_STACK_SIZE
	.align		4
.L_150:
        /*0234*/ 	.byte	0x04, 0x12
        /*0236*/ 	.short	(.L_152 - .L_151)
	.align		4
.L_151:
        /*0238*/ 	.word	index@(_Z13bitonicSortV6PfPjj)
        /*023c*/ 	.word	0x00000000


	//----- nvinfo : EIATTR_MIN_STACK_SIZE
	.align		4
.L_152:
        /*0240*/ 	.byte	0x04, 0x12
        /*0242*/ 	.short	(.L_154 - .L_153)
	.align		4
.L_153:
        /*0244*/ 	.word	index@(_Z13bitonicSortV5PfPjj)
        /*0248*/ 	.word	0x00000000


	//----- nvinfo : EIATTR_MIN_STACK_SIZE
	.align		4
.L_154:
        /*024c*/ 	.byte	0x04, 0x12
        /*024e*/ 	.short	(.L_156 - .L_155)
	.align		4
.L_155:
        /*0250*/ 	.word	index@(_Z13bitonicSortV4PfPjj)
        /*0254*/ 	.word	0x00000000


	//----- nvinfo : EIATTR_MIN_STACK_SIZE
	.align		4
.L_156:
        /*0258*/ 	.byte	0x04, 0x12
        /*025a*/ 	.short	(.L_158 - .L_157)
	.align		4
.L_157:
        /*025c*/ 	.word	index@(_Z13bitonicSortV3PfPjj)
        /*0260*/ 	.word	0x00000000


	//----- nvinfo : EIATTR_MIN_STACK_SIZE
	.align		4
.L_158:
        /*0264*/ 	.byte	0x04, 0x12
        /*0266*/ 	.short	(.L_160 - .L_159)
	.align		4
.L_159:
        /*0268*/ 	.word	index@(_Z13bitonicSortV2PfPjj)
        /*026c*/ 	.word	0x00000000


	//----- nvinfo : EIATTR_MIN_STACK_SIZE
	.align		4
.L_160:
        /*0270*/ 	.byte	0x04, 0x12
        /*0272*/ 	.short	(.L_162 - .L_161)
	.align		4
.L_161:
        /*0274*/ 	.word	index@(_Z13bitonicSortV1PfPjj)
        /*0278*/ 	.word	0x00000000


	//----- nvinfo : EIATTR_MIN_STACK_SIZE
	.align		4
.L_162:
        /*027c*/ 	.byte	0x04, 0x12
        /*027e*/ 	.short	(.L_164 - .L_163)
	.align		4
.L_163:
        /*0280*/ 	.word	index@(_Z13bitonicSortV0PfPjj)
        /*0284*/ 	.word	0x00000000
.L_164:


//--------------------- .nv.compat                --------------------------
	.section	.nv.compat,"",@"SHT_CUDA_COMPAT_INFO"
	.align	4
        /*0000*/ 	.byte	0x02, 0x09, 0x00, 0x00, 0x02, 0x02, 0x01, 0x00, 0x02, 0x05, 0x05, 0x00, 0x03, 0x07, 0x01, 0x01
        /*0010*/ 	.byte	0x02, 0x03, 0x00, 0x00, 0x02, 0x06, 0x01, 0x00, 0x04, 0x0b, 0x08, 0x00, 0x09, 0x00, 0x00, 0x00
        /*0020*/ 	.byte	0x00, 0x00, 0x00, 0x00


//--------------------- .nv.info._ZN3cub18CUB_300001_SM_10006detail10radix_sort29DeviceRadixSortOnesweepKernelINS1_5radix10policy_hubIffyE10Policy1000ELNS0_9SortOrderE0EffyiiNS1_21identity_decomposer_tEEEvPT5_SB_PT3_PKSC_PT1_PKSG_PT2_PKSK_T4_iiT6_ --------------------------
	.section	.nv.info._ZN3cub18CUB_300001_SM_10006detail10radix_sort29DeviceRadixSortOnesweepKernelINS1_5radix10policy_hubIffyE10Policy1000ELNS0_9SortOrderE0EffyiiNS1_21identity_decomposer_tEEEvPT5_SB_PT3_PKSC_PT1_PKSG_PT2_PKSK_T4_iiT6_,"",@"SHT_CUDA_INFO"
	.sectionflags	@""
	.align	4


	//----- nvinfo : EIATTR_CUDA_API_VERSION
	.align		4
        /*0000*/ 	.byte	0x04, 0x37
        /*0002*/ 	.short	(.L_166 - .L_165)
.L_165:
        /*0004*/ 	.word	0x00000082


	//----- nvinfo : EIATTR_KPARAM_INFO
	.align		4
.L_166:
        /*0008*/ 	.byte	0x04, 0x17
        /*000a*/ 	.short	(.L_168 - .L_167)
.L_167:
        /*000c*/ 	.word	0x00000000
        /*0010*/ 	.short	0x000b
        /*0012*/ 	.short	0x004c
        /*0014*/ 	.byte	0x00, 0xf0, 0x05, 0x00


	//----- nvinfo : EIATTR_KPARAM_INFO
	.align		4
.L_168:
        /*0018*/ 	.byte	0x04, 0x17
        /*001a*/ 	.short	(.L_170 - .L_169)
.L_169:
        /*001c*/ 	.word	0x00000000
        /*0020*/ 	.short	0x000a
        /*0022*/ 	.short	0x0048
        /*0024*/ 	.byte	0x00, 0xf0, 0x11, 0x00


	//----- nvinfo : EIATTR_KPARAM_INFO
	.align		4
.L_170:
        /*0028*/ 	.byte	0x04, 0x17
        /*002a*/ 	.short	(.L_172 - .L_171)
.L_171:
        /*002c*/ 	.word	0x00000000
        /*0030*/ 	.short	0x0009
        /*0032*/ 	.short	0x0044
        /*0034*/ 	.byte	0x00, 0xf0, 0x11, 0x00


	//----- nvinfo : EIATTR_KPARAM_INFO
	.align		4
.L_172:
        /*0038*/ 	.byte	0x04, 0x17
        /*003a*/ 	.short	(.L_174 - .L_173)
.L_173:
        /*003c*/ 	.word	0x00000000
        /*0040*/ 	.short	0x0008
        /*0042*/ 	.short	0x0040
        /*0044*/ 	.byte	0x00, 0xf0, 0x11, 0x00


	//----- nvinfo : EIATTR_KPARAM_INFO
	.align		4
.L_174:
        /*0048*/ 	.byte	0x04, 0x17
        /*004a*/ 	.short	(.L_176 - .L_175)
.L_175:
        /*004c*/ 	.word	0x00000000
        /*0050*/ 	.short	0x0007
        /*0052*/ 	.short	0x0038
        /*0054*/ 	.byte	0x00, 0xf5, 0x21, 0x00


	//----- nvinfo : EIATTR_KPARAM_INFO
	.align		4
.L_176:
        /*0058*/ 	.byte	0x04, 0x17
        /*005a*/ 	.short	(.L_178 - .L_177)
.L_177:
        /*005c*/ 	.word	0x00000000
        /*0060*/ 	.short	0x0006
        /*0062*/ 	.short	0x0030
        /*0064*/ 	.byte	0x00, 0xf5, 0x21, 0x00


	//----- nvinfo : EIATTR_KPARAM_INFO
	.align		4
.L_178:
        /*0068*/ 	.byte	0x04, 0x17
        /*006a*/ 	.short	(.L_180 - .L_179)
.L_179:
        /*006c*/ 	.word	0x00000000
        /*0070*/ 	.short	0x0005
        /*0072*/ 	.short	0x0028
        /*0074*/ 	.byte	0x00, 0xf5, 0x21, 0x00


	//----- nvinfo : EIATTR_KPARAM_INFO
	.align		4
.L_180:
        /*0078*/ 	.byte	0x04, 0x17
        /*007a*/ 	.short	(.L_182 - .L_181)
.L_181:
        /*007c*/ 	.word	0x00000000
        /*0080*/ 	.short	0x0004
        /*0082*/ 	.short	0x0020
        /*0084*/ 	.byte	0x00, 0xf5, 0x21, 0x00


	//----- nvinfo : EIATTR_KPARAM_INFO
	.align		4
.L_182:
        /*0088*/ 	.byte	0x04, 0x17
        /*008a*/ 	.short	(.L_184 - .L_183)
.L_183:
        /*008c*/ 	.word	0x00000000
        /*0090*/ 	.short	0x0003
        /*0092*/ 	.short	0x0018
        /*0094*/ 	.byte	0x00, 0xf5, 0x21, 0x00


	//----- nvinfo : EIATTR_KPARAM_INFO
	.align		4
.L_184:
        /*0098*/ 	.byte	0x04, 0x17
        /*009a*/ 	.short	(.L_186 - .L_185)
.L_185:
        /*009c*/ 	.word	0x00000000
        /*00a0*/ 	.short	0x0002
        /*00a2*/ 	.short	0x0010
        /*00a4*/ 	.byte	0x00, 0xf5, 0x21, 0x00


	//----- nvinfo : EIATTR_KPARAM_INFO
	.align		4
.L_186:
        /*00a8*/ 	.byte	0x04, 0x17
        /*00aa*/ 	.short	(.L_188 - .L_187)
.L_187:
        /*00ac*/ 	.word	0x00000000
        /*00b0*/ 	.short	0x0001
        /*00b2*/ 	.short	0x0008
        /*00b4*/ 	.byte	0x00, 0xf5, 0x21, 0x00


	//----- nvinfo : EIATTR_KPARAM_INFO
	.align		4
.L_188:
        /*00b8*/ 	.byte	0x04, 0x17
        /*00ba*/ 	.short	(.L_190 - .L_189)
.L_189:
        /*00bc*/ 	.word	0x00000000
        /*00c0*/ 	.short	0x0000
        /*00c2*/ 	.short	0x0000
        /*00c4*/ 	.byte	0x00, 0xf5, 0x21, 0x00


	//----- nvinfo : EIATTR_SPARSE_MMA_MASK
	.align		4
.L_190:
        /*00c8*/ 	.byte	0x03, 0x50
        /*00ca*/ 	.short	0x0000


	//----- nvinfo : EIATTR_MAXREG_COUNT
	.align		4
        /*00cc*/ 	.byte	0x03, 0x1b
        /*00ce*/ 	.short	0x00a8


	//----- nvinfo : EIATTR_NUM_BARRIERS
	.align		4
        /*00d0*/ 	.byte	0x02, 0x4c
        /*00d2*/ 	.byte	0x01
	.zero		1


	//----- nvinfo : EIATTR_MERCURY_ISA_VERSION
	.align		4
        /*00d4*/ 	.byte	0x03, 0x5f
        /*00d6*/ 	.short	0x0101


	//----- nvinfo : EIATTR_COOP_GROUP_MASK_REGIDS
	.align		4
        /*00d8*/ 	.byte	0x04, 0x29
        /*00da*/ 	.short	(.L_192 - .L_191)


	//   ....[0]....
.L_191:
        /*00dc*/ 	.word	0xffffffff


	//   ....[1]....
        /*00e0*/ 	.word	0x05000000


	//   ....[2]....
        /*00e4*/ 	.word	0xffffffff


	//   ....[3]....
        /*00e8*/ 	.word	0xffffffff


	//   ....[4]....
        /*00ec*/ 	.word	0xffffffff


	//   ....[5]....
        /*00f0*/ 	.word	0xffffffff


	//   ....[6]....
        /*00f4*/ 	.word	0xffffffff


	//   ....[7]....
        /*00f8*/ 	.word	0xffffffff


	//   ....[8]....
        /*00fc*/ 	.word	0xffffffff


	//   ....[9]....
        /*0100*/ 	.word	0xffffffff


	//   ....[10]....
        /*0104*/ 	.word	0xffffffff


	//   ....[11]....
        /*0108*/ 	.word	0xffffffff


	//   ....[12]....
        /*010c*/ 	.word	0xffffffff


	//   ....[13]....
        /*0110*/ 	.word	0xffffffff


	//   ....[14]....
        /*0114*/ 	.word	0xffffffff


	//   ....[15]....
        /*0118*/ 	.word	0xffffffff


	//   ....[16]....
        /*011c*/ 	.word	0xffffffff


	//   ....[17]....
        /*0120*/ 	.word	0xffffffff


	//   ....[18]....
        /*0124*/ 	.word	0xffffffff


	//   ....[19]....
        /*0128*/ 	.word	0xffffffff


	//   ....[20]....
        /*012c*/ 	.word	0xffffffff


	//   ....[21]....
        /*0130*/ 	.word	0xffffffff


	//   ....[22]....
        /*0134*/ 	.word	0xffffffff


	//   ....[23]....
        /*0138*/ 	.word	0xffffffff


	//   ....[24]....
        /*013c*/ 	.word	0xffffffff


	//   ....[25]....
        /*0140*/ 	.word	0xffffffff


	//   ....[26]....
        /*0144*/ 	.word	0xffffffff


	//   ....[27]....
        /*0148*/ 	.word	0xffffffff


	//   ....[28]....
        /*014c*/ 	.word	0xffffffff


	//   ....[29]....
        /*0150*/ 	.word	0xffffffff


	//   ....[30]....
        /*0154*/ 	.word	0xffffffff


	//   ....[31]....
        /*0158*/ 	.word	0xffffffff


	//   ....[32]....
        /*015c*/ 	.word	0xffffffff


	//   ....[33]....
        /*0160*/ 	.word	0xffffffff


	//   ....[34]....
        /*0164*/ 	.word	0xffffffff


	//   ....[35]....
        /*0168*/ 	.word	0xffffffff


	//   ....[36]....
        /*016c*/ 	.word	0xffffffff


	//   ....[37]....
        /*0170*/ 	.word	0xffffffff


	//   ....[38]....
        /*0174*/ 	.word	0xffffffff


	//   ....[39]....
        /*0178*/ 	.word	0xffffffff


	//   ....[40]....
        /*017c*/ 	.word	0xffffffff


	//   ....[41]....
        /*0180*/ 	.word	0xffffffff


	//   ....[42]....
        /*0184*/ 	.word	0xffffffff


	//   ....[43]....
        /*0188*/ 	.word	0xffffffff


	//   ....[44]....
        /*018c*/ 	.word	0xffffffff


	//   ....[45]....
        /*0190*/ 	.word	0xffffffff


	//   ....[46]....
        /*0194*/ 	.word	0xffffffff


	//   ....[47]....
        /*0198*/ 	.word	0xffffffff


	//   ....[48]....
        /*019c*/ 	.word	0xffffffff


	//   ....[49]....
        /*01a0*/ 	.word	0xffffffff


	//   ....[50]....
        /*01a4*/ 	.word	0xffffffff


	//   ....[51]....
        /*01a8*/ 	.word	0xffffffff


	//   ....[52]....
        /*01ac*/ 	.word	0xffffffff


	//   ....[53]....
        /*01b0*/ 	.word	0xffffffff


	//   ....[54]....
        /*01b4*/ 	.word	0xffffffff


	//   ....[55]....
        /*01b8*/ 	.word	0xffffffff


	//   ....[56]....
        /*01bc*/ 	.word	0xffffffff


	//   ....[57]....
        /*01c0*/ 	.word	0xffffffff


	//   ....[58]....
        /*01c4*/ 	.word	0xffffffff


	//   ....[59]....
        /*01c8*/ 	.word	0xffffffff


	//   ....[60]....
        /*01cc*/ 	.word	0xffffffff


	//   ....[61]....
        /*01d0*/ 	.word	0xffffffff


	//   ....[62]....
        /*01d4*/ 	.word	0xffffffff


	//   ....[63]....
        /*01d8*/ 	.word	0xffffffff


	//   ....[64]....
        /*01dc*/ 	.word	0xffffffff


	//   ....[65]....
        /*01e0*/ 	.word	0xffffffff


	//   ....[66]....
        /*01e4*/ 	.word	0xffffffff


	//   ....[67]....
        /*01e8*/ 	.word	0xffffffff


	//   ....[68]....
        /*01ec*/ 	.word	0xffffffff


	//   ....[69]....
        /*01f0*/ 	.word	0xffffffff


	//   ....[70]....
        /*01f4*/ 	.word	0xffffffff


	//   ....[71]....
        /*01f8*/ 	.word	0xffffffff


	//   ....[72]....
        /*01fc*/ 	.word	0xffffffff


	//   ....[73]....
        /*0200*/ 	.word	0xffffffff


	//   ....[74]....
        /*0204*/ 	.word	0xffffffff


	//   ....[75]....
        /*0208*/ 	.word	0xffffffff


	//   ....[76]....
        /*020c*/ 	.word	0xffffffff


	//   ....[77]....
        /*0210*/ 	.word	0xffffffff


	//   ....[78]....
        /*0214*/ 	.word	0xffffffff


	//   ....[79]....
        /*0218*/ 	.word	0xffffffff


	//   ....[80]....
        /*021c*/ 	.word	0xffffffff


	//   ....[81]....
        /*0220*/ 	.word	0xffffffff


	//   ....[82]....
        /*0224*/ 	.word	0xffffffff


	//   ....[83]....
        /*0228*/ 	.word	0xffffffff


	//   ....[84]....
        /*022c*/ 	.word	0xffffffff


	//   ....[85]....
        /*0230*/ 	.word	0xffffffff


	//   ....[86]....
        /*0234*/ 	.word	0xffffffff


	//   ....[87]....
        /*0238*/ 	.word	0xffffffff


	//   ....[88]....
        /*023c*/ 	.word	0xffffffff


	//   ....[89]....
        /*0240*/ 	.word	0xffffffff


	//   ....[90]....
        /*0244*/ 	.word	0xffffffff


	//   ....[91]....
        /*0248*/ 	.word	0xffffffff


	//   ....[92]....
        /*024c*/ 	.word	0xffffffff


	//   ....[93]....
        /*0250*/ 	.word	0xffffffff


	//   ....[94]....
        /*0254*/ 	.word	0xffffffff


	//   ....[95]....
        /*0258*/ 	.word	0xffffffff


	//   ....[96]....
        /*025c*/ 	.word	0xffffffff


	//   ....[97]....
        /*0260*/ 	.word	0xffffffff


	//   ....[98]....
        /*0264*/ 	.word	0xffffffff


	//   ....[99]....
        /*0268*/ 	.word	0xffffffff


	//   ....[100]....
        /*026c*/ 	.word	0xffffffff


	//   ....[101]....
        /*0270*/ 	.word	0xffffffff


	//   ....[102]....
        /*0274*/ 	.word	0xffffffff


	//   ....[103]....
        /*0278*/ 	.word	0xffffffff


	//   ....[104]....
        /*027c*/ 	.word	0xffffffff


	//   ....[105]....
        /*0280*/ 	.word	0xffffffff


	//   ....[106]....
        /*0284*/ 	.word	0xffffffff


	//   ....[107]....
        /*0288*/ 	.word	0xffffffff


	//   ....[108]....
        /*028c*/ 	.word	0xffffffff


	//   ....[109]....
        /*0290*/ 	.word	0xffffffff


	//   ....[110]....
        /*0294*/ 	.word	0xffffffff


	//   ....[111]....
        /*0298*/ 	.word	0xffffffff


	//   ....[112]....
        /*029c*/ 	.word	0xffffffff


	//   ....[113]....
        /*02a0*/ 	.word	0xffffffff


	//   ....[114]....
        /*02a4*/ 	.word	0xffffffff


	//   ....[115]....
        /*02a8*/ 	.word	0xffffffff


	//   ....[116]....
        /*02ac*/ 	.word	0xffffffff


	//   ....[117]....
        /*02b0*/ 	.word	0xffffffff


	//   ....[118]....
        /*02b4*/ 	.word	0xffffffff


	//   ....[119]....
        /*02b8*/ 	.word	0xffffffff


	//   ....[120]....
        /*02bc*/ 	.word	0xffffffff


	//   ....[121]....
        /*02c0*/ 	.word	0xffffffff


	//   ....[122]....
        /*02c4*/ 	.word	0xffffffff


	//   ....[123]....
        /*02c8*/ 	.word	0xffffffff


	//   ....[124]....
        /*02cc*/ 	.word	0xffffffff


	//   ....[125]....
        /*02d0*/ 	.word	0xffffffff


	//   ....[126]....
        /*02d4*/ 	.word	0xffffffff


	//   ....[127]....
        /*02d8*/ 	.word	0xffffffff


	//   ....[128]....
        /*02dc*/ 	.word	0xffffffff


	//   ....[129]....
        /*02e0*/ 	.word	0xffffffff


	//   ....[130]....
        /*02e4*/ 	.word	0xffffffff


	//   ....[131]....
        /*02e8*/ 	.word	0xffffffff


	//   ....[132]....
        /*02ec*/ 	.word	0xffffffff


	//   ....[133]....
        /*02f0*/ 	.word	0xffffffff


	//   ....[134]....
        /*02f4*/ 	.word	0xffffffff


	//   ....[135]....
        /*02f8*/ 	.word	0xffffffff


	//   ....[136]....
        /*02fc*/ 	.word	0xffffffff


	//   ....[137]....
        /*0300*/ 	.word	0xffffffff


	//   ....[138]....
        /*0304*/ 	.word	0xffffffff


	//   ....[139]....
        /*0308*/ 	.word	0xffffffff


	//   ....[140]....
        /*030c*/ 	.word	0xffffffff


	//   ....[141]....
        /*0310*/ 	.word	0xffffffff


	//   ....[142]....
        /*0314*/ 	.word	0xffffffff


	//   ....[143]....
        /*0318*/ 	.word	0xffffffff


	//   ....[144]....
        /*031c*/ 	.word	0xffffffff


	//   ....[145]....
        /*0320*/ 	.word	0xffffffff


	//   ....[146]....
        /*0324*/ 	.word	0xffffffff


	//   ....[147]....
        /*0328*/ 	.word	0xffffffff


	//   ....[148]....
        /*032c*/ 	.word	0xffffffff


	//   ....[149]....
        /*0330*/ 	.word	0xffffffff


	//   ....[150]....
        /*0334*/ 	.word	0xffffffff


	//   ....[151]....
        /*0338*/ 	.word	0xffffffff


	//   ....[152]....
        /*033c*/ 	.word	0xffffffff


	//   ....[153]....
        /*0340*/ 	.word	0xffffffff


	//   ....[154]....
        /*0344*/ 	.word	0xffffffff


	//   ....[155]....
        /*0348*/ 	.word	0xffffffff


	//   ....[156]....
        /*034c*/ 	.word	0xffffffff


	//   ....[157]....
        /*0350*/ 	.word	0xffffffff


	//   ....[158]....
        /*0354*/ 	.word	0xffffffff


	//   ....[159]....
        /*0358*/ 	.word	0xffffffff


	//   ....[160]....
        /*035c*/ 	.word	0x0500001c


	//   ....[161]....
        /*0360*/ 	.word	0xffffffff


	//   ....[162]....
        /*0364*/ 	.word	0xffffffff


	//   ....[163]....
        /*0368*/ 	.word	0xffffffff


	//   ....[164]....
        /*036c*/ 	.word	0xffffffff


	//   ....[165]....
        /*0370*/ 	.word	0xffffffff


	//   ....[166]....
        /*0374*/ 	.word	0xffffffff


	//   ....[167]....
        /*0378*/ 	.word	0xffffffff


	//   ....[168]....
        /*037c*/ 	.word	0xffffffff


	//   ....[169]....
        /*0380*/ 	.word	0xffffffff


	//   ....[170]....
        /*0384*/ 	.word	0xffffffff


	//   ....[171]....
        /*0388*/ 	.word	0xffffffff


	//   ....[172]....
        /*038c*/ 	.word	0xffffffff


	//   ....[173]....
        /*0390*/ 	.word	0xffffffff


	//   ....[174]....
        /*0394*/ 	.word	0xffffffff


	//   ....[175]....
        /*0398*/ 	.word	0xffffffff


	//   ....[176]....
        /*039c*/ 	.word	0xffffffff


	//   ....[177]....
        /*03a0*/ 	.word	0xffffffff


	//   ....[178]....
        /*03a4*/ 	.word	0xffffffff


	//   ....[179]....
        /*03a8*/ 	.word	0xffffffff


	//   ....[180]....
        /*03ac*/ 	.word	0xffffffff


	//   ....[181]....
        /*03b0*/ 	.word	0xffffffff


	//   ....[182]....
        /*03b4*/ 	.word	0xffffffff


	//   ....[183]....
        /*03b8*/ 	.word	0xffffffff


	//   ....[184]....
        /*03bc*/ 	.word	0xffffffff


	//   ....[185]....
        /*03c0*/ 	.word	0xffffffff


	//   ....[186]....
        /*03c4*/ 	.word	0xffffffff


	//   ....[187]....
        /*03c8*/ 	.word	0xffffffff


	//   ....[188]....
        /*03cc*/ 	.word	0xffffffff


	//   ....[189]....
        /*03d0*/ 	.word	0xffffffff


	//   ....[190]....
        /*03d4*/ 	.word	0xffffffff


	//   ....[191]....
        /*03d8*/ 	.word	0xffffffff


	//   ....[192]....
        /*03dc*/ 	.word	0xffffffff


	//   ....[193]....
        /*03e0*/ 	.word	0xffffffff


	//   ....[194]....
        /*03e4*/ 	.word	0xffffffff


	//   ....[195]....
        /*03e8*/ 	.word	0xffffffff


	//   ....[196]....
        /*03ec*/ 	.word	0xffffffff


	//   ....[197]....
        /*03f0*/ 	.word	0xffffffff


	//   ....[198]....
        /*03f4*/ 	.word	0xffffffff


	//   ....[199]....
        /*03f8*/ 	.word	0xffffffff


	//   ....[200]....
        /*03fc*/ 	.word	0xffffffff


	//   ....[201]....
        /*0400*/ 	.word	0xffffffff


	//   ....[202]....
        /*0404*/ 	.word	0xffffffff


	//   ....[203]....
        /*0408*/ 	.word	0xffffffff


	//   ....[204]....
        /*040c*/ 	.word	0xffffffff


	//   ....[205]....
        /*0410*/ 	.word	0xffffffff


	//   ....[206]....
        /*0414*/ 	.word	0xffffffff


	//   ....[207]....
        /*0418*/ 	.word	0xffffffff


	//   ....[208]....
        /*041c*/ 	.word	0xffffffff


	//   ....[209]....
        /*0420*/ 	.word	0xffffffff


	//   ....[210]....
        /*0424*/ 	.word	0xffffffff


	//   ....[211]....
        /*0428*/ 	.word	0xffffffff


	//   ....[212]....
        /*042c*/ 	.word	0xffffffff


	//   ....[213]....
        /*0430*/ 	.word	0xffffffff


	//   ....[214]....
        /*0434*/ 	.word	0xffffffff


	//   ....[215]....
        /*0438*/ 	.word	0xffffffff


	//   ....[216]....
        /*043c*/ 	.word	0xffffffff


	//   ....[217]....
        /*0440*/ 	.word	0xffffffff


	//   ....[218]....
        /*0444*/ 	.word	0xffffffff


	//   ....[219]....
        /*0448*/ 	.word	0xffffffff


	//   ....[220]....
        /*044c*/ 	.word	0xffffffff


	//   ....[221]....
        /*0450*/ 	.word	0xffffffff


	//   ....[222]....
        /*0454*/ 	.word	0xffffffff


	//   ....[223]....
        /*0458*/ 	.word	0xffffffff


	//   ....[224]....
        /*045c*/ 	.word	0xffffffff


	//   ....[225]....
        /*0460*/ 	.word	0xffffffff


	//   ....[226]....
        /*0464*/ 	.word	0xffffffff


	//   ....[227]....
        /*0468*/ 	.word	0xffffffff


	//   ....[228]....
        /*046c*/ 	.word	0xffffffff


	//   ....[229]....
        /*0470*/ 	.word	0x0500003f


	//   ....[230]....
        /*0474*/ 	.word	0x0500003f


	//   ....[231]....
        /*0478*/ 	.word	0x0500003f


	//   ....[232]....
        /*047c*/ 	.word	0x0500003f


	//   ....[233]....
        /*0480*/ 	.word	0x0500003f


	//----- nvinfo : EIATTR_COOP_GROUP_INSTR_OFFSETS
	.align		4
.L_192:
        /*0484*/ 	.byte	0x04, 0x28
        /*0486*/ 	.short	(.L_194 - .L_193)


	//   ....[0]....
.L_193:
        /*0488*/ 	.word	0x00001180


	//   ....[1]....
        /*048c*/ 	.word	0x00001ca0


	//   ....[2]....
        /*0490*/ 	.word	0x00003220


	//   ....[3]....
        /*0494*/ 	.word	0x00003240


	//   ....[4]....
        /*0498*/ 	.word	0x00003260


	//   ....[5]....
        /*049c*/ 	.word	0x00003280


	//   ....[6]....
        /*04a0*/ 	.word	0x000032a0


	//   ....[7]....
        /*04a4*/ 	.word	0x00003730


	//   ....[8]....
        /*04a8*/ 	.word	0x00003740


	//   ....[9]....
        /*04ac*/ 	.word	0x00003760


	//   ....[10]....
        /*04b0*/ 	.word	0x00003780


	//   ....[11]....
        /*04b4*/ 	.word	0x000037d0


	//   ....[12]....
        /*04b8*/ 	.word	0x00003800


	//   ....[13]....
        /*04bc*/ 	.word	0x00003850


	//   ....[14]....
        /*04c0*/ 	.word	0x00003890


	//   ....[15]....
        /*04c4*/ 	.word	0x00003980


	//   ....[16]....
        /*04c8*/ 	.word	0x000039a0


	//   ....[17]....
        /*04cc*/ 	.word	0x000039b0


	//   ....[18]....
        /*04d0*/ 	.word	0x000039d0


	//   ....[19]....
        /*04d4*/ 	.word	0x00003a10


	//   ....[20]....
        /*04d8*/ 	.word	0x00003a40


	//   ....[21]....
        /*04dc*/ 	.word	0x00003a80


	//   ....[22]....
        /*04e0*/ 	.word	0x00003aa0


	//   ....[23]....
        /*04e4*/ 	.word	0x00003ac0


	//   ....[24]....
        /*04e8*/ 	.word	0x00003bc0


	//   ....[25]....
        /*04ec*/ 	.word	0x00003bf0


	//   ....[26]....
        /*04f0*/ 	.word	0x00003c00


	//   ....[27]....
        /*04f4*/ 	.word	0x00003c30


	//   ....[28]....
        /*04f8*/ 	.word	0x00003c50


	//   ....[29]....
        /*04fc*/ 	.word	0x00003ca0


	//   ....[30]....
        /*0500*/ 	.word	0x00003cc0


	//   ....[31]....
        /*0504*/ 	.word	0x00003d00


	//   ....[32]....
        /*0508*/ 	.word	0x00003d20


	//   ....[33]....
        /*050c*/ 	.word	0x00003e00


	//   ....[34]....
        /*0510*/ 	.word	0x00003e20


	//   ....[35]....
        /*0514*/ 	.word	0x00003e30


	//   ....[36]....
        /*0518*/ 	.word	0x00003e60


	//   ....[37]....
        /*051c*/ 	.word	0x00003e90


	//   ....[38]....
        /*0520*/ 	.word	0x00003ee0


	//   ....[39]....
        /*0524*/ 	.word	0x00003ef0


	//   ....[40]....
        /*0528*/ 	.word	0x00003f30


	//   ....[41]....
        /*052c*/ 	.word	0x00003f60


	//   ....[42]....
        /*0530*/ 	.word	0x00004040


	//   ....[43]....
        /*0534*/ 	.word	0x00004060


	//   ....[44]....
        /*0538*/ 	.word	0x00004070


	//   ....[45]....
        /*053c*/ 	.word	0x000040c0


	//   ....[46]....
        /*0540*/ 	.word	0x000040f0


	//   ....[47]....
        /*0544*/ 	.word	0x00004120


	//   ....[48]....
        /*0548*/ 	.word	0x00004150


	//   ....[49]....
        /*054c*/ 	.word	0x00004180


	//   ....[50]....
        /*0550*/ 	.word	0x000041b0


	//   ....[51]....
        /*0554*/ 	.word	0x00004280


	//   ....[52]....
        /*0558*/ 	.word	0x000042b0


	//   ....[53]....
        /*055c*/ 	.word	0x000042c0


	//   ....[54]....
        /*0560*/ 	.word	0x00004310


	//   ....[55]....
        /*0564*/ 	.word	0x00004340


	//   ....[56]....
        /*0568*/ 	.word	0x00004370


	//   ....[57]....
        /*056c*/ 	.word	0x000043a0


	//   ....[58]....
        /*0570*/ 	.word	0x000043d0


	//   ....[59]....
        /*0574*/ 	.word	0x00004400


	//   ....[60]....
        /*0578*/ 	.word	0x000044e0


	//   ....[61]....
        /*057c*/ 	.word	0x000044f0


	//   ....[62]....
        /*0580*/ 	.word	0x00004540


	//   ....[63]....
        /*0584*/ 	.word	0x00004570


	//   ....[64]....
        /*0588*/ 	.word	0x000045a0


	//   ....[65]....
        /*058c*/ 	.word	0x000045d0


	//   ....[66]....
        /*0590*/ 	.word	0x00004600


	//   ....[67]....
        /*0594*/ 	.word	0x00004630


	//   ....[68]....
        /*0598*/ 	.word	0x00004660


	//   ....[69]....
        /*059c*/ 	.word	0x00004720


	//   ....[70]....
        /*05a0*/ 	.word	0x00004730


	//   ....[71]....
        /*05a4*/ 	.word	0x00004780


	//   ....[72]....
        /*05a8*/ 	.word	0x000047b0


	//   ....[73]....
        /*05ac*/ 	.word	0x000047e0


	//   ....[74]....
        /*05b0*/ 	.word	0x00004810


	//   ....[75]....
        /*05b4*/ 	.word	0x00004840


	//   ....[76]....
        /*05b8*/ 	.word	0x00004870


	//   ....[77]....
        /*05bc*/ 	.word	0x000048a0


	//   ....[78]....
        /*05c0*/ 	.word	0x00004970


	//   ....[79]....
        /*05c4*/ 	.word	0x00004980


	//   ....[80]....
        /*05c8*/ 	.word	0x000049d0


	//   ....[81]....
        /*05cc*/ 	.word	0x00004a00


	//   ....[82]....
        /*05d0*/ 	.word	0x00004a30


	//   ....[83]....
        /*05d4*/ 	.word	0x00004a60


	//   ....[84]....
        /*05d8*/ 	.word	0x00004a90


	//   ....[85]....
        /*05dc*/ 	.word	0x00004ac0


	//   ....[86]....
        /*05e0*/ 	.word	0x00004af0


	//   ....[87]....
        /*05e4*/ 	.word	0x00004bc0


	//   ....[88]....
        /*05e8*/ 	.word	0x00004bd0


	//   ....[89]....
        /*05ec*/ 	.word	0x00004c20


	//   ....[90]....
        /*05f0*/ 	.word	0x00004c50


	//   ....[91]....
        /*05f4*/ 	.word	0x00004c80


	//   ....[92]....
        /*05f8*/ 	.word	0x00004cb0


	//   ....[93]....
        /*05fc*/ 	.word	0x00004ce0


	//   ....[94]....
        /*0600*/ 	.word	0x00004d10


	//   ....[95]....
        /*0604*/ 	.word	0x00004d40


	//   ....[96]....
        /*0608*/ 	.word	0x00004e00


	//   ....[97]....
        /*060c*/ 	.word	0x00004e10


	//   ....[98]....
        /*0610*/ 	.word	0x00004e40


	//   ....[99]....
        /*0614*/ 	.word	0x00004e70


	//   ....[100]....
        /*0618*/ 	.word	0x00004ea0


	//   ....[101]....
        /*061c*/ 	.word	0x00004ed0


	//   ....[102]....
        /*0620*/ 	.word	0x00004f00


	//   ....[103]....
        /*0624*/ 	.word	0x00004f30


	//   ....[104]....
        /*0628*/ 	.word	0x00004f60


	//   ....[105]....
        /*062c*/ 	.word	0x00005040


	//   ....[106]....
        /*0630*/ 	.word	0x00005070


	//   ....[107]....
        /*0634*/ 	.word	0x00005080


	//   ....[108]....
        /*0638*/ 	.word	0x000050d0


	//   ....[109]....
        /*063c*/ 	.word	0x00005100


	//   ....[110]....
        /*0640*/ 	.word	0x00005130


	//   ....[111]....
        /*0644*/ 	.word	0x00005160


	//   ....[112]....
        /*0648*/ 	.word	0x00005190


	//   ....[113]....
        /*064c*/ 	.word	0x000051c0


	//   ....[114]....
        /*0650*/ 	.word	0x00005290


	//   ....[115]....
        /*0654*/ 	.word	0x000052b0


	//   ....[116]....
        /*0658*/ 	.word	0x000052c0


	//   ....[117]....
        /*065c*/ 	.word	0x00005310


	//   ....[118]....
        /*0660*/ 	.word	0x00005340


	//   ....[119]....
        /*0664*/ 	.word	0x00005370


	//   ....[120]....
        /*0668*/ 	.word	0x000053a0


	//   ....[121]....
        /*066c*/ 	.word	0x000053d0


	//   ....[122]....
        /*0670*/ 	.word	0x00005400


	//   ....[123]....
        /*0674*/ 	.word	0x000054e0


	//   ....[124]....
        /*0678*/ 	.word	0x00005500


	//   ....[125]....
        /*067c*/ 	.word	0x00005510


	//   ....[126]....
        /*0680*/ 	.word	0x00005540


	//   ....[127]....
        /*0684*/ 	.word	0x000055a0


	//   ....[128]....
        /*0688*/ 	.word	0x000055d0


	//   ....[129]....
        /*068c*/ 	.word	0x00005600


	//   ....[130]....
        /*0690*/ 	.word	0x00005630


	//   ....[131]....
        /*0694*/ 	.word	0x00005660


	//   ....[132]....
        /*0698*/ 	.word	0x00005730


	//   ....[133]....
        /*069c*/ 	.word	0x00005760


	//   ....[134]....
        /*06a0*/ 	.word	0x00005770


	//   ....[135]....
        /*06a4*/ 	.word	0x000057c0


	//   ....[136]....
        /*06a8*/ 	.word	0x000057f0


	//   ....[137]....
        /*06ac*/ 	.word	0x00005820


	//   ....[138]....
        /*06b0*/ 	.word	0x00005850


	//   ....[139]....
        /*06b4*/ 	.word	0x00005880


	//   ....[140]....
        /*06b8*/ 	.word	0x000058b0


	//   ....[141]....
        /*06bc*/ 	.word	0x00005980


	//   ....[142]....
        /*06c0*/ 	.word	0x000059a0


	//   ....[143]....
        /*06c4*/ 	.word	0x000059b0


	//   ....[144]....
        /*06c8*/ 	.word	0x00005a00


	//   ....[145]....
        /*06cc*/ 	.word	0x00005a30


	//   ....[146]....
        /*06d0*/ 	.word	0x00005a60


	//   ....[147]....
        /*06d4*/ 	.word	0x00005a90


	//   ....[148]....
        /*06d8*/ 	.word	0x00005ac0


	//   ....[149]....
        /*06dc*/ 	.word	0x00005af0


	//   ....[150]....
        /*06e0*/ 	.word	0x00005bc0


	//   ....[151]....
        /*06e4*/ 	.word	0x00005be0


	//   ....[152]....
        /*06e8*/ 	.word	0x00005bf0


	//   ....[153]....
        /*06ec*/ 	.word	0x00005c40


	//   ....[154]....
        /*06f0*/ 	.word	0x00005c70


	//   ....[155]....
        /*06f4*/ 	.word	0x00005ca0


	//   ....[156]....
        /*06f8*/ 	.word	0x00005cd0


	//   ....[157]....
        /*06fc*/ 	.word	0x00005d00


	//   ....[158]....
        /*0700*/ 	.word	0x00005d30


	//   ....[159]....
        /*0704*/ 	.word	0x00005df0


	//   ....[160]....
        /*0708*/ 	.word	0x000062f0


	//   ....[161]....
        /*070c*/ 	.word	0x00006650


	//   ....[162]....
        /*0710*/ 	.word	0x00006750


	//   ....[163]....
        /*0714*/ 	.word	0x00006850


	//   ....[164]....
        /*0718*/ 	.word	0x00006950


	//   ....[165]....
        /*071c*/ 	.word	0x00006a50


	//   ....[166]....
        /*0720*/ 	.word	0x00006b50


	//   ....[167]....
        /*0724*/ 	.word	0x00006c50


	//   ....[168]....
        /*0728*/ 	.word	0x00006d50


	//   ....[169]....
        /*072c*/ 	.word	0x00006e50


	//   ....[170]....
        /*0730*/ 	.word	0x00006f50


	//   ....[171]....
        /*0734*/ 	.word	0x00007050


	//   ....[172]....
        /*0738*/ 	.word	0x00007150


	//   ....[173]....
        /*073c*/ 	.word	0x00007250


	//   ....[174]....
        /*0740*/ 	.word	0x00007350


	//   ....[175]....
        /*0744*/ 	.word	0x00007450


	//   ....[176]....
        /*0748*/ 	.word	0x00007550


	//   ....[177]....
        /*074c*/ 	.word	0x00007650


	//   ....[178]....
        /*0750*/ 	.word	0x00007870


	//   ....[179]....
        /*0754*/ 	.word	0x000079f0


	//   ....[180]....
        /*0758*/ 	.word	0x00007b70


	//   ....[181]....
        /*075c*/ 	.word	0x00007cf0


	//   ....[182]....
        /*0760*/ 	.word	0x00007e70


	//   ....[183]....
        /*0764*/ 	.word	0x00007ff0


	//   ....[184]....
        /*0768*/ 	.word	0x00008170


	//   ....[185]....
        /*076c*/ 	.word	0x000082f0


	//   ....[186]....
        /*0770*/ 	.word	0x00008470


	//   ....[187]....
        /*0774*/ 	.word	0x000085f0


	//   ....[188]....
        /*0778*/ 	.word	0x00008770


	//   ....[189]....
        /*077c*/ 	.word	0x000088f0


	//   ....[190]....
        /*0780*/ 	.word	0x00008a60


	//   ....[191]....
        /*0784*/ 	.word	0x00008bc0


	//   ....[192]....
        /*0788*/ 	.word	0x00008d20


	//   ....[193]....
        /*078c*/ 	.word	0x00008e80


	//   ....[194]....
        /*0790*/ 	.word	0x00008fe0


	//   ....[195]....
        /*0794*/ 	.word	0x00009f40


	//   ....[196]....
        /*0798*/ 	.word	0x00009fc0


	//   ....[197]....
        /*079c*/ 	.word	0x0000a040


	//   ....[198]....
        /*07a0*/ 	.word	0x0000a0c0


	//   ....[199]....
        /*07a4*/ 	.word	0x0000a140


	//   ....[200]....
        /*07a8*/ 	.word	0x0000a1c0


	//   ....[201]....
        /*07ac*/ 	.word	0x0000a240


	//   ....[202]....
        /*07b0*/ 	.word	0x0000a2c0


	//   ....[203]....
        /*07b4*/ 	.word	0x0000a340


	//   ....[204]....
        /*07b8*/ 	.word	0x0000a3c0


	//   ....[205]....
        /*07bc*/ 	.word	0x0000a440


	//   ....[206]....
        /*07c0*/ 	.word	0x0000a4c0


	//   ....[207]....
        /*07c4*/ 	.word	0x0000a540


	//   ....[208]....
        /*07c8*/ 	.word	0x0000a5c0


	//   ....[209]....
        /*07cc*/ 	.word	0x0000a640


	//   ....[210]....
        /*07d0*/ 	.word	0x0000a6c0


	//   ....[211]....
        /*07d4*/ 	.word	0x0000a740


	//   ....[212]....
        /*07d8*/ 	.word	0x0000a8a0


	//   ....[213]....
        /*07dc*/ 	.word	0x0000a960


	//   ....[214]....
        /*07e0*/ 	.word	0x0000aa10


	//   ....[215]....
        /*07e4*/ 	.word	0x0000aad0


	//   ....[216]....
        /*07e8*/ 	.word	0x0000ab80


	//   ....[217]....
        /*07ec*/ 	.word	0x0000ac40


	//   ....[218]....
        /*07f0*/ 	.word	0x0000acf0


	//   ....[219]....
        /*07f4*/ 	.word	0x0000adb0


	//   ....[220]....
        /*07f8*/ 	.word	0x0000ae60


	//   ....[221]....
        /*07fc*/ 	.word	0x0000af20


	//   ....[222]....
        /*0800*/ 	.word	0x0000afd0


	//   ....[223]....
        /*0804*/ 	.word	0x0000b090


	//   ....[224]....
        /*0808*/ 	.word	0x0000b140


	//   ....[225]....
        /*080c*/ 	.word	0x0000b200


	//   ....[226]....
        /*0810*/ 	.word	0x0000b2b0


	//   ....[227]....
        /*0814*/ 	.word	0x0000b370


	//   ....[228]....
        /*0818*/ 	.word	0x0000b410


	//   ....[229]....
        /*081c*/ 	.word	0x0000b480


	//   ....[230]....
        /*0820*/ 	.word	0x0000b4f0


	//   ....[231]....
        /*0824*/ 	.word	0x0000b560


	//   ....[232]....
        /*0828*/ 	.word	0x0000b5d0


	//   ....[233]....
        /*082c*/ 	.word	0x0000b640


	//----- nvinfo : EIATTR_VRC_CTA_INIT_COUNT
	.align		4
.L_194:
        /*0830*/ 	.byte	0x02, 0x4a
	.zero		1
	.zero		1


	//----- nvinfo : EIATTR_EXIT_INSTR_OFFSETS
	.align		4
        /*0834*/ 	.byte	0x04, 0x1c
        /*0836*/ 	.short	(.L_196 - .L_195)


	//   ....[0]....
.L_195:
        /*0838*/ 	.word	0x00002cc0


	//   ....[1]....
        /*083c*/ 	.word	0x00003020


	//   ....[2]....
        /*0840*/ 	.word	0x00003040


	//   ....[3]....
        /*0844*/ 	.word	0x0000a750


	//   ....[4]....
        /*0848*/ 	.word	0x0000b420


	//----- nvinfo : EIATTR_MAX_THREADS
	.align		4
.L_196:
        /*084c*/ 	.byte	0x04, 0x05
        /*084e*/ 	.short	(.L_198 - .L_197)
.L_197:
        /*0850*/ 	.word	0x00000180
        /*0854*/ 	.word	0x00000001
        /*0858*/ 	.word	0x00000001


	//----- nvinfo : EIATTR_CRS_STACK_SIZE
	.align		4
.L_198:
        /*085c*/ 	.byte	0x04, 0x1e
        /*085e*/ 	.short	(.L_200 - .L_199)
.L_199:
        /*0860*/ 	.word	0x00000000


	//----- nvinfo : EIATTR_CBANK_PARAM_SIZE
	.align		4
.L_200:
        /*0864*/ 	.byte	0x03, 0x19
        /*0866*/ 	.short	0x004d


	//----- nvinfo : EIATTR_PARAM_CBANK
	.align		4
        /*0868*/ 	.byte	0x04, 0x0a
        /*086a*/ 	.short	(.L_202 - .L_201)
	.align		4
.L_201:
        /*086c*/ 	.word	index@(.nv.constant0._ZN3cub18CUB_300001_SM_10006detail10radix_sort29DeviceRadixSortOnesweepKernelINS1_5radix10policy_hubIffyE10Policy1000ELNS0_9SortOrderE0EffyiiNS1_21identity_decomposer_tEEEvPT5_SB_PT3_PKSC_PT1_PKSG_PT2_PKSK_T4_iiT6_)
        /*0870*/ 	.short	0x0380
        /*0872*/ 	.short	0x004d


	//----- nvinfo : EIATTR_SW_WAR
	.align		4
.L_202:
        /*0874*/ 	.byte	0x04, 0x36
        /*0876*/ 	.short	(.L_204 - .L_203)
.L_203:
        /*0878*/ 	.word	0x00000008
.L_204:


//--------------------- .nv.info._ZN3cub18CUB_300001_SM_10006detail10radix_sort33DeviceRadixSortExclusiveSumKernelINS1_5radix10policy_hubIffyE10Policy1000EyEEvPT0_ --------------------------
	.section	.nv.info._ZN3cub18CUB_300001_SM_10006detail10radix_sort33DeviceRadixSortExclusiveSumKernelINS1_5radix10policy_hubIffyE10Policy1000EyEEvPT0_,"",@"SHT_CUDA_INFO"
	.sectionflags	@""
	.align	4


	//----- nvinfo : EIATTR_CUDA_API_VERSION
	.align		4
        /*0000*/ 	.byte	0x04, 0x37
        /*0002*/ 	.short	(.L_206 - .L_205)
.L_205:
        /*0004*/ 	.word	0x00000082


	//----- nvinfo : EIATTR_KPARAM_INFO
	.align		4
.L_206:
        /*0008*/ 	.byte	0x04, 0x17
        /*000a*/ 	.short	(.L_208 - .L_207)
.L_207:
        /*000c*/ 	.word	0x00000000
        /*0010*/ 	.short	0x0000
        /*0012*/ 	.short	0x0000
        /*0014*/ 	.byte	0x00, 0xf5, 0x21, 0x00


	//----- nvinfo : EIATTR_SPARSE_MMA_MASK
	.align		4
.L_208:
        /*0018*/ 	.byte	0x03, 0x50
        /*001a*/ 	.short	0x0000


	//----- nvinfo : EIATTR_MAXREG_COUNT
	.align		4
        /*001c*/ 	.byte	0x03, 0x1b
        /*001e*/ 	.short	0x00ff


	//----- nvinfo : EIATTR_NUM_BARRIERS
	.align		4
        /*0020*/ 	.byte	0x02, 0x4c
        /*0022*/ 	.byte	0x01
	.zero		1


	//----- nvinfo : EIATTR_MERCURY_ISA_VERSION
	.align		4
        /*0024*/ 	.byte	0x03, 0x5f
        /*0026*/ 	.short	0x0101


	//----- nvinfo : EIATTR_COOP_GROUP_MASK_REGIDS
	.align		4
        /*0028*/ 	.byte	0x04, 0x29
        /*002a*/ 	.short	(.L_210 - .L_209)


	//   ....[0]....
.L_209:
        /*002c*/ 	.word	0xffffffff


	//   ....[1]....
        /*0030*/ 	.word	0xffffffff


	//   ....[2]....
        /*0034*/ 	.word	0xffffffff


	//   ....[3]....
        /*0038*/ 	.word	0xffffffff


	//   ....[4]....
        /*003c*/ 	.word	0xffffffff


	//   ....[5]....
        /*0040*/ 	.word	0xffffffff


	//   ....[6]....
        /*0044*/ 	.word	0xffffffff


	//   ....[7]....
        /*0048*/ 	.word	0xffffffff


	//   ....[8]....
        /*004c*/ 	.word	0xffffffff


	//   ....[9]....
        /*0050*/ 	.word	0xffffffff


	//   ....[10]....
        /*0054*/ 	.word	0x05000015


	//   ....[11]....
        /*0058*/ 	.word	0x05000015


	//   ....[12]....
        /*005c*/ 	.word	0x05000015


	//   ....[13]....
        /*0060*/ 	.word	0x05000015


	//   ....[14]....
        /*0064*/ 	.word	0x05000015


	//   ....[15]....
        /*0068*/ 	.word	0x05000015


	//   ....[16]....
        /*006c*/ 	.word	0x05000015


	//   ....[17]....
        /*0070*/ 	.word	0x05000015


	//   ....[18]....
        /*0074*/ 	.word	0x05000015


	//   ....[19]....
        /*0078*/ 	.word	0x05000015


	//----- nvinfo : EIATTR_COOP_GROUP_INSTR_OFFSETS
	.align		4
.L_210:
        /*007c*/ 	.byte	0x04, 0x28
        /*007e*/ 	.short	(.L_212 - .L_211)


	//   ....[0]....
.L_211:
        /*0080*/ 	.word	0x00000250


	//   ....[1]....
        /*0084*/ 	.word	0x00000260


	//   ....[2]....
        /*0088*/ 	.word	0x000002a0


	//   ....[3]....
        /*008c*/ 	.word	0x000002c0


	//   ....[4]....
        /*0090*/ 	.word	0x00000310


	//   ....[5]....
        /*0094*/ 	.word	0x00000320


	//   ....[6]....
        /*0098*/ 	.word	0x00000360


	//   ....[7]....
        /*009c*/ 	.word	0x00000380


	//   ....[8]....
        /*00a0*/ 	.word	0x000003d0


	//   ....[9]....
        /*00a4*/ 	.word	0x000003e0


	//   ....[10]....
        /*00a8*/ 	.word	0x00000660


	//   ....[11]....
        /*00ac*/ 	.word	0x000006b0


	//   ....[12]....
        /*00b0*/ 	.word	0x00000740


	//   ....[13]....
        /*00b4*/ 	.word	0x00000790


	//   ....[14]....
        /*00b8*/ 	.word	0x00000820


	//   ....[15]....
        /*00bc*/ 	.word	0x00000870


	//   ....[16]....
        /*00c0*/ 	.word	0x00000900


	//   ....[17]....
        /*00c4*/ 	.word	0x00000950


	//   ....[18]....
        /*00c8*/ 	.word	0x000009e0


	//   ....[19]....
        /*00cc*/ 	.word	0x00000a30


	//----- nvinfo : EIATTR_VRC_CTA_INIT_COUNT
	.align		4
.L_212:
        /*00d0*/ 	.byte	0x02, 0x4a
	.zero		1
	.zero		1


	//----- nvinfo : EIATTR_EXIT_INSTR_OFFSETS
	.align		4
        /*00d4*/ 	.byte	0x04, 0x1c
        /*00d6*/ 	.short	(.L_214 - .L_213)


	//   ....[0]....
.L_213:
        /*00d8*/ 	.word	0x000005d0


	//   ....[1]....
        /*00dc*/ 	.word	0x00000600


	//----- nvinfo : EIATTR_CRS_STACK_SIZE
	.align		4
.L_214:
        /*00e0*/ 	.byte	0x04, 0x1e
        /*00e2*/ 	.short	(.L_216 - .L_215)
.L_215:
        /*00e4*/ 	.word	0x00000000


	//----- nvinfo : EIATTR_CBANK_PARAM_SIZE
	.align		4
.L_216:
        /*00e8*/ 	.byte	0x03, 0x19
        /*00ea*/ 	.short	0x0008


	//----- nvinfo : EIATTR_PARAM_CBANK
	.align		4
        /*00ec*/ 	.byte	0x04, 0x0a
        /*00ee*/ 	.short	(.L_218 - .L_217)
	.align		4
.L_217:
        /*00f0*/ 	.word	index@(.nv.constant0._ZN3cub18CUB_300001_SM_10006detail10radix_sort33DeviceRadixSortExclusiveSumKernelINS1_5radix10policy_hubIffyE10Policy1000EyEEvPT0_)
        /*00f4*/ 	.short	0x0380
        /*00f6*/ 	.short	0x0008


	//----- nvinfo : EIATTR_SW_WAR
	.align		4
.L_218:
        /*00f8*/ 	.byte	0x04, 0x36
        /*00fa*/ 	.short	(.L_220 - .L_219)
.L_219:
        /*00fc*/ 	.word	0x00000008
.L_220:


//--------------------- .nv.info._ZN3cub18CUB_300001_SM_10006detail10radix_sort30DeviceRadixSortHistogramKernelINS1_5radix10policy_hubIffyE10Policy1000ELNS0_9SortOrderE0EfyNS1_21identity_decomposer_tEEEvPT2_PKT1_SA_iiT3_ --------------------------
	.section	.nv.info._ZN3cub18CUB_300001_SM_10006detail10radix_sort30DeviceRadixSortHistogramKernelINS1_5radix10policy_hubIffyE10Policy1000ELNS0_9SortOrderE0EfyNS1_21identity_decomposer_tEEEvPT2_PKT1_SA_iiT3_,"",@"SHT_CUDA_INFO"
	.sectionflags	@""
	.align	4


	//----- nvinfo : EIATTR_CUDA_API_VERSION
	.align		4
        /*0000*/ 	.byte	0x04, 0x37
        /*0002*/ 	.short	(.L_222 - .L_221)
.L_221:
        /*0004*/ 	.word	0x00000082


	//----- nvinfo : EIATTR_KPARAM_INFO
	.align		4
.L_222:
        /*0008*/ 	.byte	0x04, 0x17
        /*000a*/ 	.short	(.L_224 - .L_223)
.L_223:
        /*000c*/ 	.word	0x00000000
        /*0010*/ 	.short	0x0005
        /*0012*/ 	.short	0x0020
        /*0014*/ 	.byte	0x00, 0xf0, 0x05, 0x00


	//----- nvinfo : EIATTR_KPARAM_INFO
	.align		4
.L_224:
        /*0018*/ 	.byte	0x04, 0x17
        /*001a*/ 	.short	(.L_226 - .L_225)
.L_225:
        /*001c*/ 	.word	0x00000000
        /*0020*/ 	.short	0x0004
        /*0022*/ 	.short	0x001c
        /*0024*/ 	.byte	0x00, 0xf0, 0x11, 0x00


	//----- nvinfo : EIATTR_KPARAM_INFO
	.align		4
.L_226:
        /*0028*/ 	.byte	0x04, 0x17
        /*002a*/ 	.short	(.L_228 - .L_227)
.L_227:
        /*002c*/ 	.word	0x00000000
        /*0030*/ 	.short	0x0003
        /*0032*/ 	.short	0x0018
        /*0034*/ 	.byte	0x00, 0xf0, 0x11, 0x00


	//----- nvinfo : EIATTR_KPARAM_INFO
	.align		4
.L_228:
        /*0038*/ 	.byte	0x04, 0x17
        /*003a*/ 	.short	(.L_230 - .L_229)
.L_229:
        /*003c*/ 	.word	0x00000000
        /*0040*/ 	.short	0x0002
        /*0042*/ 	.short	0x0010
        /*0044*/ 	.byte	0x00, 0xf0, 0x21, 0x00


	//----- nvinfo : EIATTR_KPARAM_INFO
	.align		4
.L_230:
        /*0048*/ 	.byte	0x04, 0x17
        /*004a*/ 	.short	(.L_232 - .L_231)
.L_231:
        /*004c*/ 	.word	0x00000000
        /*0050*/ 	.short	0x0001
        /*0052*/ 	.short	0x0008
        /*0054*/ 	.byte	0x00, 0xf5, 0x21, 0x00


	//----- nvinfo : EIATTR_KPARAM_INFO
	.align		4
.L_232:
        /*0058*/ 	.byte	0x04, 0x17
        /*005a*/ 	.short	(.L_234 - .L_233)
.L_233:
        /*005c*/ 	.word	0x00000000
        /*0060*/ 	.short	0x0000
        /*0062*/ 	.short	0x0000
        /*0064*/ 	.byte	0x00, 0xf5, 0x21, 0x00


	//----- nvinfo : EIATTR_SPARSE_MMA_MASK
	.align		4
.L_234:
        /*0068*/ 	.byte	0x03, 0x50
        /*006a*/ 	.short	0x0000


	//----- nvinfo : EIATTR_MAXREG_COUNT
	.align		4
        /*006c*/ 	.byte	0x03, 0x1b
        /*006e*/ 	.short	0x00ff


	//----- nvinfo : EIATTR_NUM_BARRIERS
	.align		4
        /*0070*/ 	.byte	0x02, 0x4c
        /*0072*/ 	.byte	0x01
	.zero		1


	//----- nvinfo : EIATTR_MERCURY_ISA_VERSION
	.align		4
        /*0074*/ 	.byte	0x03, 0x5f
        /*0076*/ 	.short	0x0101


	//----- nvinfo : EIATTR_VRC_CTA_INIT_COUNT
	.align		4
        /*0078*/ 	.byte	0x02, 0x4a
	.zero		1
	.zero		1


	//----- nvinfo : EIATTR_EXIT_INSTR_OFFSETS
	.align		4
        /*007c*/ 	.byte	0x04, 0x1c
        /*007e*/ 	.short	(.L_236 - .L_235)


	//   ....[0]....
.L_235:
        /*0080*/ 	.word	0x00000040


	//   ....[1]....
        /*0084*/ 	.word	0x00003310


	//----- nvinfo : EIATTR_MAX_THREADS
	.align		4
.L_236:
        /*0088*/ 	.byte	0x04, 0x05
        /*008a*/ 	.short	(.L_238 - .L_237)
.L_237:
        /*008c*/ 	.word	0x00000080
        /*0090*/ 	.word	0x00000001
        /*0094*/ 	.word	0x00000001


	//----- nvinfo : EIATTR_CRS_STACK_SIZE
	.align		4
.L_238:
        /*0098*/ 	.byte	0x04, 0x1e
        /*009a*/ 	.short	(.L_240 - .L_239)
.L_239:
        /*009c*/ 	.word	0x00000000


	//----- nvinfo : EIATTR_CBANK_PARAM_SIZE
	.align		4
.L_240:
        /*00a0*/ 	.byte	0x03, 0x19
        /*00a2*/ 	.short	0x0021


	//----- nvinfo : EIATTR_PARAM_CBANK
	.align		4
        /*00a4*/ 	.byte	0x04, 0x0a
        /*00a6*/ 	.short	(.L_242 - .L_241)
	.align		4
.L_241:
        /*00a8*/ 	.word	index@(.nv.constant0._ZN3cub18CUB_300001_SM_10006detail10radix_sort30DeviceRadixSortHistogramKernelINS1_5radix10policy_hubIffyE10Policy1000ELNS0_9SortOrderE0EfyNS1_21identity_decomposer_tEEEvPT2_PKT1_SA_iiT3_)
        /*00ac*/ 	.short	0x0380
        /*00ae*/ 	.short	0x0021


	//----- nvinfo : EIATTR_SW_WAR
	.align		4
.L_242:
        /*00b0*/ 	.byte	0x04, 0x36
        /*00b2*/ 	.short	(.L_244 - .L_243)
.L_243:
        /*00b4*/ 	.word	0x00000008
.L_244:


//--------------------- .nv.info._ZN3cub18CUB_300001_SM_10006detail10radix_sort31DeviceRadixSortSingleTileKernelINS1_5radix10policy_hubIffyE10Policy1000ELNS0_9SortOrderE0EffyNS1_21identity_decomposer_tEEEvPKT1_PSA_PKT2_PSE_T3_iiT4_ --------------------------
	.section	.nv.info._ZN3cub18CUB_300001_SM_10006detail10radix_sort31DeviceRadixSortSingleTileKernelINS1_5radix10policy_hubIffyE10Policy1000ELNS0_9SortOrderE0EffyNS1_21identity_decomposer_tEEEvPKT1_PSA_PKT2_PSE_T3_iiT4_,"",@"SHT_CUDA_INFO"
	.sectionflags	@""
	.align	4


	//----- nvinfo : EIATTR_CUDA_API_VERSION
	.align		4
        /*0000*/ 	.byte	0x04, 0x37
        /*0002*/ 	.short	(.L_246 - .L_245)
.L_245:
        /*0004*/ 	.word	0x00000082


	//----- nvinfo : EIATTR_KPARAM_INFO
	.align		4
.L_246:
        /*0008*/ 	.byte	0x04, 0x17
        /*000a*/ 	.short	(.L_248 - .L_247)
.L_247:
        /*000c*/ 	.word	0x00000000
        /*0010*/ 	.short	0x0007
        /*0012*/ 	.short	0x0030
        /*0014*/ 	.byte	0x00, 0xf0, 0x05, 0x00


	//----- nvinfo : EIATTR_KPARAM_INFO
	.align		4
.L_248:
        /*0018*/ 	.byte	0x04, 0x17
        /*001a*/ 	.short	(.L_250 - .L_249)
.L_249:
        /*001c*/ 	.word	0x00000000
        /*0020*/ 	.short	0x0006
        /*0022*/ 	.short	0x002c
        /*0024*/ 	.byte	0x00, 0xf0, 0x11, 0x00


	//----- nvinfo : EIATTR_KPARAM_INFO
	.align		4
.L_250:
        /*0028*/ 	.byte	0x04, 0x17
        /*002a*/ 	.short	(.L_252 - .L_251)
.L_251:
        /*002c*/ 	.word	0x00000000
        /*0030*/ 	.short	0x0005
        /*0032*/ 	.short	0x0028
        /*0034*/ 	.byte	0x00, 0xf0, 0x11, 0x00


	//----- nvinfo : EIATTR_KPARAM_INFO
	.align		4
.L_252:
        /*0038*/ 	.byte	0x04, 0x17
        /*003a*/ 	.short	(.L_254 - .L_253)
.L_253:
        /*003c*/ 	.word	0x00000000
        /*0040*/ 	.short	0x0004
        /*0042*/ 	.short	0x0020
        /*0044*/ 	.byte	0x00, 0xf0, 0x21, 0x00


	//----- nvinfo : EIATTR_KPARAM_INFO
	.align		4
.L_254:
        /*0048*/ 	.byte	0x04, 0x17
        /*004a*/ 	.short	(.L_256 - .L_255)
.L_255:
        /*004c*/ 	.word	0x00000000
        /*0050*/ 	.short	0x0003
        /*0052*/ 	.short	0x0018
        /*0054*/ 	.byte	0x00, 0xf5, 0x21, 0x00


	//----- nvinfo : EIATTR_KPARAM_INFO
	.align		4
.L_256:
        /*0058*/ 	.byte	0x04, 0x17
        /*005a*/ 	.short	(.L_258 - .L_257)
.L_257:
        /*005c*/ 	.word	0x00000000
        /*0060*/ 	.short	0x0002
        /*0062*/ 	.short	0x0010
        /*0064*/ 	.byte	0x00, 0xf5, 0x21, 0x00


	//----- nvinfo : EIATTR_KPARAM_INFO
	.align		4
.L_258:
        /*0068*/ 	.byte	0x04, 0x17
        /*006a*/ 	.short	(.L_260 - .L_259)
.L_259:
        /*006c*/ 	.word	0x00000000
        /*0070*/ 	.short	0x0001
        /*0072*/ 	.short	0x0008
        /*0074*/ 	.byte	0x00, 0xf5, 0x21, 0x00


	//----- nvinfo : EIATTR_KPARAM_INFO
	.align		4
.L_260:
        /*0078*/ 	.byte	0x04, 0x17
        /*007a*/ 	.short	(.L_262 - .L_261)
.L_261:
        /*007c*/ 	.word	0x00000000
        /*0080*/ 	.short	0x0000
        /*0082*/ 	.short	0x0000
        /*0084*/ 	.byte	0x00, 0xf5, 0x21, 0x00


	//----- nvinfo : EIATTR_SPARSE_MMA_MASK
	.align		4
.L_262:
        /*0088*/ 	.byte	0x03, 0x50
        /*008a*/ 	.short	0x0000


	//----- nvinfo : EIATTR_MAXREG_COUNT
	.align		4
        /*008c*/ 	.byte	0x03, 0x1b
        /*008e*/ 	.short	0x00ff


	//----- nvinfo : EIATTR_NUM_BARRIERS
	.align		4
        /*0090*/ 	.byte	0x02, 0x4c
        /*0092*/ 	.byte	0x01
	.zero		1


	//----- nvinfo : EIATTR_MERCURY_ISA_VERSION
	.align		4
        /*0094*/ 	.byte	0x03, 0x5f
        /*0096*/ 	.short	0x0101


	//----- nvinfo : EIATTR_COOP_GROUP_MASK_REGIDS
	.align		4
        /*0098*/ 	.byte	0x04, 0x29
        /*009a*/ 	.short	(.L_264 - .L_263)


	//   ....[0]....
.L_263:
        /*009c*/ 	.word	0xffffffff


	//   ....[1]....
        /*00a0*/ 	.word	0xffffffff


	//   ....[2]....
        /*00a4*/ 	.word	0xffffffff


	//   ....[3]....
        /*00a8*/ 	.word	0xffffffff


	//   ....[4]....
        /*00ac*/ 	.word	0xffffffff


	//----- nvinfo : EIATTR_COOP_GROUP_INSTR_OFFSETS
	.align		4
.L_264:
        /*00b0*/ 	.byte	0x04, 0x28
        /*00b2*/ 	.short	(.L_266 - .L_265)


	//   ....[0]....
.L_265:
        /*00b4*/ 	.word	0x00002310


	//   ....[1]....
        /*00b8*/ 	.word	0x00002330


	//   ....[2]....
        /*00bc*/ 	.word	0x00002350


	//   ....[3]....
        /*00c0*/ 	.word	0x00002370


	//   ....[4]....
        /*00c4*/ 	.word	0x00002390


	//----- nvinfo : EIATTR_VRC_CTA_INIT_COUNT
	.align		4
.L_266:
        /*00c8*/ 	.byte	0x02, 0x4a
	.zero		1
	.zero		1


	//----- nvinfo : EIATTR_EXIT_INSTR_OFFSETS
	.align		4
        /*00cc*/ 	.byte	0x04, 0x1c
        /*00ce*/ 	.short	(.L_268 - .L_267)


	//   ....[0]....
.L_267:
        /*00d0*/ 	.word	0x00004460


	//   ....[1]....
        /*00d4*/ 	.word	0x000044e0


	//----- nvinfo : EIATTR_MAX_THREADS
	.align		4
.L_268:
        /*00d8*/ 	.byte	0x04, 0x05
        /*00da*/ 	.short	(.L_270 - .L_269)
.L_269:
        /*00dc*/ 	.word	0x00000100
        /*00e0*/ 	.word	0x00000001
        /*00e4*/ 	.word	0x00000001


	//----- nvinfo : EIATTR_CBANK_PARAM_SIZE
	.align		4
.L_270:
        /*00e8*/ 	.byte	0x03, 0x19
        /*00ea*/ 	.short	0x0031


	//----- nvinfo : EIATTR_PARAM_CBANK
	.align		4
        /*00ec*/ 	.byte	0x04, 0x0a
        /*00ee*/ 	.short	(.L_272 - .L_271)
	.align		4
.L_271:
        /*00f0*/ 	.word	index@(.nv.constant0._ZN3cub18CUB_300001_SM_10006detail10radix_sort31DeviceRadixSortSingleTileKernelINS1_5radix10policy_hubIffyE10Policy1000ELNS0_9SortOrderE0EffyNS1_21identity_decomposer_tEEEvPKT1_PSA_PKT2_PSE_T3_iiT4_)
        /*00f4*/ 	.short	0x0380
        /*00f6*/ 	.short	0x0031


	//----- nvinfo : EIATTR_SW_WAR
	.align		4
.L_272:
        /*00f8*/ 	.byte	0x04, 0x36
        /*00fa*/ 	.short	(.L_274 - .L_273)
.L_273:
        /*00fc*/ 	.word	0x00000008
.L_274:


//--------------------- .nv.info._ZN3cub18CUB_300001_SM_10006detail10radix_sort29DeviceRadixSortOnesweepKernelINS1_5radix10policy_hubIfjyE10Policy1000ELNS0_9SortOrderE0EfjyiiNS1_21identity_decomposer_tEEEvPT5_SB_PT3_PKSC_PT1_PKSG_PT2_PKSK_T4_iiT6_ --------------------------
	.section	.nv.info._ZN3cub18CUB_300001_SM_10006detail10radix_sort29DeviceRadixSortOnesweepKernelINS1_5radix10policy_hubIfjyE10Policy1000ELNS0_9SortOrderE0EfjyiiNS1_21identity_decomposer_tEEEvPT5_SB_PT3_PKSC_PT1_PKSG_PT2_PKSK_T4_iiT6_,"",@"SHT_CUDA_INFO"
	.sectionflags	@""
	.align	4


	//----- nvinfo : EIATTR_CUDA_API_VERSION
	.align		4
        /*0000*/ 	.byte	0x04, 0x37
        /*0002*/ 	.short	(.L_276 - .L_275)
.L_275:
        /*0004*/ 	.word	0x00000082


	//----- nvinfo : EIATTR_KPARAM_INFO
	.align		4
.L_276:
        /*0008*/ 	.byte	0x04, 0x17
        /*000a*/ 	.short	(.L_278 - .L_277)
.L_277:
        /*000c*/ 	.word	0x00000000
        /*0010*/ 	.short	0x000b
        /*0012*/ 	.short	0x004c
        /*0014*/ 	.byte	0x00, 0xf0, 0x05, 0x00


	//----- nvinfo : EIATTR_KPARAM_INFO
	.align		4
.L_278:
        /*0018*/ 	.byte	0x04, 0x17
        /*001a*/ 	.short	(.L_280 - .L_279)
.L_279:
        /*001c*/ 	.word	0x00000000
        /*0020*/ 	.short	0x000a
        /*0022*/ 	.short	0x0048
        /*0024*/ 	.byte	0x00, 0xf0, 0x11, 0x00


	//----- nvinfo : EIATTR_KPARAM_INFO
	.align		4
.L_280:
        /*0028*/ 	.byte	0x04, 0x17
        /*002a*/ 	.short	(.L_282 - .L_281)
.L_281:
        /*002c*/ 	.word	0x00000000
        /*0030*/ 	.short	0x0009
        /*0032*/ 	.short	0x0044
        /*0034*/ 	.byte	0x00, 0xf0, 0x11, 0x00


	//----- nvinfo : EIATTR_KPARAM_INFO
	.align		4
.L_282:
        /*0038*/ 	.byte	0x04, 0x17
        /*003a*/ 	.short	(.L_284 - .L_283)
.L_283:
        /*003c*/ 	.word	0x00000000
        /*0040*/ 	.short	0x0008
        /*0042*/ 	.short	0x0040
        /*0044*/ 	.byte	0x00, 0xf0, 0x11, 0x00


	//----- nvinfo : EIATTR_KPARAM_INFO
	.align		4
.L_284:
        /*0048*/ 	.byte	0x04, 0x17
        /*004a*/ 	.short	(.L_286 - .L_285)
.L_285:
        /*004c*/ 	.word	0x00000000
        /*0050*/ 	.short	0x0007
        /*0052*/ 	.short	0x0038
        /*0054*/ 	.byte	0x00, 0xf5, 0x21, 0x00


	//----- nvinfo : EIATTR_KPARAM_INFO
	.align		4
.L_286:
        /*0058*/ 	.byte	0x04, 0x17
        /*005a*/ 	.short	(.L_288 - .L_287)
.L_287:
        /*005c*/ 	.word	0x00000000
        /*0060*/ 	.short	0x0006
        /*0062*/ 	.short	0x0030
        /*0064*/ 	.byte	0x00, 0xf5, 0x21, 0x00


	//----- nvinfo : EIATTR_KPARAM_INFO
	.align		4
.L_288:
        /*0068*/ 	.byte	0x04, 0x17
        /*006a*/ 	.short	(.L_290 - .L_289)
.L_289:
        /*006c*/ 	.word	0x00000000
        /*0070*/ 	.short	0x0005
        /*0072*/ 	.short	0x0028
        /*0074*/ 	.byte	0x00, 0xf5, 0x21, 0x00


	//----- nvinfo : EIATTR_KPARAM_INFO
	.align		4
.L_290:
        /*0078*/ 	.byte	0x04, 0x17
        /*007a*/ 	.short	(.L_292 - .L_291)
.L_291:
        /*007c*/ 	.word	0x00000000
        /*0080*/ 	.short	0x0004
        /*0082*/ 	.short	0x0020
        /*0084*/ 	.byte	0x00, 0xf5, 0x21, 0x00


	//----- nvinfo : EIATTR_KPARAM_INFO
	.align		4
.L_292:
        /*0088*/ 	.byte	0x04, 0x17
        /*008a*/ 	.short	(.L_294 - .L_293)
.L_293:
        /*008c*/ 	.word	0x00000000
        /*0090*/ 	.short	0x0003
        /*0092*/ 	.short	0x0018
        /*0094*/ 	.byte	0x00, 0xf5, 0x21, 0x00


	//----- nvinfo : EIATTR_KPARAM_INFO
	.align		4
.L_294:
        /*0098*/ 	.byte	0x04, 0x17
        /*009a*/ 	.short	(.L_296 - .L_295)
.L_295:
        /*009c*/ 	.word	0x00000000
        /*00a0*/ 	.short	0x0002
        /*00a2*/ 	.short	0x0010
        /*00a4*/ 	.byte	0x00, 0xf5, 0x21, 0x00


	//----- nvinfo : EIATTR_KPARAM_INFO
	.align		4
.L_296:
        /*00a8*/ 	.byte	0x04, 0x17
        /*00aa*/ 	.short	(.L_298 - .L_297)
.L_297:
        /*00ac*/ 	.word	0x00000000
        /*00b0*/ 	.short	0x0001
        /*00b2*/ 	.short	0x0008
        /*00b4*/ 	.byte	0x00, 0xf5, 0x21, 0x00


	//----- nvinfo : EIATTR_KPARAM_INFO
	.align		4
.L_298:
        /*00b8*/ 	.byte	0x04, 0x17
        /*00ba*/ 	.short	(.L_300 - .L_299)
.L_299:
        /*00bc*/ 	.word	0x00000000
        /*00c0*/ 	.short	0x0000
        /*00c2*/ 	.short	0x0000
        /*00c4*/ 	.byte	0x00, 0xf5, 0x21, 0x00


	//----- nvinfo : EIATTR_SPARSE_MMA_MASK
	.align		4
.L_300:
        /*00c8*/ 	.byte	0x03, 0x50
        /*00ca*/ 	.short	0x0000


	//----- nvinfo : EIATTR_MAXREG_COUNT
	.align		4
        /*00cc*/ 	.byte	0x03, 0x1b
        /*00ce*/ 	.short	0x00a8


	//----- nvinfo : EIATTR_NUM_BARRIERS
	.align		4
        /*00d0*/ 	.byte	0x02, 0x4c
        /*00d2*/ 	.byte	0x01
	.zero		1


	//----- nvinfo : EIATTR_MERCURY_ISA_VERSION
	.align		4
        /*00d4*/ 	.byte	0x03, 0x5f
        /*00d6*/ 	.short	0x0101


	//----- nvinfo : EIATTR_COOP_GROUP_MASK_REGIDS
	.align		4
        /*00d8*/ 	.byte	0x04, 0x29
        /*00da*/ 	.short	(.L_302 - .L_301)


	//   ....[0]....
.L_301:
        /*00dc*/ 	.word	0xffffffff


	//   ....[1]....
        /*00e0*/ 	.word	0x05000000


	//   ....[2]....
        /*00e4*/ 	.word	0xffffffff


	//   ....[3]....
        /*00e8*/ 	.word	0xffffffff


	//   ....[4]....
        /*00ec*/ 	.word	0xffffffff


	//   ....[5]....
        /*00f0*/ 	.word	0xffffffff


	//   ....[6]....
        /*00f4*/ 	.word	0xffffffff


	//   ....[7]....
        /*00f8*/ 	.word	0xffffffff


	//   ....[8]....
        /*00fc*/ 	.word	0xffffffff


	//   ....[9]....
        /*0100*/ 	.word	0xffffffff


	//   ....[10]....
        /*0104*/ 	.word	0xffffffff


	//   ....[11]....
        /*0108*/ 	.word	0xffffffff


	//   ....[12]....
        /*010c*/ 	.word	0xffffffff


	//   ....[13]....
        /*0110*/ 	.word	0xffffffff


	//   ....[14]....
        /*0114*/ 	.word	0xffffffff


	//   ....[15]....
        /*0118*/ 	.word	0xffffffff


	//   ....[16]....
        /*011c*/ 	.word	0xffffffff


	//   ....[17]....
        /*0120*/ 	.word	0xffffffff


	//   ....[18]....
        /*0124*/ 	.word	0xffffffff


	//   ....[19]....
        /*0128*/ 	.word	0xffffffff


	//   ....[20]....
        /*012c*/ 	.word	0xffffffff


	//   ....[21]....
        /*0130*/ 	.word	0xffffffff


	//   ....[22]....
        /*0134*/ 	.word	0xffffffff


	//   ....[23]....
        /*0138*/ 	.word	0xffffffff


	//   ....[24]....
        /*013c*/ 	.word	0xffffffff


	//   ....[25]....
        /*0140*/ 	.word	0xffffffff


	//   ....[26]....
        /*0144*/ 	.word	0xffffffff


	//   ....[27]....
        /*0148*/ 	.word	0xffffffff


	//   ....[28]....
        /*014c*/ 	.word	0xffffffff


	//   ....[29]....
        /*0150*/ 	.word	0xffffffff


	//   ....[30]....
        /*0154*/ 	.word	0xffffffff


	//   ....[31]....
        /*0158*/ 	.word	0xffffffff


	//   ....[32]....
        /*015c*/ 	.word	0xffffffff


	//   ....[33]....
        /*0160*/ 	.word	0xffffffff


	//   ....[34]....
        /*0164*/ 	.word	0xffffffff


	//   ....[35]....
        /*0168*/ 	.word	0xffffffff


	//   ....[36]....
        /*016c*/ 	.word	0xffffffff


	//   ....[37]....
        /*0170*/ 	.word	0xffffffff


	//   ....[38]....
        /*0174*/ 	.word	0xffffffff


	//   ....[39]....
        /*0178*/ 	.word	0xffffffff


	//   ....[40]....
        /*017c*/ 	.word	0xffffffff


	//   ....[41]....
        /*0180*/ 	.word	0xffffffff


	//   ....[42]....
        /*0184*/ 	.word	0xffffffff


	//   ....[43]....
        /*0188*/ 	.word	0xffffffff


	//   ....[44]....
        /*018c*/ 	.word	0xffffffff


	//   ....[45]....
        /*0190*/ 	.word	0xffffffff


	//   ....[46]....
        /*0194*/ 	.word	0xffffffff


	//   ....[47]....
        /*0198*/ 	.word	0xffffffff


	//   ....[48]....
        /*019c*/ 	.word	0xffffffff


	//   ....[49]....
        /*01a0*/ 	.word	0xffffffff


	//   ....[50]....
        /*01a4*/ 	.word	0xffffffff


	//   ....[51]....
        /*01a8*/ 	.word	0xffffffff


	//   ....[52]....
        /*01ac*/ 	.word	0xffffffff


	//   ....[53]....
        /*01b0*/ 	.word	0xffffffff


	//   ....[54]....
        /*01b4*/ 	.word	0xffffffff


	//   ....[55]....
        /*01b8*/ 	.word	0xffffffff


	//   ....[56]....
        /*01bc*/ 	.word	0xffffffff


	//   ....[57]....
        /*01c0*/ 	.word	0xffffffff


	//   ....[58]....
        /*01c4*/ 	.word	0xffffffff


	//   ....[59]....
        /*01c8*/ 	.word	0xffffffff


	//   ....[60]....
        /*01cc*/ 	.word	0xffffffff


	//   ....[61]....
        /*01d0*/ 	.word	0xffffffff


	//   ....[62]....
        /*01d4*/ 	.word	0xffffffff


	//   ....[63]....
        /*01d8*/ 	.word	0xffffffff


	//   ....[64]....
        /*01dc*/ 	.word	0xffffffff


	//   ....[65]....
        /*01e0*/ 	.word	0xffffffff


	//   ....[66]....
        /*01e4*/ 	.word	0xffffffff


	//   ....[67]....
        /*01e8*/ 	.word	0xffffffff


	//   ....[68]....
        /*01ec*/ 	.word	0xffffffff


	//   ....[69]....
        /*01f0*/ 	.word	0xffffffff


	//   ....[70]....
        /*01f4*/ 	.word	0xffffffff


	//   ....[71]....
        /*01f8*/ 	.word	0xffffffff


	//   ....[72]....
        /*01fc*/ 	.word	0xffffffff


	//   ....[73]....
        /*0200*/ 	.word	0xffffffff


	//   ....[74]....
        /*0204*/ 	.word	0xffffffff


	//   ....[75]....
        /*0208*/ 	.word	0xffffffff


	//   ....[76]....
        /*020c*/ 	.word	0xffffffff


	//   ....[77]....
        /*0210*/ 	.word	0xffffffff


	//   ....[78]....
        /*0214*/ 	.word	0xffffffff


	//   ....[79]....
        /*0218*/ 	.word	0xffffffff


	//   ....[80]....
        /*021c*/ 	.word	0xffffffff


	//   ....[81]....
        /*0220*/ 	.word	0xffffffff


	//   ....[82]....
        /*0224*/ 	.word	0xffffffff


	//   ....[83]....
        /*0228*/ 	.word	0xffffffff


	//   ....[84]....
        /*022c*/ 	.word	0xffffffff


	//   ....[85]....
        /*0230*/ 	.word	0xffffffff


	//   ....[86]....
        /*0234*/ 	.word	0xffffffff


	//   ....[87]....
        /*0238*/ 	.word	0xffffffff


	//   ....[88]....
        /*023c*/ 	.word	0xffffffff


	//   ....[89]....
        /*0240*/ 	.word	0xffffffff


	//   ....[90]....
        /*0244*/ 	.word	0xffffffff


	//   ....[91]....
        /*0248*/ 	.word	0xffffffff


	//   ....[92]....
        /*024c*/ 	.word	0xffffffff


	//   ....[93]....
        /*0250*/ 	.word	0xffffffff


	//   ....[94]....
        /*0254*/ 	.word	0xffffffff


	//   ....[95]....
        /*0258*/ 	.word	0xffffffff


	//   ....[96]....
        /*025c*/ 	.word	0xffffffff


	//   ....[97]....
        /*0260*/ 	.word	0xffffffff


	//   ....[98]....
        /*0264*/ 	.word	0xffffffff


	//   ....[99]....
        /*0268*/ 	.word	0xffffffff


	//   ....[100]....
        /*026c*/ 	.word	0xffffffff


	//   ....[101]....
        /*0270*/ 	.word	0xffffffff


	//   ....[102]....
        /*0274*/ 	.word	0xffffffff


	//   ....[103]....
        /*0278*/ 	.word	0xffffffff


	//   ....[104]....
        /*027c*/ 	.word	0xffffffff


	//   ....[105]....
        /*0280*/ 	.word	0xffffffff


	//   ....[106]....
        /*0284*/ 	.word	0xffffffff


	//   ....[107]....
        /*0288*/ 	.word	0xffffffff


	//   ....[108]....
        /*028c*/ 	.word	0xffffffff


	//   ....[109]....
        /*0290*/ 	.word	0xffffffff


	//   ....[110]....
        /*0294*/ 	.word	0xffffffff


	//   ....[111]....
        /*0298*/ 	.word	0xffffffff


	//   ....[112]....
        /*029c*/ 	.word	0xffffffff


	//   ....[113]....
        /*02a0*/ 	.word	0xffffffff


	//   ....[114]....
        /*02a4*/ 	.word	0xffffffff


	//   ....[115]....
        /*02a8*/ 	.word	0xffffffff


	//   ....[116]....
        /*02ac*/ 	.word	0xffffffff


	//   ....[117]....
        /*02b0*/ 	.word	0xffffffff


	//   ....[118]....
        /*02b4*/ 	.word	0xffffffff


	//   ....[119]....
        /*02b8*/ 	.word	0xffffffff


	//   ....[120]....
        /*02bc*/ 	.word	0xffffffff


	//   ....[121]....
        /*02c0*/ 	.word	0xffffffff


	//   ....[122]....
        /*02c4*/ 	.word	0xffffffff


	//   ....[123]....
        /*02c8*/ 	.word	0xffffffff


	//   ....[124]....
        /*02cc*/ 	.word	0xffffffff


	//   ....[125]....
        /*02d0*/ 	.word	0xffffffff


	//   ....[126]....
        /*02d4*/ 	.word	0xffffffff


	//   ....[127]....
        /*02d8*/ 	.word	0xffffffff


	//   ....[128]....
        /*02dc*/ 	.word	0xffffffff


	//   ....[129]....
        /*02e0*/ 	.word	0xffffffff


	//   ....[130]....
        /*02e4*/ 	.word	0xffffffff


	//   ....[131]....
        /*02e8*/ 	.word	0xffffffff


	//   ....[132]....
        /*02ec*/ 	.word	0xffffffff


	//   ....[133]....
        /*02f0*/ 	.word	0xffffffff


	//   ....[134]....
        /*02f4*/ 	.word	0xffffffff


	//   ....[135]....
        /*02f8*/ 	.word	0xffffffff


	//   ....[136]....
        /*02fc*/ 	.word	0xffffffff


	//   ....[137]....
        /*0300*/ 	.word	0xffffffff


	//   ....[138]....
        /*0304*/ 	.word	0xffffffff


	//   ....[139]....
        /*0308*/ 	.word	0xffffffff


	//   ....[140]....
        /*030c*/ 	.word	0xffffffff


	//   ....[141]....
        /*0310*/ 	.word	0xffffffff


	//   ....[142]....
        /*0314*/ 	.word	0xffffffff


	//   ....[143]....
        /*0318*/ 	.word	0xffffffff


	//   ....[144]....
        /*031c*/ 	.word	0xffffffff


	//   ....[145]....
        /*0320*/ 	.word	0xffffffff


	//   ....[146]....
        /*0324*/ 	.word	0xffffffff


	//   ....[147]....
        /*0328*/ 	.word	0xffffffff


	//   ....[148]....
        /*032c*/ 	.word	0xffffffff


	//   ....[149]....
        /*0330*/ 	.word	0xffffffff


	//   ....[150]....
        /*0334*/ 	.word	0xffffffff


	//   ....[151]....
        /*0338*/ 	.word	0xffffffff


	//   ....[152]....
        /*033c*/ 	.word	0xffffffff


	//   ....[153]....
        /*0340*/ 	.word	0xffffffff


	//   ....[154]....
        /*0344*/ 	.word	0xffffffff


	//   ....[155]....
        /*0348*/ 	.word	0xffffffff


	//   ....[156]....
        /*034c*/ 	.word	0xffffffff


	//   ....[157]....
        /*0350*/ 	.word	0xffffffff


	//   ....[158]....
        /*0354*/ 	.word	0xffffffff


	//   ....[159]....
        /*0358*/ 	.word	0xffffffff


	//   ....[160]....
        /*035c*/ 	.word	0x0500001c


	//   ....[161]....
        /*0360*/ 	.word	0xffffffff


	//   ....[162]....
        /*0364*/ 	.word	0xffffffff


	//   ....[163]....
        /*0368*/ 	.word	0xffffffff


	//   ....[164]....
        /*036c*/ 	.word	0xffffffff


	//   ....[165]....
        /*0370*/ 	.word	0xffffffff


	//   ....[166]....
        /*0374*/ 	.word	0xffffffff


	//   ....[167]....
        /*0378*/ 	.word	0xffffffff


	//   ....[168]....
        /*037c*/ 	.word	0xffffffff


	//   ....[169]....
        /*0380*/ 	.word	0xffffffff


	//   ....[170]....
        /*0384*/ 	.word	0xffffffff


	//   ....[171]....
        /*0388*/ 	.word	0xffffffff


	//   ....[172]....
        /*038c*/ 	.word	0xffffffff


	//   ....[173]....
        /*0390*/ 	.word	0xffffffff


	//   ....[174]....
        /*0394*/ 	.word	0xffffffff


	//   ....[175]....
        /*0398*/ 	.word	0xffffffff


	//   ....[176]....
        /*039c*/ 	.word	0xffffffff


	//   ....[177]....
        /*03a0*/ 	.word	0xffffffff


	//   ....[178]....
        /*03a4*/ 	.word	0xffffffff


	//   ....[179]....
        /*03a8*/ 	.word	0xffffffff


	//   ....[180]....
        /*03ac*/ 	.word	0xffffffff


	//   ....[181]....
        /*03b0*/ 	.word	0xffffffff


	//   ....[182]....
        /*03b4*/ 	.word	0xffffffff


	//   ....[183]....
        /*03b8*/ 	.word	0xffffffff


	//   ....[184]....
        /*03bc*/ 	.word	0xffffffff


	//   ....[185]....
        /*03c0*/ 	.word	0xffffffff


	//   ....[186]....
        /*03c4*/ 	.word	0xffffffff


	//   ....[187]....
        /*03c8*/ 	.word	0xffffffff


	//   ....[188]....
        /*03cc*/ 	.word	0xffffffff


	//   ....[189]....
        /*03d0*/ 	.word	0xffffffff


	//   ....[190]....
        /*03d4*/ 	.word	0xffffffff


	//   ....[191]....
        /*03d8*/ 	.word	0xffffffff


	//   ....[192]....
        /*03dc*/ 	.word	0xffffffff


	//   ....[193]....
        /*03e0*/ 	.word	0xffffffff


	//   ....[194]....
        /*03e4*/ 	.word	0xffffffff


	//   ....[195]....
        /*03e8*/ 	.word	0xffffffff


	//   ....[196]....
        /*03ec*/ 	.word	0xffffffff


	//   ....[197]....
        /*03f0*/ 	.word	0xffffffff


	//   ....[198]....
        /*03f4*/ 	.word	0xffffffff


	//   ....[199]....
        /*03f8*/ 	.word	0xffffffff


	//   ....[200]....
        /*03fc*/ 	.word	0xffffffff


	//   ....[201]....
        /*0400*/ 	.word	0xffffffff


	//   ....[202]....
        /*0404*/ 	.word	0xffffffff


	//   ....[203]....
        /*0408*/ 	.word	0xffffffff


	//   ....[204]....
        /*040c*/ 	.word	0xffffffff


	//   ....[205]....
        /*0410*/ 	.word	0xffffffff


	//   ....[206]....
        /*0414*/ 	.word	0xffffffff


	//   ....[207]....
        /*0418*/ 	.word	0xffffffff


	//   ....[208]....
        /*041c*/ 	.word	0xffffffff


	//   ....[209]....
        /*0420*/ 	.word	0xffffffff


	//   ....[210]....
        /*0424*/ 	.word	0xffffffff


	//   ....[211]....
        /*0428*/ 	.word	0xffffffff


	//   ....[212]....
        /*042c*/ 	.word	0xffffffff


	//   ....[213]....
        /*0430*/ 	.word	0xffffffff


	//   ....[214]....
        /*0434*/ 	.word	0xffffffff


	//   ....[215]....
        /*0438*/ 	.word	0xffffffff


	//   ....[216]....
        /*043c*/ 	.word	0xffffffff


	//   ....[217]....
        /*0440*/ 	.word	0xffffffff


	//   ....[218]....
        /*0444*/ 	.word	0xffffffff


	//   ....[219]....
        /*0448*/ 	.word	0xffffffff


	//   ....[220]....
        /*044c*/ 	.word	0xffffffff


	//   ....[221]....
        /*0450*/ 	.word	0xffffffff


	//   ....[222]....
        /*0454*/ 	.word	0xffffffff


	//   ....[223]....
        /*0458*/ 	.word	0xffffffff


	//   ....[224]....
        /*045c*/ 	.word	0xffffffff


	//   ....[225]....
        /*0460*/ 	.word	0xffffffff


	//   ....[226]....
        /*0464*/ 	.word	0xffffffff


	//   ....[227]....
        /*0468*/ 	.word	0xffffffff


	//   ....[228]....
        /*046c*/ 	.word	0xffffffff


	//   ....[229]....
        /*0470*/ 	.word	0x0500003f


	//   ....[230]....
        /*0474*/ 	.word	0x0500003f


	//   ....[231]....
        /*0478*/ 	.word	0x0500003f


	//   ....[232]....
        /*047c*/ 	.word	0x0500003f


	//   ....[233]....
        /*0480*/ 	.word	0x0500003f


	//----- nvinfo : EIATTR_COOP_GROUP_INSTR_OFFSETS
	.align		4
.L_302:
        /*0484*/ 	.byte	0x04, 0x28
        /*0486*/ 	.short	(.L_304 - .L_303)


	//   ....[0]....
.L_303:
        /*0488*/ 	.word	0x00001180


	//   ....[1]....
        /*048c*/ 	.word	0x00001ca0


	//   ....[2]....
        /*0490*/ 	.word	0x00003220


	//   ....[3]....
        /*0494*/ 	.word	0x00003240


	//   ....[4]....
        /*0498*/ 	.word	0x00003260


	//   ....[5]....
        /*049c*/ 	.word	0x00003280


	//   ....[6]....
        /*04a0*/ 	.word	0x000032a0


	//   ....[7]....
        /*04a4*/ 	.word	0x00003730


	//   ....[8]....
        /*04a8*/ 	.word	0x00003740


	//   ....[9]....
        /*04ac*/ 	.word	0x00003760


	//   ....[10]....
        /*04b0*/ 	.word	0x00003780


	//   ....[11]....
        /*04b4*/ 	.word	0x000037d0


	//   ....[12]....
        /*04b8*/ 	.word	0x00003800


	//   ....[13]....
        /*04bc*/ 	.word	0x00003850


	//   ....[14]....
        /*04c0*/ 	.word	0x00003890


	//   ....[15]....
        /*04c4*/ 	.word	0x00003980


	//   ....[16]....
        /*04c8*/ 	.word	0x000039a0


	//   ....[17]....
        /*04cc*/ 	.word	0x000039b0


	//   ....[18]....
        /*04d0*/ 	.word	0x000039d0


	//   ....[19]....
        /*04d4*/ 	.word	0x00003a10


	//   ....[20]....
        /*04d8*/ 	.word	0x00003a40


	//   ....[21]....
        /*04dc*/ 	.word	0x00003a80


	//   ....[22]....
        /*04e0*/ 	.word	0x00003aa0


	//   ....[23]....
        /*04e4*/ 	.word	0x00003ac0


	//   ....[24]....
        /*04e8*/ 	.word	0x00003bc0


	//   ....[25]....
        /*04ec*/ 	.word	0x00003bf0


	//   ....[26]....
        /*04f0*/ 	.word	0x00003c00


	//   ....[27]....
        /*04f4*/ 	.word	0x00003c30


	//   ....[28]....
        /*04f8*/ 	.word	0x00003c50


	//   ....[29]....
        /*04fc*/ 	.word	0x00003ca0


	//   ....[30]....
        /*0500*/ 	.word	0x00003cc0


	//   ....[31]....
        /*0504*/ 	.word	0x00003d00


	//   ....[32]....
        /*0508*/ 	.word	0x00003d20


	//   ....[33]....
        /*050c*/ 	.word	0x00003e00


	//   ....[34]....
        /*0510*/ 	.word	0x00003e20


	//   ....[35]....
        /*0514*/ 	.word	0x00003e30


	//   ....[36]....
        /*0518*/ 	.word	0x00003e60


	//   ....[37]....
        /*051c*/ 	.word	0x00003e90


	//   ....[38]....
        /*0520*/ 	.word	0x00003ee0


	//   ....[39]....
        /*0524*/ 	.word	0x00003ef0


	//   ....[40]....
        /*0528*/ 	.word	0x00003f30


	//   ....[41]....
        /*052c*/ 	.word	0x00003f60


	//   ....[42]....
        /*0530*/ 	.word	0x00004040


	//   ....[43]....
        /*0534*/ 	.word	0x00004060


	//   ....[44]....
        /*0538*/ 	.word	0x00004070


	//   ....[45]....
        /*053c*/ 	.word	0x000040c0


	//   ....[46]....
        /*0540*/ 	.word	0x000040f0


	//   ....[47]....
        /*0544*/ 	.word	0x00004120


	//   ....[48]....
        /*0548*/ 	.word	0x00004150


	//   ....[49]....
        /*054c*/ 	.word	0x00004180


	//   ....[50]....
        /*0550*/ 	.word	0x000041b0


	//   ....[51]....
        /*0554*/ 	.word	0x00004280


	//   ....[52]....
        /*0558*/ 	.word	0x000042b0


	//   ....[53]....
        /*055c*/ 	.word	0x000042c0


	//   ....[54]....
        /*0560*/ 	.word	0x00004310


	//   ....[55]....
        /*0564*/ 	.word	0x00004340


	//   ....[56]....
        /*0568*/ 	.word	0x00004370


	//   ....[57]....
        /*056c*/ 	.word	0x000043a0


	//   ....[58]....
        /*0570*/ 	.word	0x000043d0


	//   ....[59]....
        /*0574*/ 	.word	0x00004400


	//   ....[60]....
        /*0578*/ 	.word	0x000044e0


	//   ....[61]....
        /*057c*/ 	.word	0x000044f0


	//   ....[62]....
        /*0580*/ 	.word	0x00004540


	//   ....[63]....
        /*0584*/ 	.word	0x00004570


	//   ....[64]....
        /*0588*/ 	.word	0x000045a0


	//   ....[65]....
        /*058c*/ 	.word	0x000045d0


	//   ....[66]....
        /*0590*/ 	.word	0x00004600


	//   ....[67]....
        /*0594*/ 	.word	0x00004630


	//   ....[68]....
        /*0598*/ 	.word	0x00004660


	//   ....[69]....
        /*059c*/ 	.word	0x00004720


	//   ....[70]....
        /*05a0*/ 	.word	0x00004730


	//   ....[71]....
        /*05a4*/ 	.word	0x00004780


	//   ....[72]....
        /*05a8*/ 	.word	0x000047b0


	//   ....[73]....
        /*05ac*/ 	.word	0x000047e0


	//   ....[74]....
        /*05b0*/ 	.word	0x00004810


	//   ....[75]....
        /*05b4*/ 	.word	0x00004840


	//   ....[76]....
        /*05b8*/ 	.word	0x00004870


	//   ....[77]....
        /*05bc*/ 	.word	0x000048a0


	//   ....[78]....
        /*05c0*/ 	.word	0x00004970


	//   ....[79]....
        /*05c4*/ 	.word	0x00004980


	//   ....[80]....
        /*05c8*/ 	.word	0x000049d0


	//   ....[81]....
        /*05cc*/ 	.word	0x00004a00


	//   ....[82]....
        /*05d0*/ 	.word	0x00004a30


	//   ....[83]....
        /*05d4*/ 	.word	0x00004a60


	//   ....[84]....
        /*05d8*/ 	.word	0x00004a90


	//   ....[85]....
        /*05dc*/ 	.word	0x00004ac0


	//   ....[86]....
        /*05e0*/ 	.word	0x00004af0


	//   ....[87]....
        /*05e4*/ 	.word	0x00004bc0


	//   ....[88]....
        /*05e8*/ 	.word	0x00004bd0


	//   ....[89]....
        /*05ec*/ 	.word	0x00004c20


	//   ....[90]....
        /*05f0*/ 	.word	0x00004c50


	//   ....[91]....
        /*05f4*/ 	.word	0x00004c80


	//   ....[92]....
        /*05f8*/ 	.word	0x00004cb0


	//   ....[93]....
        /*05fc*/ 	.word	0x00004ce0


	//   ....[94]....
        /*0600*/ 	.word	0x00004d10


	//   ....[95]....
        /*0604*/ 	.word	0x00004d40


	//   ....[96]....
        /*0608*/ 	.word	0x00004e00


	//   ....[97]....
        /*060c*/ 	.word	0x00004e10


	//   ....[98]....
        /*0610*/ 	.word	0x00004e40


	//   ....[99]....
        /*0614*/ 	.word	0x00004e70


	//   ....[100]....
        /*0618*/ 	.word	0x00004ea0


	//   ....[101]....
        /*061c*/ 	.word	0x00004ed0


	//   ....[102]....
        /*0620*/ 	.word	0x00004f00


	//   ....[103]....
        /*0624*/ 	.word	0x00004f30


	//   ....[104]....
        /*0628*/ 	.word	0x00004f60


	//   ....[105]....
        /*062c*/ 	.word	0x00005040


	//   ....[106]....
        /*0630*/ 	.word	0x00005070


	//   ....[107]....
        /*0634*/ 	.word	0x00005080


	//   ....[108]....
        /*0638*/ 	.word	0x000050d0


	//   ....[109]....
        /*063c*/ 	.word	0x00005100


	//   ....[110]....
        /*0640*/ 	.word	0x00005130


	//   ....[111]....
        /*0644*/ 	.word	0x00005160


	//   ....[112]....
        /*0648*/ 	.word	0x00005190


	//   ....[113]....
        /*064c*/ 	.word	0x000051c0


	//   ....[114]....
        /*0650*/ 	.word	0x00005290


	//   ....[115]....
        /*0654*/ 	.word	0x000052b0


	//   ....[116]....
        /*0658*/ 	.word	0x000052c0


	//   ....[117]....
        /*065c*/ 	.word	0x00005310


	//   ....[118]....
        /*0660*/ 	.word	0x00005340


	//   ....[119]....
        /*0664*/ 	.word	0x00005370


	//   ....[120]....
        /*0668*/ 	.word	0x000053a0


	//   ....[121]....
        /*066c*/ 	.word	0x000053d0


	//   ....[122]....
        /*0670*/ 	.word	0x00005400


	//   ....[123]....
        /*0674*/ 	.word	0x000054e0


	//   ....[124]....
        /*0678*/ 	.word	0x00005500


	//   ....[125]....
        /*067c*/ 	.word	0x00005510


	//   ....[126]....
        /*0680*/ 	.word	0x00005540


	//   ....[127]....
        /*0684*/ 	.word	0x000055a0


	//   ....[128]....
        /*0688*/ 	.word	0x000055d0


	//   ....[129]....
        /*068c*/ 	.word	0x00005600


	//   ....[130]....
        /*0690*/ 	.word	0x00005630


	//   ....[131]....
        /*0694*/ 	.word	0x00005660


	//   ....[132]....
        /*0698*/ 	.word	0x00005730


	//   ....[133]....
        /*069c*/ 	.word	0x00005760


	//   ....[134]....
        /*06a0*/ 	.word	0x00005770


	//   ....[135]....
        /*06a4*/ 	.word	0x000057c0


	//   ....[136]....
        /*06a8*/ 	.word	0x000057f0


	//   ....[137]....
        /*06ac*/ 	.word	0x00005820


	//   ....[138]....
        /*06b0*/ 	.word	0x00005850


	//   ....[139]....
        /*06b4*/ 	.word	0x00005880


	//   ....[140]....
        /*06b8*/ 	.word	0x000058b0


	//   ....[141]....
        /*06bc*/ 	.word	0x00005980


	//   ....[142]....
        /*06c0*/ 	.word	0x000059a0


	//   ....[143]....
        /*06c4*/ 	.word	0x000059b0


	//   ....[144]....
        /*06c8*/ 	.word	0x00005a00


	//   ....[145]....
        /*06cc*/ 	.word	0x00005a30


	//   ....[146]....
        /*06d0*/ 	.word	0x00005a60


	//   ....[147]....
        /*06d4*/ 	.word	0x00005a90


	//   ....[148]....
        /*06d8*/ 	.word	0x00005ac0


	//   ....[149]....
        /*06dc*/ 	.word	0x00005af0


	//   ....[150]....
        /*06e0*/ 	.word	0x00005bc0


	//   ....[151]....
        /*06e4*/ 	.word	0x00005be0


	//   ....[152]....
        /*06e8*/ 	.word	0x00005bf0


	//   ....[153]....
        /*06ec*/ 	.word	0x00005c40


	//   ....[154]....
        /*06f0*/ 	.word	0x00005c70


	//   ....[155]....
        /*06f4*/ 	.word	0x00005ca0


	//   ....[156]....
        /*06f8*/ 	.word	0x00005cd0


	//   ....[157]....
        /*06fc*/ 	.word	0x00005d00


	//   ....[158]....
        /*0700*/ 	.word	0x00005d30


	//   ....[159]....
        /*0704*/ 	.word	0x00005df0


	//   ....[160]....
        /*0708*/ 	.word	0x000062f0


	//   ....[161]....
        /*070c*/ 	.word	0x00006650


	//   ....[162]....
        /*0710*/ 	.word	0x00006750


	//   ....[163]....
        /*0714*/ 	.word	0x00006850


	//   ....[164]....
        /*0718*/ 	.word	0x00006950


	//   ....[165]....
        /*071c*/ 	.word	0x00006a50


	//   ....[166]....
        /*0720*/ 	.word	0x00006b50


	//   ....[167]....
        /*0724*/ 	.word	0x00006c50


	//   ....[168]....
        /*0728*/ 	.word	0x00006d50


	//   ....[169]....
        /*072c*/ 	.word	0x00006e50


	//   ....[170]....
        /*0730*/ 	.word	0x00006f50


	//   ....[171]....
        /*0734*/ 	.word	0x00007050


	//   ....[172]....
        /*0738*/ 	.word	0x00007150


	//   ....[173]....
        /*073c*/ 	.word	0x00007250


	//   ....[174]....
        /*0740*/ 	.word	0x00007350


	//   ....[175]....
        /*0744*/ 	.word	0x00007450


	//   ....[176]....
        /*0748*/ 	.word	0x00007550


	//   ....[177]....
        /*074c*/ 	.word	0x00007650


	//   ....[178]....
        /*0750*/ 	.word	0x00007870


	//   ....[179]....
        /*0754*/ 	.word	0x000079f0


	//   ....[180]....
        /*0758*/ 	.word	0x00007b70


	//   ....[181]....
        /*075c*/ 	.word	0x00007cf0


	//   ....[182]....
        /*0760*/ 	.word	0x00007e70


	//   ....[183]....
        /*0764*/ 	.word	0x00007ff0


	//   ....[184]....
        /*0768*/ 	.word	0x00008170


	//   ....[185]....
        /*076c*/ 	.word	0x000082f0


	//   ....[186]....
        /*0770*/ 	.word	0x00008470


	//   ....[187]....
        /*0774*/ 	.word	0x000085f0


	//   ....[188]....
        /*0778*/ 	.word	0x00008770


	//   ....[189]....
        /*077c*/ 	.word	0x000088f0


	//   ....[190]....
        /*0780*/ 	.word	0x00008a60


	//   ....[191]....
        /*0784*/ 	.word	0x00008bc0


	//   ....[192]....
        /*0788*/ 	.word	0x00008d20


	//   ....[193]....
        /*078c*/ 	.word	0x00008e80


	//   ....[194]....
        /*0790*/ 	.word	0x00008fe0


	//   ....[195]....
        /*0794*/ 	.word	0x00009f40


	//   ....[196]....
        /*0798*/ 	.word	0x00009fc0


	//   ....[197]....
        /*079c*/ 	.word	0x0000a040


	//   ....[198]....
        /*07a0*/ 	.word	0x0000a0c0


	//   ....[199]....
        /*07a4*/ 	.word	0x0000a140


	//   ....[200]....
        /*07a8*/ 	.word	0x0000a1c0


	//   ....[201]....
        /*07ac*/ 	.word	0x0000a240


	//   ....[202]....
        /*07b0*/ 	.word	0x0000a2c0


	//   ....[203]....
        /*07b4*/ 	.word	0x0000a340


	//   ....[204]....
        /*07b8*/ 	.word	0x0000a3c0


	//   ....[205]....
        /*07bc*/ 	.word	0x0000a440


	//   ....[206]....
        /*07c0*/ 	.word	0x0000a4c0


	//   ....[207]....
        /*07c4*/ 	.word	0x0000a540


	//   ....[208]....
        /*07c8*/ 	.word	0x0000a5c0


	//   ....[209]....
        /*07cc*/ 	.word	0x0000a640


	//   ....[210]....
        /*07d0*/ 	.word	0x0000a6c0


	//   ....[211]....
        /*07d4*/ 	.word	0x0000a740


	//   ....[212]....
        /*07d8*/ 	.word	0x0000a8a0


	//   ....[213]....
        /*07dc*/ 	.word	0x0000a960


	//   ....[214]....
        /*07e0*/ 	.word	0x0000aa10


	//   ....[215]....
        /*07e4*/ 	.word	0x0000aad0


	//   ....[216]....
        /*07e8*/ 	.word	0x0000ab80


	//   ....[217]....
        /*07ec*/ 	.word	0x0000ac40


	//   ....[218]....
        /*07f0*/ 	.word	0x0000acf0


	//   ....[219]....
        /*07f4*/ 	.word	0x0000adb0


	//   ....[220]....
        /*07f8*/ 	.word	0x0000ae60


	//   ....[221]....
        /*07fc*/ 	.word	0x0000af20


	//   ....[222]....
        /*0800*/ 	.word	0x0000afd0


	//   ....[223]....
        /*0804*/ 	.word	0x0000b090


	//   ....[224]....
        /*0808*/ 	.word	0x0000b140


	//   ....[225]....
        /*080c*/ 	.word	0x0000b200


	//   ....[226]....
        /*0810*/ 	.word	0x0000b2b0


	//   ....[227]....
        /*0814*/ 	.word	0x0000b370


	//   ....[228]....
        /*0818*/ 	.word	0x0000b410


	//   ....[229]....
        /*081c*/ 	.word	0x0000b480


	//   ....[230]....
        /*0820*/ 	.word	0x0000b4f0


	//   ....[231]....
        /*0824*/ 	.word	0x0000b560


	//   ....[232]....
        /*0828*/ 	.word	0x0000b5d0


	//   ....[233]....
        /*082c*/ 	.word	0x0000b640


	//----- nvinfo : EIATTR_VRC_CTA_INIT_COUNT
	.align		4
.L_304:
        /*0830*/ 	.byte	0x02, 0x4a
	.zero		1
	.zero		1


	//----- nvinfo : EIATTR_EXIT_INSTR_OFFSETS
	.align		4
        /*0834*/ 	.byte	0x04, 0x1c
        /*0836*/ 	.short	(.L_306 - .L_305)


	//   ....[0]....
.L_305:
        /*0838*/ 	.word	0x00002cc0


	//   ....[1]....
        /*083c*/ 	.word	0x00003020


	//   ....[2]....
        /*0840*/ 	.word	0x00003040


	//   ....[3]....
        /*0844*/ 	.word	0x0000a750


	//   ....[4]....
        /*0848*/ 	.word	0x0000b420


	//----- nvinfo : EIATTR_MAX_THREADS
	.align		4
.L_306:
        /*084c*/ 	.byte	0x04, 0x05
        /*084e*/ 	.short	(.L_308 - .L_307)
.L_307:
        /*0850*/ 	.word	0x00000180
        /*0854*/ 	.word	0x00000001
        /*0858*/ 	.word	0x00000001


	//----- nvinfo : EIATTR_CRS_STACK_SIZE
	.align		4
.L_308:
        /*085c*/ 	.byte	0x04, 0x1e
        /*085e*/ 	.short	(.L_310 - .L_309)
.L_309:
        /*0860*/ 	.word	0x00000000


	//----- nvinfo : EIATTR_CBANK_PARAM_SIZE
	.align		4
.L_310:
        /*0864*/ 	.byte	0x03, 0x19
        /*0866*/ 	.short	0x004d


	//----- nvinfo : EIATTR_PARAM_CBANK
	.align		4
        /*0868*/ 	.byte	0x04, 0x0a
        /*086a*/ 	.short	(.L_312 - .L_311)
	.align		4
.L_311:
        /*086c*/ 	.word	index@(.nv.constant0._ZN3cub18CUB_300001_SM_10006detail10radix_sort29DeviceRadixSortOnesweepKernelINS1_5radix10policy_hubIfjyE10Policy1000ELNS0_9SortOrderE0EfjyiiNS1_21identity_decomposer_tEEEvPT5_SB_PT3_PKSC_PT1_PKSG_PT2_PKSK_T4_iiT6_)
        /*0870*/ 	.short	0x0380
        /*0872*/ 	.short	0x004d


	//----- nvinfo : EIATTR_SW_WAR
	.align		4
.L_312:
        /*0874*/ 	.byte	0x04, 0x36
        /*0876*/ 	.short	(.L_314 - .L_313)
.L_313:
        /*0878*/ 	.word	0x00000008
.L_314:


//--------------------- .nv.info._ZN3cub18CUB_300001_SM_10006detail10radix_sort33DeviceRadixSortExclusiveSumKernelINS1_5radix10policy_hubIfjyE10Policy1000EyEEvPT0_ --------------------------
	.section	.nv.info._ZN3cub18CUB_300001_SM_10006detail10radix_sort33DeviceRadixSortExclusiveSumKernelINS1_5radix10policy_hubIfjyE10Policy1000EyEEvPT0_,"",@"SHT_CUDA_INFO"
	.sectionflags	@""
	.align	4


	//----- nvinfo : EIATTR_CUDA_API_VERSION
	.align		4
        /*0000*/ 	.byte	0x04, 0x37
        /*0002*/ 	.short	(.L_316 - .L_315)
.L_315:
        /*0004*/ 	.word	0x00000082


	//----- nvinfo : EIATTR_KPARAM_INFO
	.align		4
.L_316:
        /*0008*/ 	.byte	0x04, 0x17
        /*000a*/ 	.short	(.L_318 - .L_317)
.L_317:
        /*000c*/ 	.word	0x00000000
        /*0010*/ 	.short	0x0000
        /*0012*/ 	.short	0x0000
        /*0014*/ 	.byte	0x00, 0xf5, 0x21, 0x00


	//----- nvinfo : EIATTR_SPARSE_MMA_MASK
	.align		4
.L_318:
        /*0018*/ 	.byte	0x03, 0x50
        /*001a*/ 	.short	0x0000


	//----- nvinfo : EIATTR_MAXREG_COUNT
	.align		4
        /*001c*/ 	.byte	0x03, 0x1b
        /*001e*/ 	.short	0x00ff


	//----- nvinfo : EIATTR_NUM_BARRIERS
	.align		4
        /*0020*/ 	.byte	0x02, 0x4c
        /*0022*/ 	.byte	0x01
	.zero		1


	//----- nvinfo : EIATTR_MERCURY_ISA_VERSION
	.align		4
        /*0024*/ 	.byte	0x03, 0x5f
        /*0026*/ 	.short	0x0101


	//----- nvinfo : EIATTR_COOP_GROUP_MASK_REGIDS
	.align		4
        /*0028*/ 	.byte	0x04, 0x29
        /*002a*/ 	.short	(.L_320 - .L_319)


	//   ....[0]....
.L_319:
        /*002c*/ 	.word	0xffffffff


	//   ....[1]....
        /*0030*/ 	.word	0xffffffff


	//   ....[2]....
        /*0034*/ 	.word	0xffffffff


	//   ....[3]....
        /*0038*/ 	.word	0xffffffff


	//   ....[4]....
        /*003c*/ 	.word	0xffffffff


	//   ....[5]....
        /*0040*/ 	.word	0xffffffff


	//   ....[6]....
        /*0044*/ 	.word	0xffffffff


	//   ....[7]....
        /*0048*/ 	.word	0xffffffff


	//   ....[8]....
        /*004c*/ 	.word	0xffffffff


	//   ....[9]....
        /*0050*/ 	.word	0xffffffff


	//   ....[10]....
        /*0054*/ 	.word	0x05000015


	//   ....[11]....
        /*0058*/ 	.word	0x05000015


	//   ....[12]....
        /*005c*/ 	.word	0x05000015


	//   ....[13]....
        /*0060*/ 	.word	0x05000015


	//   ....[14]....
        /*0064*/ 	.word	0x05000015


	//   ....[15]....
        /*0068*/ 	.word	0x05000015


	//   ....[16]....
        /*006c*/ 	.word	0x05000015


	//   ....[17]....
        /*0070*/ 	.word	0x05000015


	//   ....[18]....
        /*0074*/ 	.word	0x05000015


	//   ....[19]....
        /*0078*/ 	.word	0x05000015


	//----- nvinfo : EIATTR_COOP_GROUP_INSTR_OFFSETS
	.align		4
.L_320:
        /*007c*/ 	.byte	0x04, 0x28
        /*007e*/ 	.short	(.L_322 - .L_321)


	//   ....[0]....
.L_321:
        /*0080*/ 	.word	0x00000250


	//   ....[1]....
        /*0084*/ 	.word	0x00000260


	//   ....[2]....
        /*0088*/ 	.word	0x000002a0


	//   ....[3]....
        /*008c*/ 	.word	0x000002c0


	//   ....[4]....
        /*0090*/ 	.word	0x00000310


	//   ....[5]....
        /*0094*/ 	.word	0x00000320


	//   ....[6]....
        /*0098*/ 	.word	0x00000360


	//   ....[7]....
        /*009c*/ 	.word	0x00000380


	//   ....[8]....
        /*00a0*/ 	.word	0x000003d0


	//   ....[9]....
        /*00a4*/ 	.word	0x000003e0


	//   ....[10]....
        /*00a8*/ 	.word	0x00000660


	//   ....[11]....
        /*00ac*/ 	.word	0x000006b0


	//   ....[12]....
        /*00b0*/ 	.word	0x00000740


	//   ....[13]....
        /*00b4*/ 	.word	0x00000790


	//   ....[14]....
        /*00b8*/ 	.word	0x00000820


	//   ....[15]....
        /*00bc*/ 	.word	0x00000870


	//   ....[16]....
        /*00c0*/ 	.word	0x00000900


	//   ....[17]....
        /*00c4*/ 	.word	0x00000950


	//   ....[18]....
        /*00c8*/ 	.word	0x000009e0


	//   ....[19]....
        /*00cc*/ 	.word	0x00000a30


	//----- nvinfo : EIATTR_VRC_CTA_INIT_COUNT
	.align		4
.L_322:
        /*00d0*/ 	.byte	0x02, 0x4a
	.zero		1
	.zero		1


	//----- nvinfo : EIATTR_EXIT_INSTR_OFFSETS
	.align		4
        /*00d4*/ 	.byte	0x04, 0x1c
        /*00d6*/ 	.short	(.L_324 - .L_323)


	//   ....[0]....
.L_323:
        /*00d8*/ 	.word	0x000005d0


	//   ....[1]....
        /*00dc*/ 	.word	0x00000600


	//----- nvinfo : EIATTR_CRS_STACK_SIZE
	.align		4
.L_324:
        /*00e0*/ 	.byte	0x04, 0x1e
        /*00e2*/ 	.short	(.L_326 - .L_325)
.L_325:
        /*00e4*/ 	.word	0x00000000


	//----- nvinfo : EIATTR_CBANK_PARAM_SIZE
	.align		4
.L_326:
        /*00e8*/ 	.byte	0x03, 0x19
        /*00ea*/ 	.short	0x0008


	//----- nvinfo : EIATTR_PARAM_CBANK
	.align		4
        /*00ec*/ 	.byte	0x04, 0x0a
        /*00ee*/ 	.short	(.L_328 - .L_327)
	.align		4
.L_327:
        /*00f0*/ 	.word	index@(.nv.constant0._ZN3cub18CUB_300001_SM_10006detail10radix_sort33DeviceRadixSortExclusiveSumKernelINS1_5radix10policy_hubIfjyE10Policy1000EyEEvPT0_)
        /*00f4*/ 	.short	0x0380
        /*00f6*/ 	.short	0x0008


	//----- nvinfo : EIATTR_SW_WAR
	.align		4
.L_328:
        /*00f8*/ 	.byte	0x04, 0x36
        /*00fa*/ 	.short	(.L_330 - .L_329)
.L_329:
        /*00fc*/ 	.word	0x00000008
.L_330:


//--------------------- .nv.info._ZN3cub18CUB_300001_SM_10006detail10radix_sort30DeviceRadixSortHistogramKernelINS1_5radix10policy_hubIfjyE10Policy1000ELNS0_9SortOrderE0EfyNS1_21identity_decomposer_tEEEvPT2_PKT1_SA_iiT3_ --------------------------
	.section	.nv.info._ZN3cub18CUB_300001_SM_10006detail10radix_sort30DeviceRadixSortHistogramKernelINS1_5radix10policy_hubIfjyE10Policy1000ELNS0_9SortOrderE0EfyNS1_21identity_decomposer_tEEEvPT2_PKT1_SA_iiT3_,"",@"SHT_CUDA_INFO"
	.sectionflags	@""
	.align	4


	//----- nvinfo : EIATTR_CUDA_API_VERSION
	.align		4
        /*0000*/ 	.byte	0x04, 0x37
        /*0002*/ 	.short	(.L_332 - .L_331)
.L_331:
        /*0004*/ 	.word	0x00000082


	//----- nvinfo : EIATTR_KPARAM_INFO
	.align		4
.L_332:
        /*0008*/ 	.byte	0x04, 0x17
        /*000a*/ 	.short	(.L_334 - .L_333)
.L_333:
        /*000c*/ 	.word	0x00000000
        /*0010*/ 	.short	0x0005
        /*0012*/ 	.short	0x0020
        /*0014*/ 	.byte	0x00, 0xf0, 0x05, 0x00


	//----- nvinfo : EIATTR_KPARAM_INFO
	.align		4
.L_334:
        /*0018*/ 	.byte	0x04, 0x17
        /*001a*/ 	.short	(.L_336 - .L_335)
.L_335:
        /*001c*/ 	.word	0x00000000
        /*0020*/ 	.short	0x0004
        /*0022*/ 	.short	0x001c
        /*0024*/ 	.byte	0x00, 0xf0, 0x11, 0x00


	//----- nvinfo : EIATTR_KPARAM_INFO
	.align		4
.L_336:
        /*0028*/ 	.byte	0x04, 0x17
        /*002a*/ 	.short	(.L_338 - .L_337)
.L_337:
        /*002c*/ 	.word	0x00000000
        /*0030*/ 	.short	0x0003
        /*0032*/ 	.short	0x0018
        /*0034*/ 	.byte	0x00, 0xf0, 0x11, 0x00


	//----- nvinfo : EIATTR_KPARAM_INFO
	.align		4
.L_338:
        /*0038*/ 	.byte	0x04, 0x17
        /*003a*/ 	.short	(.L_340 - .L_339)
.L_339:
        /*003c*/ 	.word	0x00000000
        /*0040*/ 	.short	0x0002
        /*0042*/ 	.short	0x0010
        /*0044*/ 	.byte	0x00, 0xf0, 0x21, 0x00


	//----- nvinfo : EIATTR_KPARAM_INFO
	.align		4
.L_340:
        /*0048*/ 	.byte	0x04, 0x17
        /*004a*/ 	.short	(.L_342 - .L_341)
.L_341:
        /*004c*/ 	.word	0x00000000
        /*0050*/ 	.short	0x0001
        /*0052*/ 	.short	0x0008
        /*0054*/ 	.byte	0x00, 0xf5, 0x21, 0x00


	//----- nvinfo : EIATTR_KPARAM_INFO
	.align		4
.L_342:
        /*0058*/ 	.byte	0x04, 0x17
        /*005a*/ 	.short	(.L_344 - .L_343)
.L_343:
        /*005c*/ 	.word	0x00000000
        /*0060*/ 	.short	0x0000
        /*0062*/ 	.short	0x0000
        /*0064*/ 	.byte	0x00, 0xf5, 0x21, 0x00


	//----- nvinfo : EIATTR_SPARSE_MMA_MASK
	.align		4
.L_344:
        /*0068*/ 	.byte	0x03, 0x50
        /*006a*/ 	.short	0x0000


	//----- nvinfo : EIATTR_MAXREG_COUNT
	.align		4
        /*006c*/ 	.byte	0x03, 0x1b
        /*006e*/ 	.short	0x00ff


	//----- nvinfo : EIATTR_NUM_BARRIERS
	.align		4
        /*0070*/ 	.byte	0x02, 0x4c
        /*0072*/ 	.byte	0x01
	.zero		1


	//----- nvinfo : EIATTR_MERCURY_ISA_VERSION
	.align		4
        /*0074*/ 	.byte	0x03, 0x5f
        /*0076*/ 	.short	0x0101


	//----- nvinfo : EIATTR_VRC_CTA_INIT_COUNT
	.align		4
        /*0078*/ 	.byte	0x02, 0x4a
	.zero		1
	.zero		1


	//----- nvinfo : EIATTR_EXIT_INSTR_OFFSETS
	.align		4
        /*007c*/ 	.byte	0x04, 0x1c
        /*007e*/ 	.short	(.L_346 - .L_345)


	//   ....[0]....
.L_345:
        /*0080*/ 	.word	0x00000040


	//   ....[1]....
        /*0084*/ 	.word	0x00003310


	//----- nvinfo : EIATTR_MAX_THREADS
	.align		4
.L_346:
        /*0088*/ 	.byte	0x04, 0x05
        /*008a*/ 	.short	(.L_348 - .L_347)
.L_347:
        /*008c*/ 	.word	0x00000080
        /*0090*/ 	.word	0x00000001
        /*0094*/ 	.word	0x00000001


	//----- nvinfo : EIATTR_CRS_STACK_SIZE
	.align		4
.L_348:
        /*0098*/ 	.byte	0x04, 0x1e
        /*009a*/ 	.short	(.L_350 - .L_349)
.L_349:
        /*009c*/ 	.word	0x00000000


	//----- nvinfo : EIATTR_CBANK_PARAM_SIZE
	.align		4
.L_350:
        /*00a0*/ 	.byte	0x03, 0x19
        /*00a2*/ 	.short	0x0021


	//----- nvinfo : EIATTR_PARAM_CBANK
	.align		4
        /*00a4*/ 	.byte	0x04, 0x0a
        /*00a6*/ 	.short	(.L_352 - .L_351)
	.align		4
.L_351:
        /*00a8*/ 	.word	index@(.nv.constant0._ZN3cub18CUB_300001_SM_10006detail10radix_sort30DeviceRadixSortHistogramKernelINS1_5radix10policy_hubIfjyE10Policy1000ELNS0_9SortOrderE0EfyNS1_21identity_decomposer_tEEEvPT2_PKT1_SA_iiT3_)
        /*00ac*/ 	.short	0x0380
        /*00ae*/ 	.short	0x0021


	//----- nvinfo : EIATTR_SW_WAR
	.align		4
.L_352:
        /*00b0*/ 	.byte	0x04, 0x36
        /*00b2*/ 	.short	(.L_354 - .L_353)
.L_353:
        /*00b4*/ 	.word	0x00000008
.L_354:


//--------------------- .nv.info._ZN3cub18CUB_300001_SM_10006detail10radix_sort31DeviceRadixSortSingleTileKernelINS1_5radix10policy_hubIfjyE10Policy1000ELNS0_9SortOrderE0EfjyNS1_21identity_decomposer_tEEEvPKT1_PSA_PKT2_PSE_T3_iiT4_ --------------------------
	.section	.nv.info._ZN3cub18CUB_300001_SM_10006detail10radix_sort31DeviceRadixSortSingleTileKernelINS1_5radix10policy_hubIfjyE10Policy1000ELNS0_9SortOrderE0EfjyNS1_21identity_decomposer_tEEEvPKT1_PSA_PKT2_PSE_T3_iiT4_,"",@"SHT_CUDA_INFO"
	.sectionflags	@""
	.align	4


	//----- nvinfo : EIATTR_CUDA_API_VERSION
	.align		4
        /*0000*/ 	.byte	0x04, 0x37
        /*0002*/ 	.short	(.L_356 - .L_355)
.L_355:
        /*0004*/ 	.word	0x00000082


	//----- nvinfo : EIATTR_KPARAM_INFO
	.align		4
.L_356:
        /*0008*/ 	.byte	0x04, 0x17
        /*000a*/ 	.short	(.L_358 - .L_357)
.L_357:
        /*000c*/ 	.word	0x00000000
        /*0010*/ 	.short	0x0007
        /*0012*/ 	.short	0x0030
        /*0014*/ 	.byte	0x00, 0xf0, 0x05, 0x00


	//----- nvinfo : EIATTR_KPARAM_INFO
	.align		4
.L_358:
        /*0018*/ 	.byte	0x04, 0x17
        /*001a*/ 	.short	(.L_360 - .L_359)
.L_359:
        /*001c*/ 	.word	0x00000000
        /*0020*/ 	.short	0x0006
        /*0022*/ 	.short	0x002c
        /*0024*/ 	.byte	0x00, 0xf0, 0x11, 0x00


	//----- nvinfo : EIATTR_KPARAM_INFO
	.align		4
.L_360:
        /*0028*/ 	.byte	0x04, 0x17
        /*002a*/ 	.short	(.L_362 - .L_361)
.L_361:
        /*002c*/ 	.word	0x00000000
        /*0030*/ 	.short	0x0005
        /*0032*/ 	.short	0x0028
        /*0034*/ 	.byte	0x00, 0xf0, 0x11, 0x00


	//----- nvinfo : EIATTR_KPARAM_INFO
	.align		4
.L_362:
        /*0038*/ 	.byte	0x04, 0x17
        /*003a*/ 	.short	(.L_364 - .L_363)
.L_363:
        /*003c*/ 	.word	0x00000000
        /*0040*/ 	.short	0x0004
        /*0042*/ 	.short	0x0020
        /*0044*/ 	.byte	0x00, 0xf0, 0x21, 0x00


	//----- nvinfo : EIATTR_KPARAM_INFO
	.align		4
.L_364:
        /*0048*/ 	.byte	0x04, 0x17
        /*004a*/ 	.short	(.L_366 - .L_365)
.L_365:
        /*004c*/ 	.word	0x00000000
        /*0050*/ 	.short	0x0003
        /*0052*/ 	.short	0x0018
        /*0054*/ 	.byte	0x00, 0xf5, 0x21, 0x00


	//----- nvinfo : EIATTR_KPARAM_INFO
	.align		4
.L_366:
        /*0058*/ 	.byte	0x04, 0x17
        /*005a*/ 	.short	(.L_368 - .L_367)
.L_367:
        /*005c*/ 	.word	0x00000000
        /*0060*/ 	.short	0x0002
        /*0062*/ 	.short	0x0010
        /*0064*/ 	.byte	0x00, 0xf5, 0x21, 0x00


	//----- nvinfo : EIATTR_KPARAM_INFO
	.align		4
.L_368:
        /*0068*/ 	.byte	0x04, 0x17
        /*006a*/ 	.short	(.L_370 - .L_369)
.L_369:
        /*006c*/ 	.word	0x00000000
        /*0070*/ 	.short	0x0001
        /*0072*/ 	.short	0x0008
        /*0074*/ 	.byte	0x00, 0xf5, 0x21, 0x00


	//----- nvinfo : EIATTR_KPARAM_INFO
	.align		4
.L_370:
        /*0078*/ 	.byte	0x04, 0x17
        /*007a*/ 	.short	(.L_372 - .L_371)
.L_371:
        /*007c*/ 	.word	0x00000000
        /*0080*/ 	.short	0x0000
        /*0082*/ 	.short	0x0000
        /*0084*/ 	.byte	0x00, 0xf5, 0x21, 0x00


	//----- nvinfo : EIATTR_SPARSE_MMA_MASK
	.align		4
.L_372:
        /*0088*/ 	.byte	0x03, 0x50
        /*008a*/ 	.short	0x0000


	//----- nvinfo : EIATTR_MAXREG_COUNT
	.align		4
        /*008c*/ 	.byte	0x03, 0x1b
        /*008e*/ 	.short	0x00ff


	//----- nvinfo : EIATTR_NUM_BARRIERS
	.align		4
        /*0090*/ 	.byte	0x02, 0x4c
        /*0092*/ 	.byte	0x01
	.zero		1


	//----- nvinfo : EIATTR_MERCURY_ISA_VERSION
	.align		4
        /*0094*/ 	.byte	0x03, 0x5f
        /*0096*/ 	.short	0x0101


	//----- nvinfo : EIATTR_COOP_GROUP_MASK_REGIDS
	.align		4
        /*0098*/ 	.byte	0x04, 0x29
        /*009a*/ 	.short	(.L_374 - .L_373)


	//   ....[0]....
.L_373:
        /*009c*/ 	.word	0xffffffff


	//   ....[1]....
        /*00a0*/ 	.word	0xffffffff


	//   ....[2]....
        /*00a4*/ 	.word	0xffffffff


	//   ....[3]....
        /*00a8*/ 	.word	0xffffffff


	//   ....[4]....
        /*00ac*/ 	.word	0xffffffff


	//----- nvinfo : EIATTR_COOP_GROUP_INSTR_OFFSETS
	.align		4
.L_374:
        /*00b0*/ 	.byte	0x04, 0x28
        /*00b2*/ 	.short	(.L_376 - .L_375)


	//   ....[0]....
.L_375:
        /*00b4*/ 	.word	0x00002310


	//   ....[1]....
        /*00b8*/ 	.word	0x00002330


	//   ....[2]....
        /*00bc*/ 	.word	0x00002350


	//   ....[3]....
        /*00c0*/ 	.word	0x00002370


	//   ....[4]....
        /*00c4*/ 	.word	0x00002390


	//----- nvinfo : EIATTR_VRC_CTA_INIT_COUNT
	.align		4
.L_376:
        /*00c8*/ 	.byte	0x02, 0x4a
	.zero		1
	.zero		1


	//----- nvinfo : EIATTR_EXIT_INSTR_OFFSETS
	.align		4
        /*00cc*/ 	.byte	0x04, 0x1c
        /*00ce*/ 	.short	(.L_378 - .L_377)


	//   ....[0]....
.L_377:
        /*00d0*/ 	.word	0x00004460


	//   ....[1]....
        /*00d4*/ 	.word	0x000044e0


	//----- nvinfo : EIATTR_MAX_THREADS
	.align		4
.L_378:
        /*00d8*/ 	.byte	0x04, 0x05
        /*00da*/ 	.short	(.L_380 - .L_379)
.L_379:
        /*00dc*/ 	.word	0x00000100
        /*00e0*/ 	.word	0x00000001
        /*00e4*/ 	.word	0x00000001


	//----- nvinfo : EIATTR_CBANK_PARAM_SIZE
	.align		4
.L_380:
        /*00e8*/ 	.byte	0x03, 0x19
        /*00ea*/ 	.short	0x0031


	//----- nvinfo : EIATTR_PARAM_CBANK
	.align		4
        /*00ec*/ 	.byte	0x04, 0x0a
        /*00ee*/ 	.short	(.L_382 - .L_381)
	.align		4
.L_381:
        /*00f0*/ 	.word	index@(.nv.constant0._ZN3cub18CUB_300001_SM_10006detail10radix_sort31DeviceRadixSortSingleTileKernelINS1_5radix10policy_hubIfjyE10Policy1000ELNS0_9SortOrderE0EfjyNS1_21identity_decomposer_tEEEvPKT1_PSA_PKT2_PSE_T3_iiT4_)
        /*00f4*/ 	.short	0x0380
        /*00f6*/ 	.short	0x0031


	//----- nvinfo : EIATTR_SW_WAR
	.align		4
.L_382:
        /*00f8*/ 	.byte	0x04, 0x36
        /*00fa*/ 	.short	(.L_384 - .L_383)
.L_383:
        /*00fc*/ 	.word	0x00000008
.L_384:


//--------------------- .nv.info._ZN3cub18CUB_300001_SM_10006detail11EmptyKernelIvEEvv --------------------------
	.section	.nv.info._ZN3cub18CUB_300001_SM_10006detail11EmptyKernelIvEEvv,"",@"SHT_CUDA_INFO"
	.sectionflags	@""
	.align	4


	//----- nvinfo : EIATTR_CUDA_API_VERSION
	.align		4
        /*0000*/ 	.byte	0x04, 0x37
        /*0002*/ 	.short	(.L_386 - .L_385)
.L_385:
        /*0004*/ 	.word	0x00000082


	//----- nvinfo : EIATTR_SPARSE_MMA_MASK
	.align		4
.L_386:
        /*0008*/ 	.byte	0x03, 0x50
        /*000a*/ 	.short	0x0000


	//----- nvinfo : EIATTR_MAXREG_COUNT
	.align		4
        /*000c*/ 	.byte	0x03, 0x1b
        /*000e*/ 	.short	0x00ff


	//----- nvinfo : EIATTR_MERCURY_ISA_VERSION
	.align		4
        /*0010*/ 	.byte	0x03, 0x5f
        /*0012*/ 	.short	0x0101


	//----- nvinfo : EIATTR_VRC_CTA_INIT_COUNT
	.align		4
        /*0014*/ 	.byte	0x02, 0x4a
	.zero		1
	.zero		1


	//----- nvinfo : EIATTR_EXIT_INSTR_OFFSETS
	.align		4
        /*0018*/ 	.byte	0x04, 0x1c
        /*001a*/ 	.short	(.L_388 - .L_387)


	//   ....[0]....
.L_387:
        /*001c*/ 	.word	0x00000010


	//----- nvinfo : EIATTR_SW_WAR
	.align		4
.L_388:
        /*0020*/ 	.byte	0x04, 0x36
        /*0022*/ 	.short	(.L_390 - .L_389)
.L_389:
        /*0024*/ 	.word	0x00000008
.L_390:


//--------------------- .nv.info._Z13bitonicSortV8PfPjj --------------------------
	.section	.nv.info._Z13bitonicSortV8PfPjj,"",@"SHT_CUDA_INFO"
	.sectionflags	@""
	.align	4


	//----- nvinfo : EIATTR_CUDA_API_VERSION
	.align		4
        /*0000*/ 	.byte	0x04, 0x37
        /*0002*/ 	.short	(.L_392 - .L_391)
.L_391:
        /*0004*/ 	.word	0x00000082


	//----- nvinfo : EIATTR_KPARAM_INFO
	.align		4
.L_392:
        /*0008*/ 	.byte	0x04, 0x17
        /*000a*/ 	.short	(.L_394 - .L_393)
.L_393:
        /*000c*/ 	.word	0x00000000
        /*0010*/ 	.short	0x0002
        /*0012*/ 	.short	0x0010
        /*0014*/ 	.byte	0x00, 0xf0, 0x11, 0x00


	//----- nvinfo : EIATTR_KPARAM_INFO
	.align		4
.L_394:
        /*0018*/ 	.byte	0x04, 0x17
        /*001a*/ 	.short	(.L_396 - .L_395)
.L_395:
        /*001c*/ 	.word	0x00000000
        /*0020*/ 	.short	0x0001
        /*0022*/ 	.short	0x0008
        /*0024*/ 	.byte	0x00, 0xf5, 0x21, 0x00


	//----- nvinfo : EIATTR_KPARAM_INFO
	.align		4
.L_396:
        /*0028*/ 	.byte	0x04, 0x17
        /*002a*/ 	.short	(.L_398 - .L_397)
.L_397:
        /*002c*/ 	.word	0x00000000
        /*0030*/ 	.short	0x0000
        /*0032*/ 	.short	0x0000
        /*0034*/ 	.byte	0x00, 0xf5, 0x21, 0x00


	//----- nvinfo : EIATTR_SPARSE_MMA_MASK
	.align		4
.L_398:
        /*0038*/ 	.byte	0x03, 0x50
        /*003a*/ 	.short	0x0000


	//----- nvinfo : EIATTR_MAXREG_COUNT
	.align		4
        /*003c*/ 	.byte	0x03, 0x1b
        /*003e*/ 	.short	0x00ff


	//----- nvinfo : EIATTR_NUM_BARRIERS
	.align		4
        /*0040*/ 	.byte	0x02, 0x4c
        /*0042*/ 	.byte	0x01
	.zero		1


	//----- nvinfo : EIATTR_EXTERNS
	.align		4
        /*0044*/ 	.byte	0x04, 0x0f
        /*0046*/ 	.short	(.L_400 - .L_399)


	//   ....[0]....
	.align		4
.L_399:
        /*0048*/ 	.word	index@(__assertfail)


	//----- nvinfo : EIATTR_MERCURY_ISA_VERSION
	.align		4
.L_400:
        /*004c*/ 	.byte	0x03, 0x5f
        /*004e*/ 	.short	0x0101


	//----- nvinfo : EIATTR_VRC_CTA_INIT_COUNT
	.align		4
        /*0050*/ 	.byte	0x02, 0x4a
	.zero		1
	.zero		1


	//----- nvinfo : EIATTR_SYSCALL_OFFSETS
	.align		4
        /*0054*/ 	.byte	0x04, 0x46
        /*0056*/ 	.short	(.L_402 - .L_401)


	//   ....[0]....
.L_401:
        /*0058*/ 	.word	0x00000140


	//----- nvinfo : EIATTR_EXIT_INSTR_OFFSETS
	.align		4
.L_402:
        /*005c*/ 	.byte	0x04, 0x1c
        /*005e*/ 	.short	(.L_404 - .L_403)


	//   ....[0]....
.L_403:
        /*0060*/ 	.word	0x000004c0


	//----- nvinfo : EIATTR_CRS_STACK_SIZE
	.align		4
.L_404:
        /*0064*/ 	.byte	0x04, 0x1e
        /*0066*/ 	.short	(.L_406 - .L_405)
.L_405:
        /*0068*/ 	.word	0x00000000


	//----- nvinfo : EIATTR_CBANK_PARAM_SIZE
	.align		4
.L_406:
        /*006c*/ 	.byte	0x03, 0x19
        /*006e*/ 	.short	0x0014


	//----- nvinfo : EIATTR_PARAM_CBANK
	.align		4
        /*0070*/ 	.byte	0x04, 0x0a
        /*0072*/ 	.short	(.L_408 - .L_407)
	.align		4
.L_407:
        /*0074*/ 	.word	index@(.nv.constant0._Z13bitonicSortV8PfPjj)
        /*0078*/ 	.short	0x0380
        /*007a*/ 	.short	0x0014


	//----- nvinfo : EIATTR_SW_WAR
	.align		4
.L_408:
        /*007c*/ 	.byte	0x04, 0x36
        /*007e*/ 	.short	(.L_410 - .L_409)
.L_409:
        /*0080*/ 	.word	0x00000008
.L_410:


//--------------------- .nv.info._Z13bitonicSortV7PfPjj --------------------------
	.section	.nv.info._Z13bitonicSortV7PfPjj,"",@"SHT_CUDA_INFO"
	.sectionflags	@""
	.align	4


	//----- nvinfo : EIATTR_CUDA_API_VERSION
	.align		4
        /*0000*/ 	.byte	0x04, 0x37
        /*0002*/ 	.short	(.L_412 - .L_411)
.L_411:
        /*0004*/ 	.word	0x00000082


	//----- nvinfo : EIATTR_KPARAM_INFO
	.align		4
.L_412:
        /*0008*/ 	.byte	0x04, 0x17
        /*000a*/ 	.short	(.L_414 - .L_413)
.L_413:
        /*000c*/ 	.word	0x00000000
        /*0010*/ 	.short	0x0002
        /*0012*/ 	.short	0x0010
        /*0014*/ 	.byte	0x00, 0xf0, 0x11, 0x00


	//----- nvinfo : EIATTR_KPARAM_INFO
	.align		4
.L_414:
        /*0018*/ 	.byte	0x04, 0x17
        /*001a*/ 	.short	(.L_416 - .L_415)
.L_415:
        /*001c*/ 	.word	0x00000000
        /*0020*/ 	.short	0x0001
        /*0022*/ 	.short	0x0008
        /*0024*/ 	.byte	0x00, 0xf5, 0x21, 0x00


	//----- nvinfo : EIATTR_KPARAM_INFO
	.align		4
.L_416:
        /*0028*/ 	.byte	0x04, 0x17
        /*002a*/ 	.short	(.L_418 - .L_417)
.L_417:
        /*002c*/ 	.word	0x00000000
        /*0030*/ 	.short	0x0000
        /*0032*/ 	.short	0x0000
        /*0034*/ 	.byte	0x00, 0xf5, 0x21, 0x00


	//----- nvinfo : EIATTR_SPARSE_MMA_MASK
	.align		4
.L_418:
        /*0038*/ 	.byte	0x03, 0x50
        /*003a*/ 	.short	0x0000


	//----- nvinfo : EIATTR_MAXREG_COUNT
	.align		4
        /*003c*/ 	.byte	0x03, 0x1b
        /*003e*/ 	.short	0x00ff


	//----- nvinfo : EIATTR_NUM_BARRIERS
	.align		4
        /*0040*/ 	.byte	0x02, 0x4c
        /*0042*/ 	.byte	0x01
	.zero		1


	//----- nvinfo : EIATTR_EXTERNS
	.align		4
        /*0044*/ 	.byte	0x04, 0x0f
        /*0046*/ 	.short	(.L_420 - .L_419)


	//   ....[0]....
	.align		4
.L_419:
        /*0048*/ 	.word	index@(__assertfail)


	//----- nvinfo : EIATTR_MERCURY_ISA_VERSION
	.align		4
.L_420:
        /*004c*/ 	.byte	0x03, 0x5f
        /*004e*/ 	.short	0x0101


	//----- nvinfo : EIATTR_VRC_CTA_INIT_COUNT
	.align		4
        /*0050*/ 	.byte	0x02, 0x4a
	.zero		1
	.zero		1


	//----- nvinfo : EIATTR_SYSCALL_OFFSETS
	.align		4
        /*0054*/ 	.byte	0x04, 0x46
        /*0056*/ 	.short	(.L_422 - .L_421)


	//   ....[0]....
.L_421:
        /*0058*/ 	.word	0x00000140


	//----- nvinfo : EIATTR_EXIT_INSTR_OFFSETS
	.align		4
.L_422:
        /*005c*/ 	.byte	0x04, 0x1c
        /*005e*/ 	.short	(.L_424 - .L_423)


	//   ....[0]....
.L_423:
        /*0060*/ 	.word	0x000004c0


	//----- nvinfo : EIATTR_CRS_STACK_SIZE
	.align		4
.L_424:
        /*0064*/ 	.byte	0x04, 0x1e
        /*0066*/ 	.short	(.L_426 - .L_425)
.L_425:
        /*0068*/ 	.word	0x00000000


	//----- nvinfo : EIATTR_CBANK_PARAM_SIZE
	.align		4
.L_426:
        /*006c*/ 	.byte	0x03, 0x19
        /*006e*/ 	.short	0x0014


	//----- nvinfo : EIATTR_PARAM_CBANK
	.align		4
        /*0070*/ 	.byte	0x04, 0x0a
        /*0072*/ 	.short	(.L_428 - .L_427)
	.align		4
.L_427:
        /*0074*/ 	.word	index@(.nv.constant0._Z13bitonicSortV7PfPjj)
        /*0078*/ 	.short	0x0380
        /*007a*/ 	.short	0x0014


	//----- nvinfo : EIATTR_SW_WAR
	.align		4
.L_428:
        /*007c*/ 	.byte	0x04, 0x36
        /*007e*/ 	.short	(.L_430 - .L_429)
.L_429:
        /*0080*/ 	.word	0x00000008
.L_430:


//--------------------- .nv.info._Z13bitonicSortV6PfPjj --------------------------
	.section	.nv.info._Z13bitonicSortV6PfPjj,"",@"SHT_CUDA_INFO"
	.sectionflags	@""
	.align	4


	//----- nvinfo : EIATTR_CUDA_API_VERSION
	.align		4
        /*0000*/ 	.byte	0x04, 0x37
        /*0002*/ 	.short	(.L_432 - .L_431)
.L_431:
        /*0004*/ 	.word	0x00000082


	//----- nvinfo : EIATTR_KPARAM_INFO
	.align		4
.L_432:
        /*0008*/ 	.byte	0x04, 0x17
        /*000a*/ 	.short	(.L_434 - .L_433)
.L_433:
        /*000c*/ 	.word	0x00000000
        /*0010*/ 	.short	0x0002
        /*0012*/ 	.short	0x0010
        /*0014*/ 	.byte	0x00, 0xf0, 0x11, 0x00


	//----- nvinfo : EIATTR_KPARAM_INFO
	.align		4
.L_434:
        /*0018*/ 	.byte	0x04, 0x17
        /*001a*/ 	.short	(.L_436 - .L_435)
.L_435:
        /*001c*/ 	.word	0x00000000
        /*0020*/ 	.short	0x0001
        /*0022*/ 	.short	0x0008
        /*0024*/ 	.byte	0x00, 0xf5, 0x21, 0x00


	//----- nvinfo : EIATTR_KPARAM_INFO
	.align		4
.L_436:
        /*0028*/ 	.byte	0x04, 0x17
        /*002a*/ 	.short	(.L_438 - .L_437)
.L_437:
        /*002c*/ 	.word	0x00000000
        /*0030*/ 	.short	0x0000
        /*0032*/ 	.short	0x0000
        /*0034*/ 	.byte	0x00, 0xf5, 0x21, 0x00


	//----- nvinfo : EIATTR_SPARSE_MMA_MASK
	.align		4
.L_438:
        /*0038*/ 	.byte	0x03, 0x50
        /*003a*/ 	.short	0x0000


	//----- nvinfo : EIATTR_MAXREG_COUNT
	.align		4
        /*003c*/ 	.byte	0x03, 0x1b
        /*003e*/ 	.short	0x00ff


	//----- nvinfo : EIATTR_NUM_BARRIERS
	.align		4
        /*0040*/ 	.byte	0x02, 0x4c
        /*0042*/ 	.byte	0x01
	.zero		1


	//----- nvinfo : EIATTR_EXTERNS
	.align		4
        /*0044*/ 	.byte	0x04, 0x0f
        /*0046*/ 	.short	(.L_440 - .L_439)


	//   ....[0]....
	.align		4
.L_439:
        /*0048*/ 	.word	index@(__assertfail)


	//----- nvinfo : EIATTR_MERCURY_ISA_VERSION
	.align		4
.L_440:
        /*004c*/ 	.byte	0x03, 0x5f
        /*004e*/ 	.short	0x0101


	//----- nvinfo : EIATTR_VRC_CTA_INIT_COUNT
	.align		4
        /*0050*/ 	.byte	0x02, 0x4a
	.zero		1
	.zero		1


	//----- nvinfo : EIATTR_SYSCALL_OFFSETS
	.align		4
        /*0054*/ 	.byte	0x04, 0x46
        /*0056*/ 	.short	(.L_442 - .L_441)


	//   ....[0]....
.L_441:
        /*0058*/ 	.word	0x00000130


	//----- nvinfo : EIATTR_EXIT_INSTR_OFFSETS
	.align		4
.L_442:
        /*005c*/ 	.byte	0x04, 0x1c
        /*005e*/ 	.short	(.L_444 - .L_443)


	//   ....[0]....
.L_443:
        /*0060*/ 	.word	0x00000160


	//   ....[1]....
        /*0064*/ 	.word	0x00000490


	//----- nvinfo : EIATTR_CRS_STACK_SIZE
	.align		4
.L_444:
        /*0068*/ 	.byte	0x04, 0x1e
        /*006a*/ 	.short	(.L_446 - .L_445)
.L_445:
        /*006c*/ 	.word	0x00000000


	//----- nvinfo : EIATTR_CBANK_PARAM_SIZE
	.align		4
.L_446:
        /*0070*/ 	.byte	0x03, 0x19
        /*0072*/ 	.short	0x0014


	//----- nvinfo : EIATTR_PARAM_CBANK
	.align		4
        /*0074*/ 	.byte	0x04, 0x0a
        /*0076*/ 	.short	(.L_448 - .L_447)
	.align		4
.L_447:
        /*0078*/ 	.word	index@(.nv.constant0._Z13bitonicSortV6PfPjj)
        /*007c*/ 	.short	0x0380
        /*007e*/ 	.short	0x0014


	//----- nvinfo : EIATTR_SW_WAR
	.align		4
.L_448:
        /*0080*/ 	.byte	0x04, 0x36
        /*0082*/ 	.short	(.L_450 - .L_449)
.L_449:
        /*0084*/ 	.word	0x00000008
.L_450:


//--------------------- .nv.info._Z13bitonicSortV5PfPjj --------------------------
	.section	.nv.info._Z13bitonicSortV5PfPjj,"",@"SHT_CUDA_INFO"
	.sectionflags	@""
	.align	4


	//----- nvinfo : EIATTR_CUDA_API_VERSION
	.align		4
        /*0000*/ 	.byte	0x04, 0x37
        /*0002*/ 	.short	(.L_452 - .L_451)
.L_451:
        /*0004*/ 	.word	0x00000082


	//----- nvinfo : EIATTR_KPARAM_INFO
	.align		4
.L_452:
        /*0008*/ 	.byte	0x04, 0x17
        /*000a*/ 	.short	(.L_454 - .L_453)
.L_453:
        /*000c*/ 	.word	0x00000000
        /*0010*/ 	.short	0x0002
        /*0012*/ 	.short	0x0010
        /*0014*/ 	.byte	0x00, 0xf0, 0x11, 0x00


	//----- nvinfo : EIATTR_KPARAM_INFO
	.align		4
.L_454:
        /*0018*/ 	.byte	0x04, 0x17
        /*001a*/ 	.short	(.L_456 - .L_455)
.L_455:
        /*001c*/ 	.word	0x00000000
        /*0020*/ 	.short	0x0001
        /*0022*/ 	.short	0x0008
        /*0024*/ 	.byte	0x00, 0xf5, 0x21, 0x00


	//----- nvinfo : EIATTR_KPARAM_INFO
	.align		4
.L_456:
        /*0028*/ 	.byte	0x04, 0x17
        /*002a*/ 	.short	(.L_458 - .L_457)
.L_457:
        /*002c*/ 	.word	0x00000000
        /*0030*/ 	.short	0x0000
        /*0032*/ 	.short	0x0000
        /*0034*/ 	.byte	0x00, 0xf5, 0x21, 0x00


	//----- nvinfo : EIATTR_SPARSE_MMA_MASK
	.align		4
.L_458:
        /*0038*/ 	.byte	0x03, 0x50
        /*003a*/ 	.short	0x0000


	//----- nvinfo : EIATTR_MAXREG_COUNT
	.align		4
        /*003c*/ 	.byte	0x03, 0x1b
        /*003e*/ 	.short	0x00ff


	//----- nvinfo : EIATTR_NUM_BARRIERS
	.align		4
        /*0040*/ 	.byte	0x02, 0x4c
        /*0042*/ 	.byte	0x01
	.zero		1


	//----- nvinfo : EIATTR_EXTERNS
	.align		4
        /*0044*/ 	.byte	0x04, 0x0f
        /*0046*/ 	.short	(.L_460 - .L_459)


	//   ....[0]....
	.align		4
.L_459:
        /*0048*/ 	.word	index@(__assertfail)


	//----- nvinfo : EIATTR_MERCURY_ISA_VERSION
	.align		4
.L_460:
        /*004c*/ 	.byte	0x03, 0x5f
        /*004e*/ 	.short	0x0101


	//----- nvinfo : EIATTR_VRC_CTA_INIT_COUNT
	.align		4
        /*0050*/ 	.byte	0x02, 0x4a
	.zero		1
	.zero		1


	//----- nvinfo : EIATTR_SYSCALL_OFFSETS
	.align		4
        /*0054*/ 	.byte	0x04, 0x46
        /*0056*/ 	.short	(.L_462 - .L_461)


	//   ....[0]....
.L_461:
        /*0058*/ 	.word	0x00000140


	//----- nvinfo : EIATTR_EXIT_INSTR_OFFSETS
	.align		4
.L_462:
        /*005c*/ 	.byte	0x04, 0x1c
        /*005e*/ 	.short	(.L_464 - .L_463)


	//   ....[0]....
.L_463:
        /*0060*/ 	.word	0x000018a0


	//----- nvinfo : EIATTR_CRS_STACK_SIZE
	.align		4
.L_464:
        /*0064*/ 	.byte	0x04, 0x1e
        /*0066*/ 	.short	(.L_466 - .L_465)
.L_465:
        /*0068*/ 	.word	0x00000000


	//----- nvinfo : EIATTR_CBANK_PARAM_SIZE
	.align		4
.L_466:
        /*006c*/ 	.byte	0x03, 0x19
        /*006e*/ 	.short	0x0014


	//----- nvinfo : EIATTR_PARAM_CBANK
	.align		4
        /*0070*/ 	.byte	0x04, 0x0a
        /*0072*/ 	.short	(.L_468 - .L_467)
	.align		4
.L_467:
        /*0074*/ 	.word	index@(.nv.constant0._Z13bitonicSortV5PfPjj)
        /*0078*/ 	.short	0x0380
        /*007a*/ 	.short	0x0014


	//----- nvinfo : EIATTR_SW_WAR
	.align		4
.L_468:
        /*007c*/ 	.byte	0x04, 0x36
        /*007e*/ 	.short	(.L_470 - .L_469)
.L_469:
        /*0080*/ 	.word	0x00000008
.L_470:


//--------------------- .nv.info._Z13bitonicSortV4PfPjj --------------------------
	.section	.nv.info._Z13bitonicSortV4PfPjj,"",@"SHT_CUDA_INFO"
	.sectionflags	@""
	.align	4


	//----- nvinfo : EIATTR_CUDA_API_VERSION
	.align		4
        /*0000*/ 	.byte	0x04, 0x37
        /*0002*/ 	.short	(.L_472 - .L_471)
.L_471:
        /*0004*/ 	.word	0x00000082


	//----- nvinfo : EIATTR_KPARAM_INFO
	.align		4
.L_472:
        /*0008*/ 	.byte	0x04, 0x17
        /*000a*/ 	.short	(.L_474 - .L_473)
.L_473:
        /*000c*/ 	.word	0x00000000
        /*0010*/ 	.short	0x0002
        /*0012*/ 	.short	0x0010
        /*0014*/ 	.byte	0x00, 0xf0, 0x11, 0x00


	//----- nvinfo : EIATTR_KPARAM_INFO
	.align		4
.L_474:
        /*0018*/ 	.byte	0x04, 0x17
        /*001a*/ 	.short	(.L_476 - .L_475)
.L_475:
        /*001c*/ 	.word	0x00000000
        /*0020*/ 	.short	0x0001
        /*0022*/ 	.short	0x0008
        /*0024*/ 	.byte	0x00, 0xf5, 0x21, 0x00


	//----- nvinfo : EIATTR_KPARAM_INFO
	.align		4
.L_476:
        /*0028*/ 	.byte	0x04, 0x17
        /*002a*/ 	.short	(.L_478 - .L_477)
.L_477:
        /*002c*/ 	.word	0x00000000
        /*0030*/ 	.short	0x0000
        /*0032*/ 	.short	0x0000
        /*0034*/ 	.byte	0x00, 0xf5, 0x21, 0x00


	//----- nvinfo : EIATTR_SPARSE_MMA_MASK
	.align		4
.L_478:
        /*0038*/ 	.byte	0x03, 0x50
        /*003a*/ 	.short	0x0000


	//----- nvinfo : EIATTR_MAXREG_COUNT
	.align		4
        /*003c*/ 	.byte	0x03, 0x1b
        /*003e*/ 	.short	0x00ff


	//----- nvinfo : EIATTR_NUM_BARRIERS
	.align		4
        /*0040*/ 	.byte	0x02, 0x4c
        /*0042*/ 	.byte	0x01
	.zero		1


	//----- nvinfo : EIATTR_EXTERNS
	.align		4
        /*0044*/ 	.byte	0x04, 0x0f
        /*0046*/ 	.short	(.L_480 - .L_479)


	//   ....[0]....
	.align		4
.L_479:
        /*0048*/ 	.word	index@(__assertfail)


	//----- nvinfo : EIATTR_MERCURY_ISA_VERSION
	.align		4
.L_480:
        /*004c*/ 	.byte	0x03, 0x5f
        /*004e*/ 	.short	0x0101


	//----- nvinfo : EIATTR_VRC_CTA_INIT_COUNT
	.align		4
        /*0050*/ 	.byte	0x02, 0x4a
	.zero		1
	.zero		1


	//----- nvinfo : EIATTR_SYSCALL_OFFSETS
	.align		4
        /*0054*/ 	.byte	0x04, 0x46
        /*0056*/ 	.short	(.L_482 - .L_481)


	//   ....[0]....
.L_481:
        /*0058*/ 	.word	0x00000140


	//----- nvinfo : EIATTR_EXIT_INSTR_OFFSETS
	.align		4
.L_482:
        /*005c*/ 	.byte	0x04, 0x1c
        /*005e*/ 	.short	(.L_484 - .L_483)


	//   ....[0]....
.L_483:
        /*0060*/ 	.word	0x00000f80


	//----- nvinfo : EIATTR_CBANK_PARAM_SIZE
	.align		4
.L_484:
        /*0064*/ 	.byte	0x03, 0x19
        /*0066*/ 	.short	0x0014


	//----- nvinfo : EIATTR_PARAM_CBANK
	.align		4
        /*0068*/ 	.byte	0x04, 0x0a
        /*006a*/ 	.short	(.L_486 - .L_485)
	.align		4
.L_485:
        /*006c*/ 	.word	index@(.nv.constant0._Z13bitonicSortV4PfPjj)
        /*0070*/ 	.short	0x0380
        /*0072*/ 	.short	0x0014


	//----- nvinfo : EIATTR_SW_WAR
	.align		4
.L_486:
        /*0074*/ 	.byte	0x04, 0x36
        /*0076*/ 	.short	(.L_488 - .L_487)
.L_487:
        /*0078*/ 	.word	0x00000008
.L_488:


//--------------------- .nv.info._Z13bitonicSortV3PfPjj --------------------------
	.section	.nv.info._Z13bitonicSortV3PfPjj,"",@"SHT_CUDA_INFO"
	.sectionflags	@""
	.align	4


	//----- nvinfo : EIATTR_CUDA_API_VERSION
	.align		4
        /*0000*/ 	.byte	0x04, 0x37
        /*0002*/ 	.short	(.L_490 - .L_489)
.L_489:
        /*0004*/ 	.word	0x00000082


	//----- nvinfo : EIATTR_KPARAM_INFO
	.align		4
.L_490:
        /*0008*/ 	.byte	0x04, 0x17
        /*000a*/ 	.short	(.L_492 - .L_491)
.L_491:
        /*000c*/ 	.word	0x00000000
        /*0010*/ 	.short	0x0002
        /*0012*/ 	.short	0x0010
        /*0014*/ 	.byte	0x00, 0xf0, 0x11, 0x00


	//----- nvinfo : EIATTR_KPARAM_INFO
	.align		4
.L_492:
        /*0018*/ 	.byte	0x04, 0x17
        /*001a*/ 	.short	(.L_494 - .L_493)
.L_493:
        /*001c*/ 	.word	0x00000000
        /*0020*/ 	.short	0x0001
        /*0022*/ 	.short	0x0008
        /*0024*/ 	.byte	0x00, 0xf5, 0x21, 0x00


	//----- nvinfo : EIATTR_KPARAM_INFO
	.align		4
.L_494:
        /*0028*/ 	.byte	0x04, 0x17
        /*002a*/ 	.short	(.L_496 - .L_495)
.L_495:
        /*002c*/ 	.word	0x00000000
        /*0030*/ 	.short	0x0000
        /*0032*/ 	.short	0x0000
        /*0034*/ 	.byte	0x00, 0xf5, 0x21, 0x00


	//----- nvinfo : EIATTR_SPARSE_MMA_MASK
	.align		4
.L_496:
        /*0038*/ 	.byte	0x03, 0x50
        /*003a*/ 	.short	0x0000


	//----- nvinfo : EIATTR_MAXREG_COUNT
	.align		4
        /*003c*/ 	.byte	0x03, 0x1b
        /*003e*/ 	.short	0x00ff


	//----- nvinfo : EIATTR_NUM_BARRIERS
	.align		4
        /*0040*/ 	.byte	0x02, 0x4c
        /*0042*/ 	.byte	0x01
	.zero		1


	//----- nvinfo : EIATTR_EXTERNS
	.align		4
        /*0044*/ 	.byte	0x04, 0x0f
        /*0046*/ 	.short	(.L_498 - .L_497)


	//   ....[0]....
	.align		4
.L_497:
        /*0048*/ 	.word	index@(__assertfail)


	//----- nvinfo : EIATTR_MERCURY_ISA_VERSION
	.align		4
.L_498:
        /*004c*/ 	.byte	0x03, 0x5f
        /*004e*/ 	.short	0x0101


	//----- nvinfo : EIATTR_VRC_CTA_INIT_COUNT
	.align		4
        /*0050*/ 	.byte	0x02, 0x4a
	.zero		1
	.zero		1


	//----- nvinfo : EIATTR_SYSCALL_OFFSETS
	.align		4
        /*0054*/ 	.byte	0x04, 0x46
        /*0056*/ 	.short	(.L_500 - .L_499)


	//   ....[0]....
.L_499:
        /*0058*/ 	.word	0x00000140


	//----- nvinfo : EIATTR_EXIT_INSTR_OFFSETS
	.align		4
.L_500:
        /*005c*/ 	.byte	0x04, 0x1c
        /*005e*/ 	.short	(.L_502 - .L_501)


	//   ....[0]....
.L_501:
        /*0060*/ 	.word	0x00000e90


	//----- nvinfo : EIATTR_CBANK_PARAM_SIZE
	.align		4
.L_502:
        /*0064*/ 	.byte	0x03, 0x19
        /*0066*/ 	.short	0x0014


	//----- nvinfo : EIATTR_PARAM_CBANK
	.align		4
        /*0068*/ 	.byte	0x04, 0x0a
        /*006a*/ 	.short	(.L_504 - .L_503)
	.align		4
.L_503:
        /*006c*/ 	.word	index@(.nv.constant0._Z13bitonicSortV3PfPjj)
        /*0070*/ 	.short	0x0380
        /*0072*/ 	.short	0x0014


	//----- nvinfo : EIATTR_SW_WAR
	.align		4
.L_504:
        /*0074*/ 	.byte	0x04, 0x36
        /*0076*/ 	.short	(.L_506 - .L_505)
.L_505:
        /*0078*/ 	.word	0x00000008
.L_506:


//--------------------- .nv.info._Z13bitonicSortV2PfPjj --------------------------
	.section	.nv.info._Z13bitonicSortV2PfPjj,"",@"SHT_CUDA_INFO"
	.sectionflags	@""
	.align	4


	//----- nvinfo : EIATTR_CUDA_API_VERSION
	.align		4
        /*0000*/ 	.byte	0x04, 0x37
        /*0002*/ 	.short	(.L_508 - .L_507)
.L_507:
        /*0004*/ 	.word	0x00000082


	//----- nvinfo : EIATTR_KPARAM_INFO
	.align		4
.L_508:
        /*0008*/ 	.byte	0x04, 0x17
        /*000a*/ 	.short	(.L_510 - .L_509)
.L_509:
        /*000c*/ 	.word	0x00000000
        /*0010*/ 	.short	0x0002
        /*0012*/ 	.short	0x0010
        /*0014*/ 	.byte	0x00, 0xf0, 0x11, 0x00


	//----- nvinfo : EIATTR_KPARAM_INFO
	.align		4
.L_510:
        /*0018*/ 	.byte	0x04, 0x17
        /*001a*/ 	.short	(.L_512 - .L_511)
.L_511:
        /*001c*/ 	.word	0x00000000
        /*0020*/ 	.short	0x0001
        /*0022*/ 	.short	0x0008
        /*0024*/ 	.byte	0x00, 0xf5, 0x21, 0x00


	//----- nvinfo : EIATTR_KPARAM_INFO
	.align		4
.L_512:
        /*0028*/ 	.byte	0x04, 0x17
        /*002a*/ 	.short	(.L_514 - .L_513)
.L_513:
        /*002c*/ 	.word	0x00000000
        /*0030*/ 	.short	0x0000
        /*0032*/ 	.short	0x0000
        /*0034*/ 	.byte	0x00, 0xf5, 0x21, 0x00


	//----- nvinfo : EIATTR_SPARSE_MMA_MASK
	.align		4
.L_514:
        /*0038*/ 	.byte	0x03, 0x50
        /*003a*/ 	.short	0x0000


	//----- nvinfo : EIATTR_MAXREG_COUNT
	.align		4
        /*003c*/ 	.byte	0x03, 0x1b
        /*003e*/ 	.short	0x00ff


	//----- nvinfo : EIATTR_NUM_BARRIERS
	.align		4
        /*0040*/ 	.byte	0x02, 0x4c
        /*0042*/ 	.byte	0x01
	.zero		1


	//----- nvinfo : EIATTR_EXTERNS
	.align		4
        /*0044*/ 	.byte	0x04, 0x0f
        /*0046*/ 	.short	(.L_516 - .L_515)


	//   ....[0]....
	.align		4
.L_515:
        /*0048*/ 	.word	index@(__assertfail)


	//----- nvinfo : EIATTR_MERCURY_ISA_VERSION
	.align		4
.L_516:
        /*004c*/ 	.byte	0x03, 0x5f
        /*004e*/ 	.short	0x0101


	//----- nvinfo : EIATTR_VRC_CTA_INIT_COUNT
	.align		4
        /*0050*/ 	.byte	0x02, 0x4a
	.zero		1
	.zero		1


	//----- nvinfo : EIATTR_SYSCALL_OFFSETS
	.align		4
        /*0054*/ 	.byte	0x04, 0x46
        /*0056*/ 	.short	(.L_518 - .L_517)


	//   ....[0]....
.L_517:
        /*0058*/ 	.word	0x00000140


	//----- nvinfo : EIATTR_EXIT_INSTR_OFFSETS
	.align		4
.L_518:
        /*005c*/ 	.byte	0x04, 0x1c
        /*005e*/ 	.short	(.L_520 - .L_519)


	//   ....[0]....
.L_519:
        /*0060*/ 	.word	0x00000620


	//----- nvinfo : EIATTR_CBANK_PARAM_SIZE
	.align		4
.L_520:
        /*0064*/ 	.byte	0x03, 0x19
        /*0066*/ 	.short	0x0014


	//----- nvinfo : EIATTR_PARAM_CBANK
	.align		4
        /*0068*/ 	.byte	0x04, 0x0a
        /*006a*/ 	.short	(.L_522 - .L_521)
	.align		4
.L_521:
        /*006c*/ 	.word	index@(.nv.constant0._Z13bitonicSortV2PfPjj)
        /*0070*/ 	.short	0x0380
        /*0072*/ 	.short	0x0014


	//----- nvinfo : EIATTR_SW_WAR
	.align		4
.L_522:
        /*0074*/ 	.byte	0x04, 0x36
        /*0076*/ 	.short	(.L_524 - .L_523)
.L_523:
        /*0078*/ 	.word	0x00000008
.L_524:


//--------------------- .nv.info._Z13bitonicSortV1PfPjj --------------------------
	.section	.nv.info._Z13bitonicSortV1PfPjj,"",@"SHT_CUDA_INFO"
	.sectionflags	@""
	.align	4


	//----- nvinfo : EIATTR_CUDA_API_VERSION
	.align		4
        /*0000*/ 	.byte	0x04, 0x37
        /*0002*/ 	.short	(.L_526 - .L_525)
.L_525:
        /*0004*/ 	.word	0x00000082


	//----- nvinfo : EIATTR_KPARAM_INFO
	.align		4
.L_526:
        /*0008*/ 	.byte	0x04, 0x17
        /*000a*/ 	.short	(.L_528 - .L_527)
.L_527:
        /*000c*/ 	.word	0x00000000
        /*0010*/ 	.short	0x0002
        /*0012*/ 	.short	0x0010
        /*0014*/ 	.byte	0x00, 0xf0, 0x11, 0x00


	//----- nvinfo : EIATTR_KPARAM_INFO
	.align		4
.L_528:
        /*0018*/ 	.byte	0x04, 0x17
        /*001a*/ 	.short	(.L_530 - .L_529)
.L_529:
        /*001c*/ 	.word	0x00000000
        /*0020*/ 	.short	0x0001
        /*0022*/ 	.short	0x0008
        /*0024*/ 	.byte	0x00, 0xf5, 0x21, 0x00


	//----- nvinfo : EIATTR_KPARAM_INFO
	.align		4
.L_530:
        /*0028*/ 	.byte	0x04, 0x17
        /*002a*/ 	.short	(.L_532 - .L_531)
.L_531:
        /*002c*/ 	.word	0x00000000
        /*0030*/ 	.short	0x0000
        /*0032*/ 	.short	0x0000
        /*0034*/ 	.byte	0x00, 0xf5, 0x21, 0x00


	//----- nvinfo : EIATTR_SPARSE_MMA_MASK
	.align		4
.L_532:
        /*0038*/ 	.byte	0x03, 0x50
        /*003a*/ 	.short	0x0000


	//----- nvinfo : EIATTR_MAXREG_COUNT
	.align		4
        /*003c*/ 	.byte	0x03, 0x1b
        /*003e*/ 	.short	0x00ff


	//----- nvinfo : EIATTR_NUM_BARRIERS
	.align		4
        /*0040*/ 	.byte	0x02, 0x4c
        /*0042*/ 	.byte	0x01
	.zero		1


	//----- nvinfo : EIATTR_EXTERNS
	.align		4
        /*0044*/ 	.byte	0x04, 0x0f
        /*0046*/ 	.short	(.L_534 - .L_533)


	//   ....[0]....
	.align		4
.L_533:
        /*0048*/ 	.word	index@(__assertfail)


	//----- nvinfo : EIATTR_MERCURY_ISA_VERSION
	.align		4
.L_534:
        /*004c*/ 	.byte	0x03, 0x5f
        /*004e*/ 	.short	0x0101


	//----- nvinfo : EIATTR_VRC_CTA_INIT_COUNT
	.align		4
        /*0050*/ 	.byte	0x02, 0x4a
	.zero		1
	.zero		1


	//----- nvinfo : EIATTR_SYSCALL_OFFSETS
	.align		4
        /*0054*/ 	.byte	0x04, 0x46
        /*0056*/ 	.short	(.L_536 - .L_535)


	//   ....[0]....
.L_535:
        /*0058*/ 	.word	0x00000140


	//----- nvinfo : EIATTR_EXIT_INSTR_OFFSETS
	.align		4
.L_536:
        /*005c*/ 	.byte	0x04, 0x1c
        /*005e*/ 	.short	(.L_538 - .L_537)


	//   ....[0]....
.L_537:
        /*0060*/ 	.word	0x000006c0


	//----- nvinfo : EIATTR_CBANK_PARAM_SIZE
	.align		4
.L_538:
        /*0064*/ 	.byte	0x03, 0x19
        /*0066*/ 	.short	0x0014


	//----- nvinfo : EIATTR_PARAM_CBANK
	.align		4
        /*0068*/ 	.byte	0x04, 0x0a
        /*006a*/ 	.short	(.L_540 - .L_539)
	.align		4
.L_539:
        /*006c*/ 	.word	index@(.nv.constant0._Z13bitonicSortV1PfPjj)
        /*0070*/ 	.short	0x0380
        /*0072*/ 	.short	0x0014


	//----- nvinfo : EIATTR_SW_WAR
	.align		4
.L_540:
        /*0074*/ 	.byte	0x04, 0x36
        /*0076*/ 	.short	(.L_542 - .L_541)
.L_541:
        /*0078*/ 	.word	0x00000008
.L_542:


//--------------------- .nv.info._Z13bitonicSortV0PfPjj --------------------------
	.section	.nv.info._Z13bitonicSortV0PfPjj,"",@"SHT_CUDA_INFO"
	.sectionflags	@""
	.align	4


	//----- nvinfo : EIATTR_CUDA_API_VERSION
	.align		4
        /*0000*/ 	.byte	0x04, 0x37
        /*0002*/ 	.short	(.L_544 - .L_543)
.L_543:
        /*0004*/ 	.word	0x00000082


	//----- nvinfo : EIATTR_KPARAM_INFO
	.align		4
.L_544:
        /*0008*/ 	.byte	0x04, 0x17
        /*000a*/ 	.short	(.L_546 - .L_545)
.L_545:
        /*000c*/ 	.word	0x00000000
        /*0010*/ 	.short	0x0002
        /*0012*/ 	.short	0x0010
        /*0014*/ 	.byte	0x00, 0xf0, 0x11, 0x00


	//----- nvinfo : EIATTR_KPARAM_INFO
	.align		4
.L_546:
        /*0018*/ 	.byte	0x04, 0x17
        /*001a*/ 	.short	(.L_548 - .L_547)
.L_547:
        /*001c*/ 	.word	0x00000000
        /*0020*/ 	.short	0x0001
        /*0022*/ 	.short	0x0008
        /*0024*/ 	.byte	0x00, 0xf5, 0x21, 0x00


	//----- nvinfo : EIATTR_KPARAM_INFO
	.align		4
.L_548:
        /*0028*/ 	.byte	0x04, 0x17
        /*002a*/ 	.short	(.L_550 - .L_549)
.L_549:
        /*002c*/ 	.word	0x00000000
        /*0030*/ 	.short	0x0000
        /*0032*/ 	.short	0x0000
        /*0034*/ 	.byte	0x00, 0xf5, 0x21, 0x00


	//----- nvinfo : EIATTR_SPARSE_MMA_MASK
	.align		4
.L_550:
        /*0038*/ 	.byte	0x03, 0x50
        /*003a*/ 	.short	0x0000


	//----- nvinfo : EIATTR_MAXREG_COUNT
	.align		4
        /*003c*/ 	.byte	0x03, 0x1b
        /*003e*/ 	.short	0x00ff


	//----- nvinfo : EIATTR_NUM_BARRIERS
	.align		4
        /*0040*/ 	.byte	0x02, 0x4c
        /*0042*/ 	.byte	0x01
	.zero		1


	//----- nvinfo : EIATTR_EXTERNS
	.align		4
        /*0044*/ 	.byte	0x04, 0x0f
        /*0046*/ 	.short	(.L_552 - .L_551)


	//   ....[0]....
	.align		4
.L_551:
        /*0048*/ 	.word	index@(__assertfail)


	//----- nvinfo : EIATTR_MERCURY_ISA_VERSION
	.align		4
.L_552:
        /*004c*/ 	.byte	0x03, 0x5f
        /*004e*/ 	.short	0x0101


	//----- nvinfo : EIATTR_VRC_CTA_INIT_COUNT
	.align		4
        /*0050*/ 	.byte	0x02, 0x4a
	.zero		1
	.zero		1


	//----- nvinfo : EIATTR_SYSCALL_OFFSETS
	.align		4
        /*0054*/ 	.byte	0x04, 0x46
        /*0056*/ 	.short	(.L_554 - .L_553)


	//   ....[0]....
.L_553:
        /*0058*/ 	.word	0x00000130


	//----- nvinfo : EIATTR_EXIT_INSTR_OFFSETS
	.align		4
.L_554:
        /*005c*/ 	.byte	0x04, 0x1c
        /*005e*/ 	.short	(.L_556 - .L_555)


	//   ....[0]....
.L_555:
        /*0060*/ 	.word	0x00000160


	//   ....[1]....
        /*0064*/ 	.word	0x000005a0


	//----- nvinfo : EIATTR_CRS_STACK_SIZE
	.align		4
.L_556:
        /*0068*/ 	.byte	0x04, 0x1e
        /*006a*/ 	.short	(.L_558 - .L_557)
.L_557:
        /*006c*/ 	.word	0x00000000


	//----- nvinfo : EIATTR_CBANK_PARAM_SIZE
	.align		4
.L_558:
        /*0070*/ 	.byte	0x03, 0x19
        /*0072*/ 	.short	0x0014


	//----- nvinfo : EIATTR_PARAM_CBANK
	.align		4
        /*0074*/ 	.byte	0x04, 0x0a
        /*0076*/ 	.short	(.L_560 - .L_559)
	.align		4
.L_559:
        /*0078*/ 	.word	index@(.nv.constant0._Z13bitonicSortV0PfPjj)
        /*007c*/ 	.short	0x0380
        /*007e*/ 	.short	0x0014


	//----- nvinfo : EIATTR_SW_WAR
	.align		4
.L_560:
        /*0080*/ 	.byte	0x04, 0x36
        /*0082*/ 	.short	(.L_562 - .L_561)
.L_561:
        /*0084*/ 	.word	0x00000008
.L_562:


//--------------------- .nv.callgraph             --------------------------
	.section	.nv.callgraph,"",@"SHT_CUDA_CALLGRAPH"
	.align	4
	.sectionentsize	8
	.align		4
        /*0000*/ 	.word	0x00000000
	.align		4
        /*0004*/ 	.word	0xffffffff
	.align		4
        /*0008*/ 	.word	index@(_Z13bitonicSortV8PfPjj)
	.align		4
        /*000c*/ 	.word	index@(__assertfail)
	.align		4
        /*0010*/ 	.word	index@(_Z13bitonicSortV7PfPjj)
	.align		4
        /*0014*/ 	.word	index@(__assertfail)
	.align		4
        /*0018*/ 	.word	index@(_Z13bitonicSortV6PfPjj)
	.align		4
        /*001c*/ 	.word	index@(__assertfail)
	.align		4
        /*0020*/ 	.word	index@(_Z13bitonicSortV5PfPjj)
	.align		4
        /*0024*/ 	.word	index@(__assertfail)
	.align		4
        /*0028*/ 	.word	index@(_Z13bitonicSortV4PfPjj)
	.align		4
        /*002c*/ 	.word	index@(__assertfail)
	.align		4
        /*0030*/ 	.word	index@(_Z13bitonicSortV3PfPjj)
	.align		4
        /*0034*/ 	.word	index@(__assertfail)
	.align		4
        /*0038*/ 	.word	index@(_Z13bitonicSortV2PfPjj)
	.align		4
        /*003c*/ 	.word	index@(__assertfail)
	.align		4
        /*0040*/ 	.word	index@(_Z13bitonicSortV1PfPjj)
	.align		4
        /*0044*/ 	.word	index@(__assertfail)
	.align		4
        /*0048*/ 	.word	index@(_Z13bitonicSortV0PfPjj)
	.align		4
        /*004c*/ 	.word	index@(__assertfail)
	.align		4
        /*0050*/ 	.word	0x00000000
	.align		4
        /*0054*/ 	.word	0xfffffffe
	.align		4
        /*0058*/ 	.word	0x00000000
	.align		4
        /*005c*/ 	.word	0xfffffffd
	.align		4
        /*0060*/ 	.word	0x00000000
	.align		4
        /*0064*/ 	.word	0xfffffffc


//--------------------- .nv.constant4             --------------------------
	.section	.nv.constant4,"a",@progbits
	.align	8
	.align		8
.nv.constant4:
        /*0000*/ 	.dword	__unnamed_1
	.align		8
        /*0008*/ 	.dword	__unnamed_2
	.align		8
        /*0010*/ 	.dword	__unnamed_3
	.align		8
        /*0018*/ 	.dword	__unnamed_4
	.align		8
        /*0020*/ 	.dword	__unnamed_5
	.align		8
        /*0028*/ 	.dword	__unnamed_6
	.align		8
        /*0030*/ 	.dword	__unnamed_7
	.align		8
        /*0038*/ 	.dword	__unnamed_8
	.align		8
        /*0040*/ 	.dword	__unnamed_9
	.align		8
        /*0048*/ 	.dword	_ZN34_INTERNAL_54a83517_4_k_cu_17a228e64cuda3std3__45__cpo5beginE
	.align		8
        /*0050*/ 	.dword	_ZN34_INTERNAL_54a83517_4_k_cu_17a228e64cuda3std3__45__cpo3endE
	.align		8
        /*0058*/ 	.dword	_ZN34_INTERNAL_54a83517_4_k_cu_17a228e64cuda3std3__45__cpo6cbeginE
	.align		8
        /*0060*/ 	.dword	_ZN34_INTERNAL_54a83517_4_k_cu_17a228e64cuda3std3__45__cpo4cendE
	.align		8
        /*0068*/ 	.dword	_ZN34_INTERNAL_54a83517_4_k_cu_17a228e64cuda3std3__45__cpo6rbeginE
	.align		8
        /*0070*/ 	.dword	_ZN34_INTERNAL_54a83517_4_k_cu_17a228e64cuda3std3__45__cpo4rendE
	.align		8
        /*0078*/ 	.dword	_ZN34_INTERNAL_54a83517_4_k_cu_17a228e64cuda3std3__45__cpo7crbeginE
	.align		8
        /*0080*/ 	.dword	_ZN34_INTERNAL_54a83517_4_k_cu_17a228e64cuda3std3__45__cpo5crendE
	.align		8
        /*0088*/ 	.dword	_ZN34_INTERNAL_54a83517_4_k_cu_17a228e64cuda3std3__436_GLOBAL__N__54a83517_4_k_cu_17a228e66ignoreE
	.align		8
        /*0090*/ 	.dword	_ZN34_INTERNAL_54a83517_4_k_cu_17a228e64cuda3std3__419piecewise_constructE
	.align		8
        /*0098*/ 	.dword	_ZN34_INTERNAL_54a83517_4_k_cu_17a228e64cuda3std3__48in_placeE
	.align		8
        /*00a0*/ 	.dword	_ZN34_INTERNAL_54a83517_4_k_cu_17a228e64cuda3std3__420unreachable_sentinelE
	.align		8
        /*00a8*/ 	.dword	_ZN34_INTERNAL_54a83517_4_k_cu_17a228e64cuda3std3__47nulloptE
	.align		8
        /*00b0*/ 	.dword	_ZN34_INTERNAL_54a83517_4_k_cu_17a228e64cuda3std3__48unexpectE
	.align		8
        /*00b8*/ 	.dword	_ZN34_INTERNAL_54a83517_4_k_cu_17a228e64cuda3std6ranges3__45__cpo4swapE
	.align		8
        /*00c0*/ 	.dword	_ZN34_INTERNAL_54a83517_4_k_cu_17a228e64cuda3std6ranges3__45__cpo9iter_moveE
	.align		8
        /*00c8*/ 	.dword	_ZN34_INTERNAL_54a83517_4_k_cu_17a228e64cuda3std6ranges3__45__cpo5beginE
	.align		8
        /*00d0*/ 	.dword	_ZN34_INTERNAL_54a83517_4_k_cu_17a228e64cuda3std6ranges3__45__cpo3endE
	.align		8
        /*00d8*/ 	.dword	_ZN34_INTERNAL_54a83517_4_k_cu_17a228e64cuda3std6ranges3__45__cpo6cbeginE
	.align		8
        /*00e0*/ 	.dword	_ZN34_INTERNAL_54a83517_4_k_cu_17a228e64cuda3std6ranges3__45__cpo4cendE
	.align		8
        /*00e8*/ 	.dword	_ZN34_INTERNAL_54a83517_4_k_cu_17a228e64cuda3std6ranges3__45__cpo7advanceE
	.align		8
        /*00f0*/ 	.dword	_ZN34_INTERNAL_54a83517_4_k_cu_17a228e64cuda3std6ranges3__45__cpo9iter_swapE
	.align		8
        /*00f8*/ 	.dword	_ZN34_INTERNAL_54a83517_4_k_cu_17a228e64cuda3std6ranges3__45__cpo4nextE
	.align		8
        /*0100*/ 	.dword	_ZN34_INTERNAL_54a83517_4_k_cu_17a228e64cuda3std6ranges3__45__cpo4prevE
	.align		8
        /*0108*/ 	.dword	_ZN34_INTERNAL_54a83517_4_k_cu_17a228e64cuda3std6ranges3__45__cpo4dataE
	.align		8
        /*0110*/ 	.dword	_ZN34_INTERNAL_54a83517_4_k_cu_17a228e64cuda3std6ranges3__45__cpo5cdataE
	.align		8
        /*0118*/ 	.dword	_ZN34_INTERNAL_54a83517_4_k_cu_17a228e64cuda3std6ranges3__45__cpo4sizeE
	.align		8
        /*0120*/ 	.dword	_ZN34_INTERNAL_54a83517_4_k_cu_17a228e64cuda3std6ranges3__45__cpo5ssizeE
	.align		8
        /*0128*/ 	.dword	_ZN34_INTERNAL_54a83517_4_k_cu_17a228e64cuda3std6ranges3__45__cpo8distanceE
	.align		8
        /*0130*/ 	.dword	_ZN34_INTERNAL_54a83517_4_k_cu_17a228e66thrust24THRUST_300001_SM_1000_NS8cuda_cub3parE
	.align		8
        /*0138*/ 	.dword	_ZN34_INTERNAL_54a83517_4_k_cu_17a228e66thrust24THRUST_300001_SM_1000_NS8cuda_cub10par_nosyncE
	.align		8
        /*0140*/ 	.dword	_ZN34_INTERNAL_54a83517_4_k_cu_17a228e66thrust24THRUST_300001_SM_1000_NS6system6detail10sequential3seqE
	.align		8
        /*0148*/ 	.dword	_ZN34_INTERNAL_54a83517_4_k_cu_17a228e66thrust24THRUST_300001_SM_1000_NS6system3cpp3parE
	.align		8
        /*0150*/ 	.dword	_ZN34_INTERNAL_54a83517_4_k_cu_17a228e66thrust24THRUST_300001_SM_1000_NS12placeholders2_1E
	.align		8
        /*0158*/ 	.dword	_ZN34_INTERNAL_54a83517_4_k_cu_17a228e66thrust24THRUST_300001_SM_1000_NS12placeholders2_2E
	.align		8
        /*0160*/ 	.dword	_ZN34_INTERNAL_54a83517_4_k_cu_17a228e66thrust24THRUST_300001_SM_1000_NS12placeholders2_3E
	.align		8
        /*0168*/ 	.dword	_ZN34_INTERNAL_54a83517_4_k_cu_17a228e66thrust24THRUST_300001_SM_1000_NS12placeholders2_4E
	.align		8
        /*0170*/ 	.dword	_ZN34_INTERNAL_54a83517_4_k_cu_17a228e66thrust24THRUST_300001_SM_1000_NS12placeholders2_5E
	.align		8
        /*0178*/ 	.dword	_ZN34_INTERNAL_54a83517_4_k_cu_17a228e66thrust24THRUST_300001_SM_1000_NS12placeholders2_6E
	.align		8
        /*0180*/ 	.dword	_ZN34_INTERNAL_54a83517_4_k_cu_17a228e66thrust24THRUST_300001_SM_1000_NS12placeholders2_7E
	.align		8
        /*0188*/ 	.dword	_ZN34_INTERNAL_54a83517_4_k_cu_17a228e66thrust24THRUST_300001_SM_1000_NS12placeholders2_8E
	.align		8
        /*0190*/ 	.dword	_ZN34_INTERNAL_54a83517_4_k_cu_17a228e66thrust24THRUST_300001_SM_1000_NS12placeholders2_9E
	.align		8
        /*0198*/ 	.dword	_ZN34_INTERNAL_54a83517_4_k_cu_17a228e66thrust24THRUST_300001_SM_1000_NS12placeholders3_10E
	.align		8
        /*01a0*/ 	.dword	_ZN34_INTERNAL_54a83517_4_k_cu_17a228e66thrust24THRUST_300001_SM_1000_NS3seqE
	.align		8
        /*01a8*/ 	.dword	_ZN34_INTERNAL_54a83517_4_k_cu_17a228e66thrust24THRUST_300001_SM_1000_NS6deviceE
	.align		8
        /*01b0*/ 	.dword	$str
	.align		8
        /*01b8*/ 	.dword	$str$1
	.align		8
        /*01c0*/ 	.dword	$str$2
	.align		8
        /*01c8*/ 	.dword	__assertfail


//--------------------- .text._ZN3cub18CUB_300001_SM_10006detail10radix_sort29DeviceRadixSortOnesweepKernelINS1_5radix10policy_hubIffyE10Policy1000ELNS0_9SortOrderE0EffyiiNS1_21identity_decomposer_tEEEvPT5_SB_PT3_PKSC_PT1_PKSG_PT2_PKSK_T4_iiT6_ --------------------------
	.section	.text._ZN3cub18CUB_300001_SM_10006detail10radix_sort29DeviceRadixSortOnesweepKernelINS1_5radix10policy_hubIffyE10Policy1000ELNS0_9SortOrderE0EffyiiNS1_21identity_decomposer_tEEEvPT5_SB_PT3_PKSC_PT1_PKSG_PT2_PKSK_T4_iiT6_,"ax",@progbits
	.align	128
        .global         _ZN3cub18CUB_300001_SM_10006detail10radix_sort29DeviceRadixSortOnesweepKernelINS1_5radix10policy_hubIffyE10Policy1000ELNS0_9SortOrderE0EffyiiNS1_21identity_decomposer_tEEEvPT5_SB_PT3_PKSC_PT1_PKSG_PT2_PKSK_T4_iiT6_
        .type           _ZN3cub18CUB_300001_SM_10006detail10radix_sort29DeviceRadixSortOnesweepKernelINS1_5radix10policy_hubIffyE10Policy1000ELNS0_9SortOrderE0EffyiiNS1_21identity_decomposer_tEEEvPT5_SB_PT3_PKSC_PT1_PKSG_PT2_PKSK_T4_iiT6_,@function
        .size           _ZN3cub18CUB_300001_SM_10006detail10radix_sort29DeviceRadixSortOnesweepKernelINS1_5radix10policy_hubIffyE10Policy1000ELNS0_9SortOrderE0EffyiiNS1_21identity_decomposer_tEEEvPT5_SB_PT3_PKSC_PT1_PKSG_PT2_PKSK_T4_iiT6_,(.L_x_511 - _ZN3cub18CUB_300001_SM_10006detail10radix_sort29DeviceRadixSortOnesweepKernelINS1_5radix10policy_hubIffyE10Policy1000ELNS0_9SortOrderE0EffyiiNS1_21identity_decomposer_tEEEvPT5_SB_PT3_PKSC_PT1_PKSG_PT2_PKSK_T4_iiT6_)
        .other          _ZN3cub18CUB_300001_SM_10006detail10radix_sort29DeviceRadixSortOnesweepKernelINS1_5radix10policy_hubIffyE10Policy1000ELNS0_9SortOrderE0EffyiiNS1_21identity_decomposer_tEEEvPT5_SB_PT3_PKSC_PT1_PKSG_PT2_PKSK_T4_iiT6_,@"STO_CUDA_ENTRY STV_DEFAULT"
_ZN3cub18CUB_300001_SM_10006detail10radix_sort29DeviceRadixSortOnesweepKernelINS1_5radix10policy_hubIffyE10Policy1000ELNS0_9SortOrderE0EffyiiNS1_21identity_decomposer_tEEEvPT5_SB_PT3_PKSC_PT1_PKSG_PT2_PKSK_T4_iiT6_:
.text._ZN3cub18CUB_300001_SM_10006detail10radix_sort29DeviceRadixSortOnesweepKernelINS1_5radix10policy_hubIffyE10Policy1000ELNS0_9SortOrderE0EffyiiNS1_21identity_decomposer_tEEEvPT5_SB_PT3_PKSC_PT1_PKSG_PT2_PKSK_T4_iiT6_:
[----:B------:R-:W-:Y:S01]  /*0000*/  LDC R1, c[0x0][0x37c] ;  /* 0x0000df00ff017b82 */ /* 0x000fe20000000800 */
[----:B------:R-:W0:Y:S01]  /*0010*/  S2R R3, SR_TID.X ;  /* 0x0000000000037919 */ /* 0x000e220000002100 */
[----:B------:R-:W-:Y:S01]  /*0020*/  MOV R23, 0x400 ;  /* 0x0000040000177802 */ /* 0x000fe20000000f00 */
[----:B------:R-:W1:Y:S01]  /*0030*/  LDCU.64 UR6, c[0x0][0x358] ;  /* 0x00006b00ff0677ac */ /* 0x000e620008000a00 */
[----:B------:R-:W-:Y:S01]  /*0040*/  BSSY.RECONVERGENT B0, `(.L_x_0) ;  /* 0x000000c000007945 */ /* 0x000fe20003800200 */
[----:B------:R-:W2:Y:S01]  /*0050*/  S2R R0, SR_CgaCtaId ;  /* 0x0000000000007919 */ /* 0x000ea20000008800 */
[----:B0-----:R-:W-:Y:S02]  /*0060*/  ISETP.NE.AND P0, PT, R3, RZ, PT ;  /* 0x000000ff0300720c */ /* 0x001fe40003f05270 */
[----:B--2---:R-:W-:-:S11]  /*0070*/  LEA R23, R0, R23, 0x18 ;  /* 0x0000001700177211 */ /* 0x004fd600078ec0ff */
[----:B-1----:R-:W-:Y:S05]  /*0080*/  @P0 BRA `(.L_x_1) ;  /* 0x00000000001c0947 */ /* 0x002fea0003800000 */
[----:B------:R-:W0:Y:S01]  /*0090*/  LDC.64 R4, c[0x0][0x388] ;  /* 0x0000e200ff047b82 */ /* 0x000e220000000a00 */
[----:B------:R-:W-:-:S05]  /*00a0*/  IMAD.MOV.U32 R7, RZ, RZ, 0x1 ;  /* 0x00000001ff077424 */ /* 0x000fca00078e00ff */
[----:B0-----:R-:W2:Y:S02]  /*00b0*/  ATOMG.E.ADD.STRONG.GPU PT, R4, desc[UR6][R4.64], R7 ;  /* 0x80000007040479a8 */ /* 0x001ea400081ef106 */
[----:B------:R-:W0:Y:S01]  /*00c0*/  S2UR UR5, SR_CgaCtaId ;  /* 0x00000000000579c3 */ /* 0x000e220000008800 */
[----:B------:R-:W-:Y:S02]  /*00d0*/  UMOV UR4, 0x400 ;  /* 0x0000040000047882 */ /* 0x000fe40000000000 */
[----:B0-----:R-:W-:-:S09]  /*00e0*/  ULEA UR4, UR5, UR4, 0x18 ;  /* 0x0000000405047291 */ /* 0x001fd2000f8ec0ff */
[----:B--2---:R0:W-:Y:S03]  /*00f0*/  STS [UR4+0x6600], R4 ;  /* 0x00660004ff007988 */ /* 0x0041e60008000804 */
.L_x_1:
[----:B------:R-:W-:Y:S05]  /*0100*/  BSYNC.RECONVERGENT B0 ;  /* 0x0000000000007941 */ /* 0x000fea0003800200 */
.L_x_0:
[----:B------:R-:W-:Y:S01]  /*0110*/  BAR.SYNC.DEFER_BLOCKING 0x0 ;  /* 0x0000000000007b1d */ /* 0x000fe20000010000 */
[----:B0-----:R-:W-:-:S05]  /*0120*/  SHF.R.U32.HI R4, RZ, 0x5, R3 ;  /* 0x00000005ff047819 */ /* 0x001fca0000011603 */
[----:B------:R-:W0:Y:S01]  /*0130*/  LDCU UR4, c[0x0][0x3c0] ;  /* 0x00007800ff0477ac */ /* 0x000e220008000800 */
[----:B------:R-:W1:Y:S01]  /*0140*/  S2R R0, SR_LANEID ;  /* 0x0000000000007919 */ /* 0x000e620000000000 */
[----:B------:R-:W2:Y:S02]  /*0150*/  LDS R5, [R23+0x6600] ;  /* 0x0066000017057984 */ /* 0x000ea40000000800 */
[----:B--2---:R-:W-:-:S04]  /*0160*/  IMAD R18, R5, 0x1980, RZ ;  /* 0x0000198005127824 */ /* 0x004fc800078e02ff */
[----:B------:R-:W-:Y:S01]  /*0170*/  VIADD R35, R18, 0x1980 ;  /* 0x0000198012237836 */ /* 0x000fe20000000000 */
[----:B------:R-:W-:-:S04]  /*0180*/  SHF.R.S32.HI R47, RZ, 0x1f, R18 ;  /* 0x0000001fff2f7819 */ /* 0x000fc80000011412 */
[----:B0-----:R-:W-:-:S13]  /*0190*/  ISETP.GT.AND P0, PT, R35, UR4, PT ;  /* 0x0000000423007c0c */ /* 0x001fda000bf04270 */
[----:B-1----:R-:W-:Y:S05]  /*01a0*/  @P0 BRA `(.L_x_2) ;  /* 0x0000000000680947 */ /* 0x002fea0003800000 */
[----:B------:R-:W0:Y:S01]  /*01b0*/  LDCU.64 UR4, c[0x0][0x3a8] ;  /* 0x00007500ff0477ac */ /* 0x000e220008000a00 */
[C---:B------:R-:W-:Y:S02]  /*01c0*/  LOP3.LUT R50, R3.reuse, 0x1f, RZ, 0xc0, !PT ;  /* 0x0000001f03327812 */ /* 0x040fe400078ec0ff */
[----:B------:R-:W-:-:S05]  /*01d0*/  LOP3.LUT R21, R3, 0x3e0, RZ, 0xc0, !PT ;  /* 0x000003e003157812 */ /* 0x000fca00078ec0ff */
[----:B------:R-:W-:-:S05]  /*01e0*/  IMAD R7, R21, 0x11, R50 ;  /* 0x0000001115077824 */ /* 0x000fca00078e0232 */
[----:B------:R-:W-:-:S05]  /*01f0*/  IADD3 R7, P0, PT, R18, R7, RZ ;  /* 0x0000000712077210 */ /* 0x000fca0007f1e0ff */
[----:B------:R-:W-:Y:S01]  /*0200*/  IMAD.X R8, RZ, RZ, R47, P0 ;  /* 0x000000ffff087224 */ /* 0x000fe200000e062f */
[----:B0-----:R-:W-:-:S04]  /*0210*/  LEA R6, P0, R7, UR4, 0x2 ;  /* 0x0000000407067c11 */ /* 0x001fc8000f8010ff */
[----:B------:R-:W-:-:S05]  /*0220*/  LEA.HI.X R7, R7, UR5, R8, 0x2, P0 ;  /* 0x0000000507077c11 */ /* 0x000fca00080f1408 */
[----:B------:R0:W5:Y:S04]  /*0230*/  LDG.E R13, desc[UR6][R6.64] ;  /* 0x00000006060d7981 */ /* 0x000168000c1e1900 */
        /* <DEDUP_REMOVED lines=15> */
[----:B------:R0:W5:Y:S01]  /*0330*/  LDG.E R28, desc[UR6][R6.64+0x800] ;  /* 0x00080006061c7981 */ /* 0x000162000c1e1900 */
[----:B------:R-:W-:Y:S05]  /*0340*/  BRA `(.L_x_3) ;  /* 0x0000000400307947 */ /* 0x000fea0003800000 */
.L_x_2:
[C---:B------:R-:W-:Y:S01]  /*0350*/  LOP3.LUT R50, R3.reuse, 0x1f, RZ, 0xc0, !PT ;  /* 0x0000001f03327812 */ /* 0x040fe200078ec0ff */
[----:B------:R-:W0:Y:S01]  /*0360*/  LDCU.64 UR8, c[0x0][0x3a8] ;  /* 0x00007500ff0877ac */ /* 0x000e220008000a00 */
[----:B------:R-:W-:Y:S01]  /*0370*/  LOP3.LUT R21, R3, 0x3e0, RZ, 0xc0, !PT ;  /* 0x000003e003157812 */ /* 0x000fe200078ec0ff */
[----:B------:R-:W-:Y:S01]  /*0380*/  IMAD.MOV.U32 R13, RZ, RZ, 0x7fffffff ;  /* 0x7fffffffff0d7424 */ /* 0x000fe200078e00ff */
[----:B------:R-:W-:-:S03]  /*0390*/  IADD3 R8, PT, PT, -R18, UR4, RZ ;  /* 0x0000000412087c10 */ /* 0x000fc6000fffe1ff */
[----:B------:R-:W-:-:S04]  /*03a0*/  IMAD R15, R21, 0x11, R50 ;  /* 0x00000011150f7824 */ /* 0x000fc800078e0232 */
[C---:B------:R-:W-:Y:S01]  /*03b0*/  VIADD R9, R15.reuse, 0x40 ;  /* 0x000000400f097836 */ /* 0x040fe20000000000 */
[----:B------:R-:W-:Y:S01]  /*03c0*/  IADD3 R10, P0, PT, R18, R15, RZ ;  /* 0x0000000f120a7210 */ /* 0x000fe20007f1e0ff */
[C---:B------:R-:W-:Y:S01]  /*03d0*/  VIADD R7, R15.reuse, 0x20 ;  /* 0x000000200f077836 */ /* 0x040fe20000000000 */
[-C--:B------:R-:W-:Y:S02]  /*03e0*/  ISETP.GE.AND P2, PT, R15, R8.reuse, PT ;  /* 0x000000080f00720c */ /* 0x080fe40003f46270 */
[-C--:B------:R-:W-:Y:S01]  /*03f0*/  ISETP.GE.AND P4, PT, R9, R8.reuse, PT ;  /* 0x000000080900720c */ /* 0x080fe20003f86270 */
[----:B------:R-:W-:Y:S01]  /*0400*/  VIADD R9, R15, 0x80 ;  /* 0x000000800f097836 */ /* 0x000fe20000000000 */
[-C--:B------:R-:W-:Y:S01]  /*0410*/  ISETP.GE.AND P3, PT, R7, R8.reuse, PT ;  /* 0x000000080700720c */ /* 0x080fe20003f66270 */
[----:B------:R-:W-:Y:S02]  /*0420*/  VIADD R7, R15, 0x60 ;  /* 0x000000600f077836 */ /* 0x000fe40000000000 */
[----:B------:R-:W-:Y:S01]  /*0430*/  IMAD.X R11, RZ, RZ, R47, P0 ;  /* 0x000000ffff0b7224 */ /* 0x000fe200000e062f */
[----:B------:R-:W-:Y:S01]  /*0440*/  ISETP.GE.AND P6, PT, R9, R8, PT ;  /* 0x000000080900720c */ /* 0x000fe20003fc6270 */
[----:B------:R-:W-:Y:S01]  /*0450*/  VIADD R9, R15, 0xa0 ;  /* 0x000000a00f097836 */ /* 0x000fe20000000000 */
[----:B0-----:R-:W-:-:S02]  /*0460*/  LEA R6, P0, R10, UR8, 0x2 ;  /* 0x000000080a067c11 */ /* 0x001fc4000f8010ff */
[-C--:B------:R-:W-:Y:S02]  /*0470*/  ISETP.GE.AND P5, PT, R7, R8.reuse, PT ;  /* 0x000000080700720c */ /* 0x080fe40003fa6270 */
[----:B------:R-:W-:Y:S01]  /*0480*/  LEA.HI.X R7, R10, UR9, R11, 0x2, P0 ;  /* 0x000000090a077c11 */ /* 0x000fe200080f140b */
[----:B------:R-:W-:Y:S01]  /*0490*/  IMAD.MOV.U32 R12, RZ, RZ, 0x7fffffff ;  /* 0x7fffffffff0c7424 */ /* 0x000fe200078e00ff */
[-C--:B------:R-:W-:Y:S01]  /*04a0*/  ISETP.GE.AND P0, PT, R9, R8.reuse, PT ;  /* 0x000000080900720c */ /* 0x080fe20003f06270 */
[C---:B------:R-:W-:Y:S02]  /*04b0*/  VIADD R9, R15.reuse, 0xe0 ;  /* 0x000000e00f097836 */ /* 0x040fe40000000000 */
[----:B------:R1:W5:Y:S01]  /*04c0*/  @!P2 LDG.E R13, desc[UR6][R6.64] ;  /* 0x00000006060da981 */ /* 0x000362000c1e1900 */
[----:B------:R-:W-:Y:S02]  /*04d0*/  VIADD R11, R15, 0xc0 ;  /* 0x000000c00f0b7836 */ /* 0x000fe40000000000 */
[-C--:B------:R-:W-:Y:S01]  /*04e0*/  ISETP.GE.AND P2, PT, R9, R8.reuse, PT ;  /* 0x000000080900720c */ /* 0x080fe20003f46270 */
[----:B------:R-:W-:Y:S01]  /*04f0*/  VIADD R9, R15, 0x100 ;  /* 0x000001000f097836 */ /* 0x000fe20000000000 */
[----:B------:R1:W5:Y:S01]  /*0500*/  @!P3 LDG.E R12, desc[UR6][R6.64+0x80] ;  /* 0x00008006060cb981 */ /* 0x000362000c1e1900 */
[----:B------:R-:W-:Y:S01]  /*0510*/  IMAD.MOV.U32 R24, RZ, RZ, 0x7fffffff ;  /* 0x7fffffffff187424 */ /* 0x000fe200078e00ff */
[----:B------:R-:W-:-:S02]  /*0520*/  ISETP.GE.AND P1, PT, R11, R8, PT ;  /* 0x000000080b00720c */ /* 0x000fc40003f26270 */
[-C--:B------:R-:W-:Y:S01]  /*0530*/  ISETP.GE.AND P3, PT, R9, R8.reuse, PT ;  /* 0x000000080900720c */ /* 0x080fe20003f66270 */
[----:B------:R-:W-:Y:S02]  /*0540*/  VIADD R9, R15, 0x140 ;  /* 0x000001400f097836 */ /* 0x000fe40000000000 */
[----:B------:R1:W5:Y:S01]  /*0550*/  @!P5 LDG.E R24, desc[UR6][R6.64+0x180] ;  /* 0x000180060618d981 */ /* 0x000362000c1e1900 */
[----:B------:R-:W-:Y:S02]  /*0560*/  IMAD.MOV.U32 R27, RZ, RZ, 0x7fffffff ;  /* 0x7fffffffff1b7424 */ /* 0x000fe400078e00ff */
[-C--:B------:R-:W-:Y:S01]  /*0570*/  ISETP.GE.AND P5, PT, R9, R8.reuse, PT ;  /* 0x000000080900720c */ /* 0x080fe20003fa6270 */
[C---:B------:R-:W-:Y:S02]  /*0580*/  VIADD R9, R15.reuse, 0x160 ;  /* 0x000001600f097836 */ /* 0x040fe40000000000 */
[----:B------:R-:W-:Y:S01]  /*0590*/  IMAD.MOV.U32 R43, RZ, RZ, 0x7fffffff ;  /* 0x7fffffffff2b7424 */ /* 0x000fe200078e00ff */
[----:B------:R1:W5:Y:S01]  /*05a0*/  @!P6 LDG.E R27, desc[UR6][R6.64+0x200] ;  /* 0x00020006061be981 */ /* 0x000362000c1e1900 */
[----:B------:R-:W-:Y:S01]  /*05b0*/  VIADD R11, R15, 0x120 ;  /* 0x000001200f0b7836 */ /* 0x000fe20000000000 */
[----:B------:R-:W-:Y:S01]  /*05c0*/  ISETP.GE.AND P6, PT, R9, R8, PT ;  /* 0x000000080900720c */ /* 0x000fe20003fc6270 */
[----:B------:R-:W-:-:S02]  /*05d0*/  IMAD.MOV.U32 R17, RZ, RZ, 0x7fffffff ;  /* 0x7fffffffff117424 */ /* 0x000fc400078e00ff */
[----:B------:R-:W-:Y:S01]  /*05e0*/  VIADD R9, R15, 0x1a0 ;  /* 0x000001a00f097836 */ /* 0x000fe20000000000 */
[----:B------:R1:W5:Y:S01]  /*05f0*/  @!P4 LDG.E R43, desc[UR6][R6.64+0x100] ;  /* 0x00010006062bc981 */ /* 0x000362000c1e1900 */
[-C--:B------:R-:W-:Y:S01]  /*0600*/  ISETP.GE.AND P4, PT, R11, R8.reuse, PT ;  /* 0x000000080b00720c */ /* 0x080fe20003f86270 */
[----:B------:R-:W-:Y:S02]  /*0610*/  IMAD.MOV.U32 R25, RZ, RZ, 0x7fffffff ;  /* 0x7fffffffff197424 */ /* 0x000fe400078e00ff */
[----:B------:R1:W5:Y:S01]  /*0620*/  @!P1 LDG.E R17, desc[UR6][R6.64+0x300] ;  /* 0x0003000606119981 */ /* 0x000362000c1e1900 */
[----:B------:R-:W-:Y:S01]  /*0630*/  IMAD.MOV.U32 R41, RZ, RZ, 0x7fffffff ;  /* 0x7fffffffff297424 */ /* 0x000fe200078e00ff */
[----:B------:R-:W-:Y:S01]  /*0640*/  ISETP.GE.AND P1, PT, R9, R8, PT ;  /* 0x000000080900720c */ /* 0x000fe20003f26270 */
[C---:B------:R-:W-:Y:S01]  /*0650*/  VIADD R11, R15.reuse, 0x180 ;  /* 0x000001800f0b7836 */ /* 0x040fe20000000000 */
[----:B------:R1:W5:Y:S01]  /*0660*/  @!P0 LDG.E R25, desc[UR6][R6.64+0x280] ;  /* 0x0002800606198981 */ /* 0x000362000c1e1900 */
[----:B------:R-:W-:-:S02]  /*0670*/  VIADD R9, R15, 0x1c0 ;  /* 0x000001c00f097836 */ /* 0x000fc40000000000 */
[----:B------:R-:W-:Y:S01]  /*0680*/  IMAD.MOV.U32 R36, RZ, RZ, 0x7fffffff ;  /* 0x7fffffffff247424 */ /* 0x000fe200078e00ff */
[----:B------:R1:W5:Y:S01]  /*0690*/  @!P2 LDG.E R41, desc[UR6][R6.64+0x380] ;  /* 0x000380060629a981 */ /* 0x000362000c1e1900 */
[----:B------:R-:W-:Y:S01]  /*06a0*/  IMAD.MOV.U32 R39, RZ, RZ, 0x7fffffff ;  /* 0x7fffffffff277424 */ /* 0x000fe200078e00ff */
[-C--:B------:R-:W-:Y:S01]  /*06b0*/  ISETP.GE.AND P0, PT, R11, R8.reuse, PT ;  /* 0x000000080b00720c */ /* 0x080fe20003f06270 */
[----:B------:R-:W-:Y:S01]  /*06c0*/  VIADD R11, R15, 0x1e0 ;  /* 0x000001e00f0b7836 */ /* 0x000fe20000000000 */
[-C--:B------:R-:W-:Y:S01]  /*06d0*/  ISETP.GE.AND P2, PT, R9, R8.reuse, PT ;  /* 0x000000080900720c */ /* 0x080fe20003f46270 */
[----:B------:R-:W-:Y:S01]  /*06e0*/  VIADD R9, R15, 0x200 ;  /* 0x000002000f097836 */ /* 0x000fe20000000000 */
[----:B------:R1:W5:Y:S02]  /*06f0*/  @!P3 LDG.E R36, desc[UR6][R6.64+0x400] ;  /* 0x000400060624b981 */ /* 0x000364000c1e1900 */
[-C--:B------:R-:W-:Y:S02]  /*0700*/  ISETP.GE.AND P3, PT, R11, R8.reuse, PT ;  /* 0x000000080b00720c */ /* 0x080fe40003f66270 */
[----:B------:R1:W5:Y:S01]  /*0710*/  @!P4 LDG.E R39, desc[UR6][R6.64+0x480] ;  /* 0x000480060627c981 */ /* 0x000362000c1e1900 */
[----:B------:R-:W-:Y:S01]  /*0720*/  ISETP.GE.AND P4, PT, R9, R8, PT ;  /* 0x000000080900720c */ /* 0x000fe20003f86270 */
[----:B------:R-:W-:-:S02]  /*0730*/  IMAD.MOV.U32 R34, RZ, RZ, 0x7fffffff ;  /* 0x7fffffffff227424 */ /* 0x000fc400078e00ff */
[----:B------:R-:W-:Y:S02]  /*0740*/  IMAD.MOV.U32 R37, RZ, RZ, 0x7fffffff ;  /* 0x7fffffffff257424 */ /* 0x000fe400078e00ff */
[----:B------:R-:W-:Y:S02]  /*0750*/  IMAD.MOV.U32 R32, RZ, RZ, 0x7fffffff ;  /* 0x7fffffffff207424 */ /* 0x000fe400078e00ff */
[----:B------:R-:W-:Y:S01]  /*0760*/  IMAD.MOV.U32 R33, RZ, RZ, 0x7fffffff ;  /* 0x7fffffffff217424 */ /* 0x000fe200078e00ff */
[----:B------:R1:W5:Y:S01]  /*0770*/  @!P5 LDG.E R34, desc[UR6][R6.64+0x500] ;  /* 0x000500060622d981 */ /* 0x000362000c1e1900 */
[----:B------:R-:W-:Y:S02]  /*0780*/  IMAD.MOV.U32 R30, RZ, RZ, 0x7fffffff ;  /* 0x7fffffffff1e7424 */ /* 0x000fe400078e00ff */
[----:B------:R-:W-:Y:S01]  /*0790*/  IMAD.MOV.U32 R31, RZ, RZ, 0x7fffffff ;  /* 0x7fffffffff1f7424 */ /* 0x000fe200078e00ff */
[----:B------:R1:W5:Y:S01]  /*07a0*/  @!P6 LDG.E R37, desc[UR6][R6.64+0x580] ;  /* 0x000580060625e981 */ /* 0x000362000c1e1900 */
[----:B------:R-:W-:-:S03]  /*07b0*/  IMAD.MOV.U32 R28, RZ, RZ, 0x7fffffff ;  /* 0x7fffffffff1c7424 */ /* 0x000fc600078e00ff */
[----:B------:R1:W5:Y:S04]  /*07c0*/  @!P0 LDG.E R32, desc[UR6][R6.64+0x600] ;  /* 0x0006000606208981 */ /* 0x000368000c1e1900 */
[----:B------:R1:W5:Y:S04]  /*07d0*/  @!P1 LDG.E R33, desc[UR6][R6.64+0x680] ;  /* 0x0006800606219981 */ /* 0x000368000c1e1900 */
[----:B------:R1:W5:Y:S04]  /*07e0*/  @!P2 LDG.E R30, desc[UR6][R6.64+0x700] ;  /* 0x00070006061ea981 */ /* 0x000368000c1e1900 */
[----:B------:R1:W5:Y:S04]  /*07f0*/  @!P3 LDG.E R31, desc[UR6][R6.64+0x780] ;  /* 0x00078006061fb981 */ /* 0x000368000c1e1900 */
[----:B------:R1:W5:Y:S02]  /*0800*/  @!P4 LDG.E R28, desc[UR6][R6.64+0x800] ;  /* 0x00080006061cc981 */ /* 0x000364000c1e1900 */
.L_x_3:
[----:B------:R-:W-:Y:S01]  /*0810*/  IMAD.MOV.U32 R19, RZ, RZ, -0x1 ;  /* 0xffffffffff137424 */ /* 0x000fe200078e00ff */
[----:B-----5:R-:W-:Y:S01]  /*0820*/  ISETP.GT.AND P0, PT, R13, -0x1, PT ;  /* 0xffffffff0d00780c */ /* 0x020fe20003f04270 */
[----:B------:R-:W2:Y:S01]  /*0830*/  LDC R14, c[0x0][0x3c8] ;  /* 0x0000f200ff0e7b82 */ /* 0x000ea20000000800 */
[----:B------:R-:W-:Y:S01]  /*0840*/  ISETP.GT.AND P1, PT, R12, -0x1, PT ;  /* 0xffffffff0c00780c */ /* 0x000fe20003f24270 */
[----:B------:R-:W-:Y:S01]  /*0850*/  BSSY.RECONVERGENT B0, `(.L_x_4) ;  /* 0x0000055000007945 */ /* 0x000fe20003800200 */
[----:B01----:R-:W-:Y:S01]  /*0860*/  SEL R6, R19, 0x80000000, !P0 ;  /* 0x8000000013067807 */ /* 0x003fe20004000000 */
[----:B------:R-:W-:Y:S01]  /*0870*/  IMAD.SHL.U32 R4, R4, 0x400, RZ ;  /* 0x0000040004047824 */ /* 0x000fe200078e00ff */
[----:B------:R-:W-:Y:S02]  /*0880*/  ISETP.GT.AND P0, PT, R43, -0x1, PT ;  /* 0xffffffff2b00780c */ /* 0x000fe40003f04270 */
[----:B------:R-:W-:Y:S02]  /*0890*/  LOP3.LUT R13, R6, R13, RZ, 0x3c, !PT ;  /* 0x0000000d060d7212 */ /* 0x000fe400078e3cff */
[----:B------:R-:W-:-:S02]  /*08a0*/  SEL R6, R19, 0x80000000, !P0 ;  /* 0x8000000013067807 */ /* 0x000fc40004000000 */
[----:B------:R-:W-:Y:S02]  /*08b0*/  ISETP.GT.AND P0, PT, R25, -0x1, PT ;  /* 0xffffffff1900780c */ /* 0x000fe40003f04270 */
[----:B------:R-:W-:Y:S02]  /*08c0*/  LOP3.LUT R43, R6, R43, RZ, 0x3c, !PT ;  /* 0x0000002b062b7212 */ /* 0x000fe400078e3cff */
[C---:B------:R-:W-:Y:S02]  /*08d0*/  SEL R7, R19.reuse, 0x80000000, !P1 ;  /* 0x8000000013077807 */ /* 0x040fe40004800000 */
[----:B------:R-:W-:Y:S02]  /*08e0*/  SEL R6, R19, 0x80000000, !P0 ;  /* 0x8000000013067807 */ /* 0x000fe40004000000 */
[----:B------:R-:W-:Y:S02]  /*08f0*/  ISETP.GT.AND P1, PT, R24, -0x1, PT ;  /* 0xffffffff1800780c */ /* 0x000fe40003f24270 */
[----:B------:R-:W-:-:S02]  /*0900*/  ISETP.GT.AND P2, PT, R27, -0x1, PT ;  /* 0xffffffff1b00780c */ /* 0x000fc40003f44270 */
[----:B------:R-:W-:Y:S02]  /*0910*/  ISETP.GT.AND P0, PT, R17, -0x1, PT ;  /* 0xffffffff1100780c */ /* 0x000fe40003f04270 */
[----:B------:R-:W-:Y:S02]  /*0920*/  VIMNMX R11, PT, PT, R0, 0xe0, !PT ;  /* 0x000000e0000b7848 */ /* 0x000fe40007fe0100 */
[----:B------:R-:W-:Y:S02]  /*0930*/  LOP3.LUT R12, R7, R12, RZ, 0x3c, !PT ;  /* 0x0000000c070c7212 */ /* 0x000fe400078e3cff */
[----:B------:R-:W-:Y:S02]  /*0940*/  LOP3.LUT R25, R6, R25, RZ, 0x3c, !PT ;  /* 0x0000001906197212 */ /* 0x000fe400078e3cff */
[C---:B------:R-:W-:Y:S02]  /*0950*/  SEL R7, R19.reuse, 0x80000000, !P1 ;  /* 0x8000000013077807 */ /* 0x040fe40004800000 */
[----:B------:R-:W-:-:S02]  /*0960*/  SEL R8, R19, 0x80000000, !P2 ;  /* 0x8000000013087807 */ /* 0x000fc40005000000 */
[----:B------:R-:W-:Y:S02]  /*0970*/  SEL R6, R19, 0x80000000, !P0 ;  /* 0x8000000013067807 */ /* 0x000fe40004000000 */
[----:B------:R-:W-:Y:S02]  /*0980*/  ISETP.GT.AND P1, PT, R41, -0x1, PT ;  /* 0xffffffff2900780c */ /* 0x000fe40003f24270 */
[----:B------:R-:W-:Y:S02]  /*0990*/  ISETP.GT.AND P2, PT, R36, -0x1, PT ;  /* 0xffffffff2400780c */ /* 0x000fe40003f44270 */
[----:B------:R-:W-:Y:S02]  /*09a0*/  ISETP.GT.AND P0, PT, R39, -0x1, PT ;  /* 0xffffffff2700780c */ /* 0x000fe40003f04270 */
[----:B------:R-:W-:Y:S02]  /*09b0*/  IADD3 R11, PT, PT, R11, 0x1f, -R0 ;  /* 0x0000001f0b0b7810 */ /* 0x000fe40007ffe800 */
[----:B------:R-:W-:-:S02]  /*09c0*/  LOP3.LUT R24, R7, R24, RZ, 0x3c, !PT ;  /* 0x0000001807187212 */ /* 0x000fc400078e3cff */
[----:B------:R-:W-:Y:S02]  /*09d0*/  LOP3.LUT R27, R8, R27, RZ, 0x3c, !PT ;  /* 0x0000001b081b7212 */ /* 0x000fe400078e3cff */
[----:B------:R-:W-:Y:S02]  /*09e0*/  LOP3.LUT R17, R6, R17, RZ, 0x3c, !PT ;  /* 0x0000001106117212 */ /* 0x000fe400078e3cff */
[C---:B------:R-:W-:Y:S02]  /*09f0*/  SEL R8, R19.reuse, 0x80000000, !P1 ;  /* 0x8000000013087807 */ /* 0x040fe40004800000 */
[C---:B------:R-:W-:Y:S02]  /*0a00*/  SEL R7, R19.reuse, 0x80000000, !P2 ;  /* 0x8000000013077807 */ /* 0x040fe40005000000 */
[----:B------:R-:W-:Y:S02]  /*0a10*/  SEL R6, R19, 0x80000000, !P0 ;  /* 0x8000000013067807 */ /* 0x000fe40004000000 */
[----:B------:R-:W-:-:S02]  /*0a20*/  ISETP.GE.U32.AND P4, PT, R11, 0x1e0, PT ;  /* 0x000001e00b00780c */ /* 0x000fc40003f86070 */
[----:B------:R-:W-:Y:S02]  /*0a30*/  ISETP.GT.AND P0, PT, R34, -0x1, PT ;  /* 0xffffffff2200780c */ /* 0x000fe40003f04270 */
[----:B------:R-:W-:Y:S02]  /*0a40*/  ISETP.GT.AND P1, PT, R37, -0x1, PT ;  /* 0xffffffff2500780c */ /* 0x000fe40003f24270 */
[----:B------:R-:W-:Y:S02]  /*0a50*/  ISETP.GT.AND P2, PT, R32, -0x1, PT ;  /* 0xffffffff2000780c */ /* 0x000fe40003f44270 */
[----:B------:R-:W-:Y:S02]  /*0a60*/  LOP3.LUT R36, R7, R36, RZ, 0x3c, !PT ;  /* 0x0000002407247212 */ /* 0x000fe400078e3cff */
[----:B------:R-:W-:Y:S02]  /*0a70*/  LOP3.LUT R39, R6, R39, RZ, 0x3c, !PT ;  /* 0x0000002706277212 */ /* 0x000fe400078e3cff */
[----:B------:R-:W-:-:S02]  /*0a80*/  SEL R7, R19, 0x80000000, !P0 ;  /* 0x8000000013077807 */ /* 0x000fc40004000000 */
[C---:B------:R-:W-:Y:S02]  /*0a90*/  SEL R6, R19.reuse, 0x80000000, !P1 ;  /* 0x8000000013067807 */ /* 0x040fe40004800000 */
[----:B------:R-:W-:Y:S02]  /*0aa0*/  SEL R9, R19, 0x80000000, !P2 ;  /* 0x8000000013097807 */ /* 0x000fe40005000000 */
[----:B------:R-:W-:Y:S02]  /*0ab0*/  ISETP.GT.AND P0, PT, R33, -0x1, PT ;  /* 0xffffffff2100780c */ /* 0x000fe40003f04270 */
[----:B------:R-:W-:Y:S02]  /*0ac0*/  LEA.HI R10, R11, 0x1, RZ, 0x1b ;  /* 0x000000010b0a7811 */ /* 0x000fe400078fd8ff */
[----:B------:R-:W-:Y:S02]  /*0ad0*/  ISETP.GT.AND P1, PT, R30, -0x1, PT ;  /* 0xffffffff1e00780c */ /* 0x000fe40003f24270 */
[----:B------:R-:W-:-:S02]  /*0ae0*/  ISETP.GT.AND P2, PT, R31, -0x1, PT ;  /* 0xffffffff1f00780c */ /* 0x000fc40003f44270 */
[----:B------:R-:W-:Y:S02]  /*0af0*/  ISETP.GT.AND P3, PT, R28, -0x1, PT ;  /* 0xffffffff1c00780c */ /* 0x000fe40003f64270 */
[----:B------:R-:W-:Y:S02]  /*0b00*/  LOP3.LUT R37, R6, R37, RZ, 0x3c, !PT ;  /* 0x0000002506257212 */ /* 0x000fe400078e3cff */
[----:B------:R-:W-:Y:S02]  /*0b10*/  LOP3.LUT R41, R8, R41, RZ, 0x3c, !PT ;  /* 0x0000002908297212 */ /* 0x000fe400078e3cff */
[----:B------:R-:W-:Y:S02]  /*0b20*/  LOP3.LUT R34, R7, R34, RZ, 0x3c, !PT ;  /* 0x0000002207227212 */ /* 0x000fe400078e3cff */
[----:B------:R-:W-:Y:S02]  /*0b30*/  LOP3.LUT R32, R9, R32, RZ, 0x3c, !PT ;  /* 0x0000002009207212 */ /* 0x000fe400078e3cff */
[----:B------:R-:W-:-:S02]  /*0b40*/  SEL R6, R19, 0x80000000, !P0 ;  /* 0x8000000013067807 */ /* 0x000fc40004000000 */
[----:B------:R-:W-:Y:S02]  /*0b50*/  LOP3.LUT R15, R10, 0xf, RZ, 0xc0, !PT ;  /* 0x0000000f0a0f7812 */ /* 0x000fe400078ec0ff */
[C---:B------:R-:W-:Y:S02]  /*0b60*/  SEL R7, R19.reuse, 0x80000000, !P1 ;  /* 0x8000000013077807 */ /* 0x040fe40004800000 */
[C---:B------:R-:W-:Y:S02]  /*0b70*/  SEL R8, R19.reuse, 0x80000000, !P2 ;  /* 0x8000000013087807 */ /* 0x040fe40005000000 */
[----:B------:R-:W-:Y:S02]  /*0b80*/  SEL R9, R19, 0x80000000, !P3 ;  /* 0x8000000013097807 */ /* 0x000fe40005800000 */
[----:B------:R-:W-:Y:S01]  /*0b90*/  LOP3.LUT R33, R6, R33, RZ, 0x3c, !PT ;  /* 0x0000002106217212 */ /* 0x000fe200078e3cff */
[----:B------:R-:W-:Y:S01]  /*0ba0*/  IMAD.MOV.U32 R6, RZ, RZ, R0 ;  /* 0x000000ffff067224 */ /* 0x000fe200078e0000 */
[----:B------:R-:W-:-:S02]  /*0bb0*/  ISETP.NE.AND P1, PT, R15, RZ, PT ;  /* 0x000000ff0f00720c */ /* 0x000fc40003f25270 */
[----:B------:R-:W-:Y:S02]  /*0bc0*/  LOP3.LUT R30, R7, R30, RZ, 0x3c, !PT ;  /* 0x0000001e071e7212 */ /* 0x000fe400078e3cff */
[----:B------:R-:W-:Y:S02]  /*0bd0*/  LOP3.LUT R31, R8, R31, RZ, 0x3c, !PT ;  /* 0x0000001f081f7212 */ /* 0x000fe400078e3cff */
[----:B------:R-:W-:Y:S01]  /*0be0*/  LOP3.LUT R28, R9, R28, RZ, 0x3c, !PT ;  /* 0x0000001c091c7212 */ /* 0x000fe200078e3cff */
[----:B--2---:R-:W-:Y:S06]  /*0bf0*/  @!P4 BRA `(.L_x_5) ;  /* 0x000000000068c947 */ /* 0x004fec0003800000 */
[----:B------:R-:W-:Y:S01]  /*0c00*/  IMAD R8, R0, 0x4, R4 ;  /* 0x0000000400087824 */ /* 0x000fe200078e0204 */
[----:B------:R-:W-:Y:S01]  /*0c10*/  LOP3.LUT R7, R10, 0xffffff0, RZ, 0xc0, !PT ;  /* 0x0ffffff00a077812 */ /* 0x000fe200078ec0ff */
[----:B------:R-:W-:-:S03]  /*0c20*/  IMAD.MOV.U32 R6, RZ, RZ, R0 ;  /* 0x000000ffff067224 */ /* 0x000fc600078e0000 */
[----:B------:R-:W-:Y:S01]  /*0c30*/  IADD3 R8, PT, PT, R8, 0x400, R23 ;  /* 0x0000040008087810 */ /* 0x000fe20007ffe017 */
[----:B------:R-:W-:-:S07]  /*0c40*/  IMAD.MOV R7, RZ, RZ, -R7 ;  /* 0x000000ffff077224 */ /* 0x000fce00078e0a07 */
.L_x_6:
[----:B------:R-:W-:Y:S01]  /*0c50*/  VIADD R7, R7, 0x10 ;  /* 0x0000001007077836 */ /* 0x000fe20000000000 */
[----:B------:R-:W-:Y:S01]  /*0c60*/  STS [R8+-0x400], RZ ;  /* 0xfffc00ff08007388 */ /* 0x000fe20000000800 */
[----:B------:R-:W-:-:S03]  /*0c70*/  VIADD R6, R6, 0x200 ;  /* 0x0000020006067836 */ /* 0x000fc60000000000 */
[----:B------:R-:W-:Y:S01]  /*0c80*/  ISETP.NE.AND P0, PT, R7, RZ, PT ;  /* 0x000000ff0700720c */ /* 0x000fe20003f05270 */
[----:B------:R-:W-:Y:S04]  /*0c90*/  STS [R8+-0x380], RZ ;  /* 0xfffc80ff08007388 */ /* 0x000fe80000000800 */
[----:B------:R-:W-:Y:S04]  /*0ca0*/  STS [R8+-0x300], RZ ;  /* 0xfffd00ff08007388 */ /* 0x000fe80000000800 */
[----:B------:R-:W-:Y:S04]  /*0cb0*/  STS [R8+-0x280], RZ ;  /* 0xfffd80ff08007388 */ /* 0x000fe80000000800 */
[----:B------:R-:W-:Y:S04]  /*0cc0*/  STS [R8+-0x200], RZ ;  /* 0xfffe00ff08007388 */ /* 0x000fe80000000800 */
[----:B------:R-:W-:Y:S04]  /*0cd0*/  STS [R8+-0x180], RZ ;  /* 0xfffe80ff08007388 */ /* 0x000fe80000000800 */
[----:B------:R-:W-:Y:S04]  /*0ce0*/  STS [R8+-0x100], RZ ;  /* 0xffff00ff08007388 */ /* 0x000fe80000000800 */
[----:B------:R-:W-:Y:S04]  /*0cf0*/  STS [R8+-0x80], RZ ;  /* 0xffff80ff08007388 */ /* 0x000fe80000000800 */
[----:B------:R-:W-:Y:S04]  /*0d00*/  STS [R8], RZ ;  /* 0x000000ff08007388 */ /* 0x000fe80000000800 */
[----:B------:R-:W-:Y:S04]  /*0d10*/  STS [R8+0x80], RZ ;  /* 0x000080ff08007388 */ /* 0x000fe80000000800 */
[----:B------:R-:W-:Y:S04]  /*0d20*/  STS [R8+0x100], RZ ;  /* 0x000100ff08007388 */ /* 0x000fe80000000800 */
[----:B------:R-:W-:Y:S04]  /*0d30*/  STS [R8+0x180], RZ ;  /* 0x000180ff08007388 */ /* 0x000fe80000000800 */
[----:B------:R-:W-:Y:S04]  /*0d40*/  STS [R8+0x200], RZ ;  /* 0x000200ff08007388 */ /* 0x000fe80000000800 */
[----:B------:R-:W-:Y:S04]  /*0d50*/  STS [R8+0x280], RZ ;  /* 0x000280ff08007388 */ /* 0x000fe80000000800 */
[----:B------:R-:W-:Y:S04]  /*0d60*/  STS [R8+0x300], RZ ;  /* 0x000300ff08007388 */ /* 0x000fe80000000800 */
[----:B------:R0:W-:Y:S02]  /*0d70*/  STS [R8+0x380], RZ ;  /* 0x000380ff08007388 */ /* 0x0001e40000000800 */
[----:B0-----:R-:W-:Y:S01]  /*0d80*/  VIADD R8, R8, 0x800 ;  /* 0x0000080008087836 */ /* 0x001fe20000000000 */
[----:B------:R-:W-:Y:S06]  /*0d90*/  @P0 BRA `(.L_x_6) ;  /* 0xfffffffc00ac0947 */ /* 0x000fec000383ffff */
.L_x_5:
[----:B------:R-:W-:Y:S05]  /*0da0*/  BSYNC.RECONVERGENT B0 ;  /* 0x0000000000007941 */ /* 0x000fea0003800200 */
.L_x_4:
[----:B------:R-:W-:Y:S01]  /*0db0*/  BSSY.RECONVERGENT B0, `(.L_x_7) ;  /* 0x0000027000007945 */ /* 0x000fe20003800200 */
[----:B------:R-:W-:Y:S01]  /*0dc0*/  SHF.L.U32 R19, R19, R14, RZ ;  /* 0x0000000e13137219 */ /* 0x000fe200000006ff */
[----:B------:R-:W-:Y:S02]  /*0dd0*/  IMAD.IADD R11, R23, 0x1, R4 ;  /* 0x00000001170b7824 */ /* 0x000fe400078e0204 */
[----:B------:R-:W-:Y:S05]  /*0de0*/  @!P1 BRA `(.L_x_8) ;  /* 0x00000000008c9947 */ /* 0x000fea0003800000 */
[----:B------:R-:W-:Y:S01]  /*0df0*/  ISETP.GE.U32.AND P0, PT, R15, 0x8, PT ;  /* 0x000000080f00780c */ /* 0x000fe20003f06070 */
[----:B------:R-:W-:Y:S01]  /*0e00*/  BSSY.RECONVERGENT B1, `(.L_x_9) ;  /* 0x000000e000017945 */ /* 0x000fe20003800200 */
[----:B------:R-:W-:-:S04]  /*0e10*/  LOP3.LUT R8, R10, 0x7, RZ, 0xc0, !PT ;  /* 0x000000070a087812 */ /* 0x000fc800078ec0ff */
[----:B------:R-:W-:-:S07]  /*0e20*/  ISETP.NE.AND P1, PT, R8, RZ, PT ;  /* 0x000000ff0800720c */ /* 0x000fce0003f25270 */
[----:B------:R-:W-:Y:S06]  /*0e30*/  @!P0 BRA `(.L_x_10) ;  /* 0x0000000000288947 */ /* 0x000fec0003800000 */
[C---:B------:R-:W-:Y:S02]  /*0e40*/  IMAD R7, R6.reuse, 0x4, R11 ;  /* 0x0000000406077824 */ /* 0x040fe400078e020b */
[----:B------:R-:W-:-:S03]  /*0e50*/  VIADD R6, R6, 0x100 ;  /* 0x0000010006067836 */ /* 0x000fc60000000000 */
[----:B------:R0:W-:Y:S04]  /*0e60*/  STS [R7], RZ ;  /* 0x000000ff07007388 */ /* 0x0001e80000000800 */
[----:B------:R0:W-:Y:S04]  /*0e70*/  STS [R7+0x80], RZ ;  /* 0x000080ff07007388 */ /* 0x0001e80000000800 */
[----:B------:R0:W-:Y:S04]  /*0e80*/  STS [R7+0x100], RZ ;  /* 0x000100ff07007388 */ /* 0x0001e80000000800 */
[----:B------:R0:W-:Y:S04]  /*0e90*/  STS [R7+0x180], RZ ;  /* 0x000180ff07007388 */ /* 0x0001e80000000800 */
[----:B------:R0:W-:Y:S04]  /*0ea0*/  STS [R7+0x200], RZ ;  /* 0x000200ff07007388 */ /* 0x0001e80000000800 */
[----:B------:R0:W-:Y:S04]  /*0eb0*/  STS [R7+0x280], RZ ;  /* 0x000280ff07007388 */ /* 0x0001e80000000800 */
[----:B------:R0:W-:Y:S04]  /*0ec0*/  STS [R7+0x300], RZ ;  /* 0x000300ff07007388 */ /* 0x0001e80000000800 */
[----:B------:R0:W-:Y:S02]  /*0ed0*/  STS [R7+0x380], RZ ;  /* 0x000380ff07007388 */ /* 0x0001e40000000800 */
.L_x_10:
[----:B------:R-:W-:Y:S05]  /*0ee0*/  BSYNC.RECONVERGENT B1 ;  /* 0x0000000000017941 */ /* 0x000fea0003800200 */
.L_x_9:
[----:B------:R-:W-:Y:S05]  /*0ef0*/  @!P1 BRA `(.L_x_8) ;  /* 0x0000000000489947 */ /* 0x000fea0003800000 */
[----:B------:R-:W-:Y:S02]  /*0f00*/  ISETP.GE.U32.AND P0, PT, R8, 0x4, PT ;  /* 0x000000040800780c */ /* 0x000fe40003f06070 */
[----:B------:R-:W-:-:S04]  /*0f10*/  LOP3.LUT R10, R10, 0x3, RZ, 0xc0, !PT ;  /* 0x000000030a0a7812 */ /* 0x000fc800078ec0ff */
[----:B------:R-:W-:-:S07]  /*0f20*/  ISETP.NE.AND P1, PT, R10, RZ, PT ;  /* 0x000000ff0a00720c */ /* 0x000fce0003f25270 */
[C---:B0-----:R-:W-:Y:S02]  /*0f30*/  @P0 IMAD R7, R6.reuse, 0x4, R11 ;  /* 0x0000000406070824 */ /* 0x041fe400078e020b */
[----:B------:R-:W-:-:S03]  /*0f40*/  @P0 VIADD R6, R6, 0x80 ;  /* 0x0000008006060836 */ /* 0x000fc60000000000 */
[----:B------:R1:W-:Y:S04]  /*0f50*/  @P0 STS [R7], RZ ;  /* 0x000000ff07000388 */ /* 0x0003e80000000800 */
[----:B------:R1:W-:Y:S04]  /*0f60*/  @P0 STS [R7+0x80], RZ ;  /* 0x000080ff07000388 */ /* 0x0003e80000000800 */
[----:B------:R1:W-:Y:S04]  /*0f70*/  @P0 STS [R7+0x100], RZ ;  /* 0x000100ff07000388 */ /* 0x0003e80000000800 */
[----:B------:R1:W-:Y:S01]  /*0f80*/  @P0 STS [R7+0x180], RZ ;  /* 0x000180ff07000388 */ /* 0x0003e20000000800 */
[----:B------:R-:W-:Y:S05]  /*0f90*/  @!P1 BRA `(.L_x_8) ;  /* 0x0000000000209947 */ /* 0x000fea0003800000 */
[----:B------:R-:W-:Y:S02]  /*0fa0*/  IMAD R4, R6, 0x4, R4 ;  /* 0x0000000406047824 */ /* 0x000fe400078e0204 */
[----:B------:R-:W-:Y:S02]  /*0fb0*/  IMAD.MOV R10, RZ, RZ, -R10 ;  /* 0x000000ffff0a7224 */ /* 0x000fe400078e0a0a */
[----:B------:R-:W-:-:S07]  /*0fc0*/  IMAD.IADD R4, R23, 0x1, R4 ;  /* 0x0000000117047824 */ /* 0x000fce00078e0204 */
.L_x_11:
[----:B------:R-:W-:Y:S01]  /*0fd0*/  VIADD R10, R10, 0x1 ;  /* 0x000000010a0a7836 */ /* 0x000fe20000000000 */
[----:B------:R0:W-:Y:S04]  /*0fe0*/  STS [R4], RZ ;  /* 0x000000ff04007388 */ /* 0x0001e80000000800 */
[----:B------:R-:W-:Y:S01]  /*0ff0*/  ISETP.NE.AND P0, PT, R10, RZ, PT ;  /* 0x000000ff0a00720c */ /* 0x000fe20003f05270 */
[----:B0-----:R-:W-:-:S12]  /*1000*/  VIADD R4, R4, 0x80 ;  /* 0x0000008004047836 */ /* 0x001fd80000000000 */
[----:B------:R-:W-:Y:S05]  /*1010*/  @P0 BRA `(.L_x_11) ;  /* 0xfffffffc00ec0947 */ /* 0x000fea000383ffff */
.L_x_8:
[----:B------:R-:W-:Y:S05]  /*1020*/  BSYNC.RECONVERGENT B0 ;  /* 0x0000000000007941 */ /* 0x000fea0003800200 */
.L_x_7:
[----:B------:R-:W2:Y:S01]  /*1030*/  LDCU UR4, c[0x0][0x3c4] ;  /* 0x00007880ff0477ac */ /* 0x000ea20008000800 */
[----:B------:R-:W-:Y:S01]  /*1040*/  ISETP.NE.AND P0, PT, R13, 0x7fffffff, PT ;  /* 0x7fffffff0d00780c */ /* 0x000fe20003f05270 */
[----:B------:R-:W-:Y:S01]  /*1050*/  BSSY.RECONVERGENT B0, `(.L_x_12) ;  /* 0x0000091000007945 */ /* 0x000fe20003800200 */
[C---:B------:R-:W-:Y:S01]  /*1060*/  ISETP.NE.AND P1, PT, R12.reuse, 0x7fffffff, PT ;  /* 0x7fffffff0c00780c */ /* 0x040fe20003f25270 */
[----:B------:R-:W-:Y:S01]  /*1070*/  IMAD R22, R3, 0x4, R23 ;  /* 0x0000000403167824 */ /* 0x000fe200078e0217 */
[----:B------:R-:W-:Y:S02]  /*1080*/  SEL R4, R13, 0x80000000, P0 ;  /* 0x800000000d047807 */ /* 0x000fe40000000000 */
[----:B------:R-:W-:Y:S02]  /*1090*/  SEL R6, R12, 0x80000000, P1 ;  /* 0x800000000c067807 */ /* 0x000fe40000800000 */
[----:B------:R-:W-:Y:S02]  /*10a0*/  ISETP.NE.AND P0, PT, R43, 0x7fffffff, PT ;  /* 0x7fffffff2b00780c */ /* 0x000fe40003f05270 */
[----:B------:R-:W-:-:S02]  /*10b0*/  ISETP.NE.AND P1, PT, R24, 0x7fffffff, PT ;  /* 0x7fffffff1800780c */ /* 0x000fc40003f25270 */
[----:B------:R-:W-:Y:S02]  /*10c0*/  ISETP.NE.AND P2, PT, R27, 0x7fffffff, PT ;  /* 0x7fffffff1b00780c */ /* 0x000fe40003f45270 */
[----:B01----:R-:W-:Y:S02]  /*10d0*/  SEL R7, R43, 0x80000000, P0 ;  /* 0x800000002b077807 */ /* 0x003fe40000000000 */
[----:B------:R-:W-:Y:S02]  /*10e0*/  SEL R8, R24, 0x80000000, P1 ;  /* 0x8000000018087807 */ /* 0x000fe40000800000 */
[----:B--2---:R-:W-:Y:S02]  /*10f0*/  SHF.R.U32.HI R4, RZ, UR4, R4 ;  /* 0x00000004ff047c19 */ /* 0x004fe40008011604 */
[----:B------:R-:W-:Y:S02]  /*1100*/  SHF.R.U32.HI R6, RZ, UR4, R6 ;  /* 0x00000004ff067c19 */ /* 0x000fe40008011606 */
[----:B------:R-:W-:-:S02]  /*1110*/  LOP3.LUT R45, R4, R19, RZ, 0x30, !PT ;  /* 0x00000013042d7212 */ /* 0x000fc400078e30ff */
[----:B------:R-:W-:Y:S02]  /*1120*/  LOP3.LUT R52, R6, R19, RZ, 0x30, !PT ;  /* 0x0000001306347212 */ /* 0x000fe400078e30ff */
[----:B------:R-:W-:Y:S01]  /*1130*/  SEL R9, R27, 0x80000000, P2 ;  /* 0x800000001b097807 */ /* 0x000fe20001000000 */
[----:B------:R-:W-:Y:S01]  /*1140*/  IMAD R4, R45, 0x4, R11 ;  /* 0x000000042d047824 */ /* 0x000fe200078e020b */
[----:B------:R-:W-:Y:S01]  /*1150*/  SHF.R.U32.HI R54, RZ, UR4, R7 ;  /* 0x00000004ff367c19 */ /* 0x000fe20008011607 */
[----:B------:R-:W-:Y:S01]  /*1160*/  IMAD R6, R52, 0x4, R11 ;  /* 0x0000000434067824 */ /* 0x000fe200078e020b */
[----:B------:R-:W-:Y:S01]  /*1170*/  SHF.R.U32.HI R8, RZ, UR4, R8 ;  /* 0x00000004ff087c19 */ /* 0x000fe20008011608 */
[----:B------:R-:W-:Y:S01]  /*1180*/  NOP ;  /* 0x0000000000007918 */ /* 0x000fe20000000000 */
[----:B------:R-:W-:Y:S01]  /*1190*/  ISETP.NE.AND P3, PT, R25, 0x7fffffff, PT ;  /* 0x7fffffff1900780c */ /* 0x000fe20003f65270 */
[----:B------:R0:W-:Y:S01]  /*11a0*/  ATOMS.POPC.INC.32 RZ, [R4+URZ] ;  /* 0x0000000004ff7f8c */ /* 0x0001e2000d8000ff */
[----:B------:R-:W-:-:S02]  /*11b0*/  SHF.R.U32.HI R46, RZ, UR4, R9 ;  /* 0x00000004ff2e7c19 */ /* 0x000fc40008011609 */
[-C--:B------:R-:W-:Y:S01]  /*11c0*/  LOP3.LUT R54, R54, R19.reuse, RZ, 0x30, !PT ;  /* 0x0000001336367212 */ /* 0x080fe200078e30ff */
[----:B------:R1:W-:Y:S01]  /*11d0*/  ATOMS.POPC.INC.32 RZ, [R6+URZ] ;  /* 0x0000000006ff7f8c */ /* 0x0003e2000d8000ff */
[-C--:B------:R-:W-:Y:S02]  /*11e0*/  LOP3.LUT R48, R8, R19.reuse, RZ, 0x30, !PT ;  /* 0x0000001308307212 */ /* 0x080fe400078e30ff */
[----:B------:R-:W-:Y:S01]  /*11f0*/  SEL R10, R25, 0x80000000, P3 ;  /* 0x80000000190a7807 */ /* 0x000fe20001800000 */
[--C-:B0-----:R-:W-:Y:S01]  /*1200*/  IMAD R4, R54, 0x4, R11.reuse ;  /* 0x0000000436047824 */ /* 0x101fe200078e020b */
[----:B------:R-:W-:Y:S02]  /*1210*/  LOP3.LUT R46, R46, R19, RZ, 0x30, !PT ;  /* 0x000000132e2e7212 */ /* 0x000fe400078e30ff */
[----:B------:R-:W-:Y:S01]  /*1220*/  ISETP.NE.AND P4, PT, R17, 0x7fffffff, PT ;  /* 0x7fffffff1100780c */ /* 0x000fe20003f85270 */
[--C-:B-1----:R-:W-:Y:S01]  /*1230*/  IMAD R6, R48, 0x4, R11.reuse ;  /* 0x0000000430067824 */ /* 0x102fe200078e020b */
[----:B------:R-:W-:Y:S01]  /*1240*/  ISETP.NE.AND P0, PT, R41, 0x7fffffff, PT ;  /* 0x7fffffff2900780c */ /* 0x000fe20003f05270 */
[----:B------:R-:W-:Y:S01]  /*1250*/  IMAD R7, R46, 0x4, R11 ;  /* 0x000000042e077824 */ /* 0x000fe200078e020b */
[----:B------:R-:W-:Y:S01]  /*1260*/  SHF.R.U32.HI R10, RZ, UR4, R10 ;  /* 0x00000004ff0a7c19 */ /* 0x000fe2000801160a */
[----:B------:R0:W-:Y:S01]  /*1270*/  ATOMS.POPC.INC.32 RZ, [R4+URZ] ;  /* 0x0000000004ff7f8c */ /* 0x0001e2000d8000ff */
[----:B------:R-:W-:-:S02]  /*1280*/  ISETP.NE.AND P1, PT, R36, 0x7fffffff, PT ;  /* 0x7fffffff2400780c */ /* 0x000fc40003f25270 */
[----:B------:R-:W-:Y:S01]  /*1290*/  SEL R14, R17, 0x80000000, P4 ;  /* 0x80000000110e7807 */ /* 0x000fe20002000000 */
[----:B------:R1:W-:Y:S01]  /*12a0*/  ATOMS.POPC.INC.32 RZ, [R6+URZ] ;  /* 0x0000000006ff7f8c */ /* 0x0003e2000d8000ff */
[----:B------:R-:W-:Y:S02]  /*12b0*/  ISETP.NE.AND P2, PT, R39, 0x7fffffff, PT ;  /* 0x7fffffff2700780c */ /* 0x000fe40003f45270 */
[----:B------:R-:W-:Y:S01]  /*12c0*/  ISETP.NE.AND P3, PT, R34, 0x7fffffff, PT ;  /* 0x7fffffff2200780c */ /* 0x000fe20003f65270 */
[----:B------:R2:W-:Y:S01]  /*12d0*/  ATOMS.POPC.INC.32 RZ, [R7+URZ] ;  /* 0x0000000007ff7f8c */ /* 0x0005e2000d8000ff */
[----:B0-----:R-:W-:Y:S02]  /*12e0*/  SEL R4, R41, 0x80000000, P0 ;  /* 0x8000000029047807 */ /* 0x001fe40000000000 */
[----:B------:R-:W-:Y:S02]  /*12f0*/  LOP3.LUT R44, R10, R19, RZ, 0x30, !PT ;  /* 0x000000130a2c7212 */ /* 0x000fe400078e30ff */
[----:B-1----:R-:W-:-:S02]  /*1300*/  SEL R6, R36, 0x80000000, P1 ;  /* 0x8000000024067807 */ /* 0x002fc40000800000 */
[----:B------:R-:W-:Y:S01]  /*1310*/  SHF.R.U32.HI R14, RZ, UR4, R14 ;  /* 0x00000004ff0e7c19 */ /* 0x000fe2000801160e */
[----:B------:R-:W-:Y:S01]  /*1320*/  IMAD R8, R44, 0x4, R11 ;  /* 0x000000042c087824 */ /* 0x000fe200078e020b */
[----:B------:R-:W-:Y:S02]  /*1330*/  SEL R10, R39, 0x80000000, P2 ;  /* 0x80000000270a7807 */ /* 0x000fe40001000000 */
[----:B------:R-:W-:Y:S02]  /*1340*/  ISETP.NE.AND P4, PT, R37, 0x7fffffff, PT ;  /* 0x7fffffff2500780c */ /* 0x000fe40003f85270 */
[----:B--2---:R-:W-:Y:S01]  /*1350*/  SEL R7, R34, 0x80000000, P3 ;  /* 0x8000000022077807 */ /* 0x004fe20001800000 */
[----:B------:R0:W-:Y:S01]  /*1360*/  ATOMS.POPC.INC.32 RZ, [R8+URZ] ;  /* 0x0000000008ff7f8c */ /* 0x0001e2000d8000ff */
[----:B------:R-:W-:Y:S02]  /*1370*/  SHF.R.U32.HI R4, RZ, UR4, R4 ;  /* 0x00000004ff047c19 */ /* 0x000fe40008011604 */
[----:B------:R-:W-:-:S02]  /*1380*/  SHF.R.U32.HI R6, RZ, UR4, R6 ;  /* 0x00000004ff067c19 */ /* 0x000fc40008011606 */
[-C--:B------:R-:W-:Y:S02]  /*1390*/  LOP3.LUT R42, R14, R19.reuse, RZ, 0x30, !PT ;  /* 0x000000130e2a7212 */ /* 0x080fe400078e30ff */
[----:B------:R-:W-:Y:S02]  /*13a0*/  SHF.R.U32.HI R10, RZ, UR4, R10 ;  /* 0x00000004ff0a7c19 */ /* 0x000fe4000801160a */
[----:B------:R-:W-:Y:S01]  /*13b0*/  SEL R14, R37, 0x80000000, P4 ;  /* 0x80000000250e7807 */ /* 0x000fe20002000000 */
[----:B------:R-:W-:Y:S01]  /*13c0*/  IMAD R9, R42, 0x4, R11 ;  /* 0x000000042a097824 */ /* 0x000fe200078e020b */
[----:B------:R-:W-:Y:S02]  /*13d0*/  SHF.R.U32.HI R16, RZ, UR4, R7 ;  /* 0x00000004ff107c19 */ /* 0x000fe40008011607 */
[-C--:B------:R-:W-:Y:S02]  /*13e0*/  LOP3.LUT R40, R4, R19.reuse, RZ, 0x30, !PT ;  /* 0x0000001304287212 */ /* 0x080fe400078e30ff */
[-C--:B------:R-:W-:Y:S01]  /*13f0*/  LOP3.LUT R38, R6, R19.reuse, RZ, 0x30, !PT ;  /* 0x0000001306267212 */ /* 0x080fe200078e30ff */
[----:B------:R1:W-:Y:S01]  /*1400*/  ATOMS.POPC.INC.32 RZ, [R9+URZ] ;  /* 0x0000000009ff7f8c */ /* 0x0003e2000d8000ff */
[-C--:B------:R-:W-:Y:S01]  /*1410*/  LOP3.LUT R26, R10, R19.reuse, RZ, 0x30, !PT ;  /* 0x000000130a1a7212 */ /* 0x080fe200078e30ff */
[--C-:B------:R-:W-:Y:S01]  /*1420*/  IMAD R4, R40, 0x4, R11.reuse ;  /* 0x0000000428047824 */ /* 0x100fe200078e020b */
[----:B------:R-:W-:Y:S01]  /*1430*/  SHF.R.U32.HI R14, RZ, UR4, R14 ;  /* 0x00000004ff0e7c19 */ /* 0x000fe2000801160e */
[--C-:B------:R-:W-:Y:S01]  /*1440*/  IMAD R6, R38, 0x4, R11.reuse ;  /* 0x0000000426067824 */ /* 0x100fe200078e020b */
[-C--:B------:R-:W-:Y:S01]  /*1450*/  LOP3.LUT R16, R16, R19.reuse, RZ, 0x30, !PT ;  /* 0x0000001310107212 */ /* 0x080fe200078e30ff */
[--C-:B0-----:R-:W-:Y:S01]  /*1460*/  IMAD R8, R26, 0x4, R11.reuse ;  /* 0x000000041a087824 */ /* 0x101fe200078e020b */
[----:B------:R-:W-:Y:S01]  /*1470*/  LOP3.LUT R15, R14, R19, RZ, 0x30, !PT ;  /* 0x000000130e0f7212 */ /* 0x000fe200078e30ff */
[----:B------:R0:W-:Y:S01]  /*1480*/  ATOMS.POPC.INC.32 RZ, [R4+URZ] ;  /* 0x0000000004ff7f8c */ /* 0x0001e2000d8000ff */
[----:B------:R-:W-:Y:S01]  /*1490*/  ISETP.NE.AND P0, PT, R32, 0x7fffffff, PT ;  /* 0x7fffffff2000780c */ /* 0x000fe20003f05270 */
[--C-:B-1----:R-:W-:Y:S01]  /*14a0*/  IMAD R9, R16, 0x4, R11.reuse ;  /* 0x0000000410097824 */ /* 0x102fe200078e020b */
[----:B------:R-:W-:Y:S01]  /*14b0*/  ISETP.NE.AND P1, PT, R33, 0x7fffffff, PT ;  /* 0x7fffffff2100780c */ /* 0x000fe20003f25270 */
[----:B------:R1:W-:Y:S01]  /*14c0*/  ATOMS.POPC.INC.32 RZ, [R6+URZ] ;  /* 0x0000000006ff7f8c */ /* 0x0003e2000d8000ff */
[----:B------:R-:W-:Y:S01]  /*14d0*/  ISETP.NE.AND P2, PT, R30, 0x7fffffff, PT ;  /* 0x7fffffff1e00780c */ /* 0x000fe20003f45270 */
[----:B------:R-:W-:Y:S01]  /*14e0*/  IMAD R10, R15, 0x4, R11 ;  /* 0x000000040f0a7824 */ /* 0x000fe200078e020b */
[----:B------:R-:W-:Y:S01]  /*14f0*/  ISETP.NE.AND P3, PT, R31, 0x7fffffff, PT ;  /* 0x7fffffff1f00780c */ /* 0x000fe20003f65270 */
[----:B------:R2:W-:Y:S01]  /*1500*/  ATOMS.POPC.INC.32 RZ, [R8+URZ] ;  /* 0x0000000008ff7f8c */ /* 0x0005e2000d8000ff */
[----:B------:R-:W-:-:S02]  /*1510*/  ISETP.NE.AND P4, PT, R28, 0x7fffffff, PT ;  /* 0x7fffffff1c00780c */ /* 0x000fc40003f85270 */
[----:B0-----:R-:W-:Y:S01]  /*1520*/  SEL R4, R32, 0x80000000, P0 ;  /* 0x8000000020047807 */ /* 0x001fe20000000000 */
[----:B------:R0:W-:Y:S01]  /*1530*/  ATOMS.POPC.INC.32 RZ, [R9+URZ] ;  /* 0x0000000009ff7f8c */ /* 0x0001e2000d8000ff */
[----:B------:R-:W-:Y:S01]  /*1540*/  SEL R14, R30, 0x80000000, P2 ;  /* 0x800000001e0e7807 */ /* 0x000fe20001000000 */
[----:B-1----:R-:W1:Y:S01]  /*1550*/  LDC.64 R6, c[0x0][0x380] ;  /* 0x0000e000ff067b82 */ /* 0x002e620000000a00 */
[----:B------:R-:W-:Y:S01]  /*1560*/  SEL R20, R28, 0x80000000, P4 ;  /* 0x800000001c147807 */ /* 0x000fe20002000000 */
[----:B------:R3:W-:Y:S01]  /*1570*/  ATOMS.POPC.INC.32 RZ, [R10+URZ] ;  /* 0x000000000aff7f8c */ /* 0x0007e2000d8000ff */
[----:B--2---:R-:W-:Y:S02]  /*1580*/  SEL R8, R33, 0x80000000, P1 ;  /* 0x8000000021087807 */ /* 0x004fe40000800000 */
[----:B------:R-:W-:Y:S02]  /*1590*/  SHF.R.U32.HI R4, RZ, UR4, R4 ;  /* 0x00000004ff047c19 */ /* 0x000fe40008011604 */
[----:B0-----:R-:W-:-:S02]  /*15a0*/  SEL R9, R31, 0x80000000, P3 ;  /* 0x800000001f097807 */ /* 0x001fc40001800000 */
[----:B------:R-:W-:Y:S02]  /*15b0*/  SHF.R.U32.HI R8, RZ, UR4, R8 ;  /* 0x00000004ff087c19 */ /* 0x000fe40008011608 */
[----:B------:R-:W-:Y:S02]  /*15c0*/  SHF.R.U32.HI R14, RZ, UR4, R14 ;  /* 0x00000004ff0e7c19 */ /* 0x000fe4000801160e */
[----:B---3--:R-:W-:Y:S02]  /*15d0*/  SHF.R.U32.HI R10, RZ, UR4, R9 ;  /* 0x00000004ff0a7c19 */ /* 0x008fe40008011609 */
[----:B------:R-:W-:Y:S02]  /*15e0*/  SHF.R.U32.HI R20, RZ, UR4, R20 ;  /* 0x00000004ff147c19 */ /* 0x000fe40008011614 */
[-C--:B------:R-:W-:Y:S02]  /*15f0*/  LOP3.LUT R4, R4, R19.reuse, RZ, 0x30, !PT ;  /* 0x0000001304047212 */ /* 0x080fe400078e30ff */
[----:B------:R-:W-:-:S02]  /*1600*/  LOP3.LUT R8, R8, R19, RZ, 0x30, !PT ;  /* 0x0000001308087212 */ /* 0x000fc400078e30ff */
[-C--:B------:R-:W-:Y:S01]  /*1610*/  LOP3.LUT R9, R14, R19.reuse, RZ, 0x30, !PT ;  /* 0x000000130e097212 */ /* 0x080fe200078e30ff */
[--C-:B------:R-:W-:Y:S01]  /*1620*/  IMAD R29, R4, 0x4, R11.reuse ;  /* 0x00000004041d7824 */ /* 0x100fe200078e020b */
[----:B------:R-:W-:Y:S01]  /*1630*/  ISETP.GT.U32.AND P5, PT, R3, 0xff, PT ;  /* 0x000000ff0300780c */ /* 0x000fe20003fa4070 */
[--C-:B------:R-:W-:Y:S01]  /*1640*/  IMAD R49, R8, 0x4, R11.reuse ;  /* 0x0000000408317824 */ /* 0x100fe200078e020b */
[-C--:B------:R-:W-:Y:S01]  /*1650*/  LOP3.LUT R10, R10, R19.reuse, RZ, 0x30, !PT ;  /* 0x000000130a0a7212 */ /* 0x080fe200078e30ff */
[--C-:B------:R-:W-:Y:S01]  /*1660*/  IMAD R51, R9, 0x4, R11.reuse ;  /* 0x0000000409337824 */ /* 0x100fe200078e020b */
[----:B------:R-:W-:Y:S01]  /*1670*/  LOP3.LUT R14, R20, R19, RZ, 0x30, !PT ;  /* 0x00000013140e7212 */ /* 0x000fe200078e30ff */
[----:B------:R0:W-:Y:S01]  /*1680*/  ATOMS.POPC.INC.32 RZ, [R29+URZ] ;  /* 0x000000001dff7f8c */ /* 0x0001e2000d8000ff */
[----:B------:R-:W-:Y:S01]  /*1690*/  P2R R58, PR, RZ, 0x20 ;  /* 0x00000020ff3a7803 */ /* 0x000fe20000000000 */
[--C-:B------:R-:W-:Y:S02]  /*16a0*/  IMAD R53, R10, 0x4, R11.reuse ;  /* 0x000000040a357824 */ /* 0x100fe400078e020b */
[----:B------:R-:W-:Y:S01]  /*16b0*/  IMAD R11, R14, 0x4, R11 ;  /* 0x000000040e0b7824 */ /* 0x000fe200078e020b */
[----:B------:R0:W-:Y:S01]  /*16c0*/  ATOMS.POPC.INC.32 RZ, [R49+URZ] ;  /* 0x0000000031ff7f8c */ /* 0x0001e2000d8000ff */
[----:B------:R-:W-:-:S03]  /*16d0*/  IMAD.MOV.U32 R20, RZ, RZ, RZ ;  /* 0x000000ffff147224 */ /* 0x000fc600078e00ff */
[----:B------:R0:W-:Y:S04]  /*16e0*/  ATOMS.POPC.INC.32 RZ, [R51+URZ] ;  /* 0x0000000033ff7f8c */ /* 0x0001e8000d8000ff */
[----:B------:R0:W-:Y:S04]  /*16f0*/  ATOMS.POPC.INC.32 RZ, [R53+URZ] ;  /* 0x0000000035ff7f8c */ /* 0x0001e8000d8000ff */
[----:B------:R0:W-:Y:S01]  /*1700*/  ATOMS.POPC.INC.32 RZ, [R11+URZ] ;  /* 0x000000000bff7f8c */ /* 0x0001e2000d8000ff */
[----:B------:R-:W-:Y:S06]  /*1710*/  BAR.SYNC.DEFER_BLOCKING 0x0 ;  /* 0x0000000000007b1d */ /* 0x000fec0000010000 */
[----:B-1----:R-:W-:Y:S05]  /*1720*/  @P5 BRA `(.L_x_13) ;  /* 0x00000000008c5947 */ /* 0x002fea0003800000 */
[----:B0-----:R-:W-:Y:S04]  /*1730*/  LDS R11, [R22] ;  /* 0x00000000160b7984 */ /* 0x001fe80000000800 */
[----:B------:R-:W0:Y:S04]  /*1740*/  LDS R20, [R22+0x400] ;  /* 0x0004000016147984 */ /* 0x000e280000000800 */
[----:B------:R-:W1:Y:S04]  /*1750*/  LDS R56, [R22+0x800] ;  /* 0x0008000016387984 */ /* 0x000e680000000800 */
[----:B------:R-:W2:Y:S04]  /*1760*/  LDS R60, [R22+0xc00] ;  /* 0x000c0000163c7984 */ /* 0x000ea80000000800 */
[----:B------:R-:W3:Y:S04]  /*1770*/  LDS R62, [R22+0x1000] ;  /* 0x00100000163e7984 */ /* 0x000ee80000000800 */
[----:B------:R-:W4:Y:S04]  /*1780*/  LDS R64, [R22+0x1400] ;  /* 0x0014000016407984 */ /* 0x000f280000000800 */
[----:B------:R-:W5:Y:S04]  /*1790*/  LDS R66, [R22+0x1800] ;  /* 0x0018000016427984 */ /* 0x000f680000000800 */
[----:B------:R-:W5:Y:S04]  /*17a0*/  LDS R68, [R22+0x1c00] ;  /* 0x001c000016447984 */ /* 0x000f680000000800 */
[----:B------:R-:W5:Y:S04]  /*17b0*/  LDS R70, [R22+0x2000] ;  /* 0x0020000016467984 */ /* 0x000f680000000800 */
[----:B------:R-:W5:Y:S04]  /*17c0*/  LDS R72, [R22+0x2400] ;  /* 0x0024000016487984 */ /* 0x000f680000000800 */
[----:B------:R-:W5:Y:S01]  /*17d0*/  LDS R74, [R22+0x2800] ;  /* 0x00280000164a7984 */ /* 0x000f620000000800 */
[----:B0-----:R-:W-:-:S03]  /*17e0*/  IMAD.IADD R29, R11, 0x1, R20 ;  /* 0x000000010b1d7824 */ /* 0x001fc600078e0214 */
[----:B------:R0:W-:Y:S01]  /*17f0*/  STS [R22+0x400], R11 ;  /* 0x0004000b16007388 */ /* 0x0001e20000000800 */
[----:B-1----:R-:W-:-:S03]  /*1800*/  IMAD.IADD R49, R29, 0x1, R56 ;  /* 0x000000011d317824 */ /* 0x002fc600078e0238 */
[----:B------:R-:W1:Y:S01]  /*1810*/  LDS R20, [R22+0x2c00] ;  /* 0x002c000016147984 */ /* 0x000e620000000800 */
[----:B--2---:R-:W-:-:S03]  /*1820*/  IMAD.IADD R51, R49, 0x1, R60 ;  /* 0x0000000131337824 */ /* 0x004fc600078e023c */
[----:B------:R2:W-:Y:S01]  /*1830*/  STS [R22+0x800], R29 ;  /* 0x0008001d16007388 */ /* 0x0005e20000000800 */
[----:B---3--:R-:W-:-:S03]  /*1840*/  IMAD.IADD R53, R51, 0x1, R62 ;  /* 0x0000000133357824 */ /* 0x008fc600078e023e */
[----:B------:R3:W-:Y:S01]  /*1850*/  STS [R22+0xc00], R49 ;  /* 0x000c003116007388 */ /* 0x0007e20000000800 */
[----:B----4-:R-:W-:-:S03]  /*1860*/  IMAD.IADD R55, R53, 0x1, R64 ;  /* 0x0000000135377824 */ /* 0x010fc600078e0240 */
[----:B------:R3:W-:Y:S01]  /*1870*/  STS [R22+0x1000], R51 ;  /* 0x0010003316007388 */ /* 0x0007e20000000800 */
[----:B-----5:R-:W-:-:S03]  /*1880*/  IMAD.IADD R57, R55, 0x1, R66 ;  /* 0x0000000137397824 */ /* 0x020fc600078e0242 */
[----:B------:R3:W-:Y:S01]  /*1890*/  STS [R22+0x1400], R53 ;  /* 0x0014003516007388 */ /* 0x0007e20000000800 */
[----:B------:R-:W-:-:S03]  /*18a0*/  IMAD.IADD R59, R57, 0x1, R68 ;  /* 0x00000001393b7824 */ /* 0x000fc600078e0244 */
[----:B------:R3:W-:Y:S01]  /*18b0*/  STS [R22+0x1800], R55 ;  /* 0x0018003716007388 */ /* 0x0007e20000000800 */
[----:B------:R-:W-:-:S03]  /*18c0*/  IMAD.IADD R61, R59, 0x1, R70 ;  /* 0x000000013b3d7824 */ /* 0x000fc600078e0246 */
[----:B------:R3:W-:Y:S01]  /*18d0*/  STS [R22+0x1c00], R57 ;  /* 0x001c003916007388 */ /* 0x0007e20000000800 */
[----:B0-----:R-:W-:-:S03]  /*18e0*/  IMAD.IADD R11, R61, 0x1, R72 ;  /* 0x000000013d0b7824 */ /* 0x001fc600078e0248 */
[----:B------:R3:W-:Y:S01]  /*18f0*/  STS [R22+0x2000], R59 ;  /* 0x0020003b16007388 */ /* 0x0007e20000000800 */
[----:B--2---:R-:W-:-:S03]  /*1900*/  IMAD.IADD R29, R11, 0x1, R74 ;  /* 0x000000010b1d7824 */ /* 0x004fc600078e024a */
[----:B------:R3:W-:Y:S04]  /*1910*/  STS [R22+0x2400], R61 ;  /* 0x0024003d16007388 */ /* 0x0007e80000000800 */
[----:B------:R3:W-:Y:S04]  /*1920*/  STS [R22+0x2800], R11 ;  /* 0x0028000b16007388 */ /* 0x0007e80000000800 */
[----:B------:R3:W-:Y:S01]  /*1930*/  STS [R22], RZ ;  /* 0x000000ff16007388 */ /* 0x0007e20000000800 */
[----:B-1----:R-:W-:-:S03]  /*1940*/  IMAD.IADD R20, R29, 0x1, R20 ;  /* 0x000000011d147824 */ /* 0x002fc600078e0214 */
[----:B------:R3:W-:Y:S04]  /*1950*/  STS [R22+0x2c00], R29 ;  /* 0x002c001d16007388 */ /* 0x0007e80000000800 */
.L_x_13:
[----:B------:R-:W-:Y:S05]  /*1960*/  BSYNC.RECONVERGENT B0 ;  /* 0x0000000000007941 */ /* 0x000fea0003800200 */
.L_x_12:
[C---:B------:R-:W-:Y:S01]  /*1970*/  ISETP.NE.AND P0, PT, R20.reuse, 0x1980, PT ;  /* 0x000019801400780c */ /* 0x040fe20003f05270 */
[----:B0--3--:R-:W-:Y:S01]  /*1980*/  IMAD R29, R5, 0x100, R3 ;  /* 0x00000100051d7824 */ /* 0x009fe200078e0203 */
[----:B------:R-:W-:Y:S01]  /*1990*/  @!P5 LOP3.LUT R49, R20, 0x40000000, RZ, 0xfc, !PT ;  /* 0x400000001431d812 */ /* 0x000fe200078efcff */
[----:B------:R-:W-:Y:S01]  /*19a0*/  IMAD R21, R21, 0x11, RZ ;  /* 0x0000001115157824 */ /* 0x000fe200078e02ff */
[----:B------:R-:W-:Y:S01]  /*19b0*/  ISETP.LT.U32.AND P0, PT, R3, 0x100, !P0 ;  /* 0x000001000300780c */ /* 0x000fe20004701070 */
[----:B------:R-:W-:-:S03]  /*19c0*/  IMAD.WIDE R6, R29, 0x4, R6 ;  /* 0x000000041d067825 */ /* 0x000fc600078e0206 */
[----:B------:R-:W-:Y:S02]  /*19d0*/  LOP3.LUT R11, R21, R50, RZ, 0xfc, !PT ;  /* 0x00000032150b7212 */ /* 0x000fe400078efcff */
[----:B------:R0:W-:Y:S07]  /*19e0*/  @!P5 STG.E.STRONG.SYS desc[UR6][R6.64], R49 ;  /* 0x000000310600d986 */ /* 0x0001ee000c115906 */
[----:B------:R-:W-:Y:S06]  /*19f0*/  BAR.RED.OR.DEFER_BLOCKING 0x0, P0 ;  /* 0x0000000000007b1d */ /* 0x000fec0000014800 */
[----:B------:R-:W1:Y:S02]  /*1a00*/  B2R.RESULT RZ, P0 ;  /* 0x0000000000ff731c */ /* 0x000e640000004000 */
[----:B01----:R-:W-:Y:S05]  /*1a10*/  @!P0 BRA `(.L_x_14) ;  /* 0x00000014008c8947 */ /* 0x003fea0003800000 */
[----:B------:R-:W0:Y:S01]  /*1a20*/  LDCU.64 UR4, c[0x0][0x3b8] ;  /* 0x00007700ff0477ac */ /* 0x000e220008000a00 */
[----:B------:R-:W-:Y:S01]  /*1a30*/  IADD3 R0, P0, PT, R18, R11, RZ ;  /* 0x0000000b12007210 */ /* 0x000fe20007f1e0ff */
[----:B------:R-:W-:Y:S01]  /*1a40*/  BSSY B1, `(.L_x_15) ;  /* 0x0000033000017945 */ /* 0x000fe20003800000 */
[----:B------:R-:W-:-:S03]  /*1a50*/  IMAD R19, R3, 0x8, R23 ;  /* 0x0000000803137824 */ /* 0x000fc600078e0217 */
[----:B------:R-:W-:Y:S01]  /*1a60*/  IMAD.X R47, RZ, RZ, R47, P0 ;  /* 0x000000ffff2f7224 */ /* 0x000fe200000e062f */
[----:B0-----:R-:W-:-:S04]  /*1a70*/  LEA R8, P0, R0, UR4, 0x2 ;  /* 0x0000000400087c11 */ /* 0x001fc8000f8010ff */
[----:B------:R-:W-:Y:S01]  /*1a80*/  LEA.HI.X R9, R0, UR5, R47, 0x2, P0 ;  /* 0x0000000500097c11 */ /* 0x000fe200080f142f */
[----:B------:R-:W-:Y:S08]  /*1a90*/  @P5 BRA `(.L_x_16) ;  /* 0x0000000000b45947 */ /* 0x000ff00003800000 */
[----:B------:R-:W0:Y:S02]  /*1aa0*/  LDCU.64 UR4, c[0x0][0x398] ;  /* 0x00007300ff0477ac */ /* 0x000e240008000a00 */
[----:B0-----:R-:W-:-:S04]  /*1ab0*/  LEA R46, P0, R3, UR4, 0x3 ;  /* 0x00000004032e7c11 */ /* 0x001fc8000f8018ff */
[----:B------:R-:W-:-:S05]  /*1ac0*/  LEA.HI.X R47, R3, UR5, RZ, 0x3, P0 ;  /* 0x00000005032f7c11 */ /* 0x000fca00080f1cff */
[----:B------:R-:W2:Y:S01]  /*1ad0*/  LDG.E.64 R14, desc[UR6][R46.64] ;  /* 0x000000062e0e7981 */ /* 0x000ea2000c1e1b00 */
[----:B------:R-:W-:-:S04]  /*1ae0*/  ISETP.GT.U32.AND P0, PT, R3, R45, PT ;  /* 0x0000002d0300720c */ /* 0x000fc80003f04070 */
[----:B------:R-:W-:-:S04]  /*1af0*/  SEL R21, RZ, 0x1980, !P0 ;  /* 0x00001980ff157807 */ /* 0x000fc80004000000 */
[----:B--2---:R-:W-:Y:S01]  /*1b00*/  IADD3 R14, P0, PT, R14, -R21, RZ ;  /* 0x800000150e0e7210 */ /* 0x004fe20007f1e0ff */
[----:B------:R-:W-:-:S03]  /*1b10*/  IMAD.MOV.U32 R21, RZ, RZ, R20 ;  /* 0x000000ffff157224 */ /* 0x000fc600078e0014 */
[----:B------:R-:W-:Y:S02]  /*1b20*/  IADD3.X R15, PT, PT, R15, -0x1, RZ, P0, !PT ;  /* 0xffffffff0f0f7810 */ /* 0x000fe400007fe4ff */
[----:B------:R-:W-:-:S03]  /*1b30*/  ISETP.GE.AND P0, PT, R5, 0x1, PT ;  /* 0x000000010500780c */ /* 0x000fc60003f06270 */
[----:B------:R0:W-:Y:S10]  /*1b40*/  STS.64 [R19+0x6600], R14 ;  /* 0x0066000e13007388 */ /* 0x0001f40000000a00 */
[----:B------:R-:W-:Y:S05]  /*1b50*/  @!P0 BRA `(.L_x_17) ;  /* 0x00000000006c8947 */ /* 0x000fea0003800000 */
[----:B------:R-:W-:Y:S01]  /*1b60*/  BSSY B0, `(.L_x_18) ;  /* 0x0000019000007945 */ /* 0x000fe20003800000 */
[----:B------:R-:W-:Y:S02]  /*1b70*/  IMAD.MOV.U32 R0, RZ, RZ, -0x1 ;  /* 0xffffffffff007424 */ /* 0x000fe400078e00ff */
[----:B------:R-:W-:Y:S02]  /*1b80*/  IMAD.MOV.U32 R4, RZ, RZ, R5 ;  /* 0x000000ffff047224 */ /* 0x000fe400078e0005 */
[----:B------:R-:W-:-:S07]  /*1b90*/  IMAD.MOV.U32 R21, RZ, RZ, R20 ;  /* 0x000000ffff157224 */ /* 0x000fce00078e0014 */
.L_x_22:
[----:B0-----:R-:W0:Y:S01]  /*1ba0*/  LDC.64 R14, c[0x0][0x380] ;  /* 0x0000e000ff0e7b82 */ /* 0x001e220000000a00 */
[----:B------:R-:W-:Y:S01]  /*1bb0*/  VIADD R47, R4, 0xffffffff ;  /* 0xffffffff042f7836 */ /* 0x000fe20000000000 */
[----:B------:R-:W-:Y:S03]  /*1bc0*/  BSSY B2, `(.L_x_19) ;  /* 0x0000008000027945 */ /* 0x000fe60003800000 */
[----:B------:R-:W-:-:S04]  /*1bd0*/  IMAD R29, R47, 0x100, R3 ;  /* 0x000001002f1d7824 */ /* 0x000fc800078e0203 */
[----:B0-----:R-:W-:-:S07]  /*1be0*/  IMAD.WIDE R14, R29, 0x4, R14 ;  /* 0x000000041d0e7825 */ /* 0x001fce00078e020e */
.L_x_20:
[----:B------:R-:W-:Y:S05]  /*1bf0*/  YIELD ;  /* 0x0000000000007946 */ /* 0x000fea0003800000 */
[----:B------:R0:W-:Y:S06]  /*1c00*/  MEMBAR.SC.CTA ;  /* 0x0000000000007992 */ /* 0x0001ec0000000000 */
[----:B0-----:R-:W2:Y:S02]  /*1c10*/  LDG.E.STRONG.SYS R10, desc[UR6][R14.64] ;  /* 0x000000060e0a7981 */ /* 0x001ea4000c1f5900 */
[----:B--2---:R-:W-:-:S13]  /*1c20*/  ISETP.NE.AND P0, PT, R10, RZ, PT ;  /* 0x000000ff0a00720c */ /* 0x004fda0003f05270 */
[----:B------:R-:W-:Y:S05]  /*1c30*/  @!P0 BRA `(.L_x_20) ;  /* 0xfffffffc00ec8947 */ /* 0x000fea000383ffff */
[----:B------:R-:W-:Y:S05]  /*1c40*/  BSYNC B2 ;  /* 0x0000000000027941 */ /* 0x000fea0003800000 */
.L_x_19:
[----:B------:R-:W-:Y:S01]  /*1c50*/  BSSY.RECONVERGENT B2, `(.L_x_21) ;  /* 0x0000006000027945 */ /* 0x000fe20003800200 */
[C---:B------:R-:W-:Y:S02]  /*1c60*/  ISETP.GT.AND P0, PT, R10.reuse, -0x1, PT ;  /* 0xffffffff0a00780c */ /* 0x040fe40003f04270 */
[----:B------:R-:W-:Y:S01]  /*1c70*/  LOP3.LUT R10, R10, 0x3fffffff, RZ, 0xc0, !PT ;  /* 0x3fffffff0a0a7812 */ /* 0x000fe200078ec0ff */
[----:B------:R-:W-:Y:S05]  /*1c80*/  WARPSYNC.EXCLUSIVE R0 ;  /* 0x0000000000007348 */ /* 0x000fea0003a00000 */
[----:B------:R-:W-:-:S05]  /*1c90*/  IMAD.IADD R21, R10, 0x1, R21 ;  /* 0x000000010a157824 */ /* 0x000fca00078e0215 */
[----:B------:R-:W-:-:S07]  /*1ca0*/  VOTE.ANY R0, PT, P0 ;  /* 0x0000000000007806 */ /* 0x000fce00000e0100 */
[----:B------:R-:W-:Y:S05]  /*1cb0*/  BSYNC.RECONVERGENT B2 ;  /* 0x0000000000027941 */ /* 0x000fea0003800200 */
.L_x_21:
[----:B------:R-:W-:Y:S01]  /*1cc0*/  ISETP.GT.U32.AND P1, PT, R4, 0x1, PT ;  /* 0x000000010400780c */ /* 0x000fe20003f24070 */
[----:B------:R-:W-:-:S12]  /*1cd0*/  IMAD.MOV.U32 R4, RZ, RZ, R47 ;  /* 0x000000ffff047224 */ /* 0x000fd800078e002f */
[----:B------:R-:W-:Y:S05]  /*1ce0*/  @P0 BRA P1, `(.L_x_22) ;  /* 0xfffffffc00ac0947 */ /* 0x000fea000083ffff */
[----:B------:R-:W-:Y:S05]  /*1cf0*/  BSYNC B0 ;  /* 0x0000000000007941 */ /* 0x000fea0003800000 */
.L_x_18:
[----:B------:R1:W2:Y:S02]  /*1d00*/  LDS.64 R14, [R19+0x6600] ;  /* 0x00660000130e7984 */ /* 0x0002a40000000a00 */
.L_x_17:
[C---:B------:R-:W-:Y:S01]  /*1d10*/  IMAD.IADD R29, R21.reuse, 0x1, -R20 ;  /* 0x00000001151d7824 */ /* 0x040fe200078e0a14 */
[----:B------:R-:W-:-:S04]  /*1d20*/  LOP3.LUT R21, R21, 0x80000000, RZ, 0xfc, !PT ;  /* 0x8000000015157812 */ /* 0x000fc800078efcff */
[C---:B0-2---:R-:W-:Y:S01]  /*1d30*/  IADD3 R14, P0, PT, R29.reuse, R14, RZ ;  /* 0x0000000e1d0e7210 */ /* 0x045fe20007f1e0ff */
[----:B------:R0:W-:Y:S03]  /*1d40*/  STG.E.STRONG.SYS desc[UR6][R6.64], R21 ;  /* 0x0000001506007986 */ /* 0x0001e6000c115906 */
[----:B------:R-:W-:-:S05]  /*1d50*/  LEA.HI.X.SX32 R15, R29, R15, 0x1, P0 ;  /* 0x0000000f1d0f7211 */ /* 0x000fca00000f0eff */
[----:B------:R0:W-:Y:S04]  /*1d60*/  STS.64 [R19+0x6600], R14 ;  /* 0x0066000e13007388 */ /* 0x0001e80000000a00 */
.L_x_16:
[----:B------:R-:W-:Y:S05]  /*1d70*/  BSYNC B1 ;  /* 0x0000000000017941 */ /* 0x000fea0003800000 */
.L_x_15:
[----:B------:R-:W2:Y:S01]  /*1d80*/  LDC R0, c[0x0][0x3c0] ;  /* 0x0000f000ff007b82 */ /* 0x000ea20000000800 */
[----:B------:R-:W-:Y:S01]  /*1d90*/  IMAD.MOV.U32 R16, RZ, RZ, -0x1 ;  /* 0xffffffffff107424 */ /* 0x000fe200078e00ff */
[----:B------:R-:W-:Y:S01]  /*1da0*/  ISETP.GT.AND P0, PT, R13, -0x1, PT ;  /* 0xffffffff0d00780c */ /* 0x000fe20003f04270 */
[----:B------:R-:W-:Y:S01]  /*1db0*/  IMAD R23, R45, 0x8, R23 ;  /* 0x000000082d177824 */ /* 0x000fe200078e0217 */
[----:B------:R-:W-:Y:S02]  /*1dc0*/  ISETP.GT.AND P3, PT, R12, -0x1, PT ;  /* 0xffffffff0c00780c */ /* 0x000fe40003f64270 */
[----:B------:R-:W-:Y:S02]  /*1dd0*/  SEL R4, R16, 0x80000000, P0 ;  /* 0x8000000010047807 */ /* 0x000fe40000000000 */
[----:B0-----:R-:W0:Y:S01]  /*1de0*/  LDC.64 R6, c[0x0][0x390] ;  /* 0x0000e400ff067b82 */ /* 0x001e220000000a00 */
[----:B------:R-:W-:Y:S02]  /*1df0*/  ISETP.GT.AND P4, PT, R43, -0x1, PT ;  /* 0xffffffff2b00780c */ /* 0x000fe40003f84270 */
[----:B------:R-:W-:-:S02]  /*1e00*/  ISETP.GT.AND P2, PT, R24, -0x1, PT ;  /* 0xffffffff1800780c */ /* 0x000fc40003f44270 */
[----:B------:R-:W-:Y:S02]  /*1e10*/  LOP3.LUT R13, R4, R13, RZ, 0x3c, !PT ;  /* 0x0000000d040d7212 */ /* 0x000fe400078e3cff */
[C---:B------:R-:W-:Y:S02]  /*1e20*/  SEL R15, R16.reuse, 0x80000000, P3 ;  /* 0x80000000100f7807 */ /* 0x040fe40001800000 */
[C---:B------:R-:W-:Y:S02]  /*1e30*/  SEL R4, R16.reuse, 0x80000000, P4 ;  /* 0x8000000010047807 */ /* 0x040fe40002000000 */
[----:B------:R-:W-:Y:S02]  /*1e40*/  SEL R21, R16, 0x80000000, P2 ;  /* 0x8000000010157807 */ /* 0x000fe40001000000 */
[----:B------:R-:W-:Y:S02]  /*1e50*/  LOP3.LUT R12, R15, R12, RZ, 0x3c, !PT ;  /* 0x0000000c0f0c7212 */ /* 0x000fe400078e3cff */
[----:B------:R-:W-:-:S02]  /*1e60*/  LOP3.LUT R43, R4, R43, RZ, 0x3c, !PT ;  /* 0x0000002b042b7212 */ /* 0x000fc400078e3cff */
[----:B--2---:R-:W-:Y:S02]  /*1e70*/  ISETP.GE.AND P0, PT, R35, R0, PT ;  /* 0x000000002300720c */ /* 0x004fe40003f06270 */
[----:B------:R-:W-:Y:S02]  /*1e80*/  LOP3.LUT R24, R21, R24, RZ, 0x3c, !PT ;  /* 0x0000001815187212 */ /* 0x000fe400078e3cff */
[----:B0-----:R-:W-:-:S04]  /*1e90*/  ISETP.EQ.U32.AND P1, PT, R6, RZ, PT ;  /* 0x000000ff0600720c */ /* 0x001fc80003f22070 */
[----:B------:R-:W-:Y:S02]  /*1ea0*/  ISETP.EQ.OR.EX P0, PT, R7, RZ, !P0, P1 ;  /* 0x000000ff0700720c */ /* 0x000fe40004702710 */
[----:B------:R-:W-:Y:S02]  /*1eb0*/  ISETP.GT.AND P1, PT, R27, -0x1, PT ;  /* 0xffffffff1b00780c */ /* 0x000fe40003f24270 */
[----:B------:R-:W-:Y:S02]  /*1ec0*/  ISETP.GT.U32.OR P0, PT, R3, 0xff, P0 ;  /* 0x000000ff0300780c */ /* 0x000fe40000704470 */
[----:B------:R-:W-:-:S04]  /*1ed0*/  SEL R10, R16, 0x80000000, P1 ;  /* 0x80000000100a7807 */ /* 0x000fc80000800000 */
[----:B------:R-:W-:-:S07]  /*1ee0*/  LOP3.LUT R27, R10, R27, RZ, 0x3c, !PT ;  /* 0x0000001b0a1b7212 */ /* 0x000fce00078e3cff */
[----:B------:R-:W-:Y:S05]  /*1ef0*/  @P0 BRA `(.L_x_23) ;  /* 0x0000000000240947 */ /* 0x000fea0003800000 */
[----:B------:R-:W0:Y:S01]  /*1f00*/  LDS.64 R14, [R19+0x6600] ;  /* 0x00660000130e7984 */ /* 0x000e220000000a00 */
[C---:B------:R-:W-:Y:S02]  /*1f10*/  ISETP.GT.U32.AND P0, PT, R3.reuse, R45, PT ;  /* 0x0000002d0300720c */ /* 0x040fe40003f04070 */
[----:B------:R-:W-:Y:S02]  /*1f20*/  SHF.R.S32.HI R21, RZ, 0x1f, R20 ;  /* 0x0000001fff157819 */ /* 0x000fe40000011414 */
[----:B------:R-:W-:Y:S02]  /*1f30*/  SEL R29, RZ, 0x1980, !P0 ;  /* 0x00001980ff1d7807 */ /* 0x000fe40004000000 */
[----:B------:R-:W-:-:S04]  /*1f40*/  LEA R6, P2, R3, R6, 0x3 ;  /* 0x0000000603067211 */ /* 0x000fc800078418ff */
[----:B------:R-:W-:Y:S02]  /*1f50*/  LEA.HI.X R7, R3, R7, RZ, 0x3, P2 ;  /* 0x0000000703077211 */ /* 0x000fe400010f1cff */
[----:B0-----:R-:W-:-:S04]  /*1f60*/  IADD3 R20, P0, P1, R14, R29, R20 ;  /* 0x0000001d0e147210 */ /* 0x001fc8000791e014 */
[----:B------:R-:W-:-:S05]  /*1f70*/  IADD3.X R21, PT, PT, R15, RZ, R21, P0, P1 ;  /* 0x000000ff0f157210 */ /* 0x000fca00007e2415 */
[----:B------:R0:W-:Y:S04]  /*1f80*/  STG.E.64 desc[UR6][R6.64], R20 ;  /* 0x0000001406007986 */ /* 0x0001e8000c101b06 */
.L_x_23:
[----:B------:R-:W-:Y:S05]  /*1f90*/  WARPSYNC.ALL ;  /* 0x0000000000007948 */ /* 0x000fea0003800000 */
[----:B------:R-:W-:Y:S01]  /*1fa0*/  BAR.SYNC.DEFER_BLOCKING 0x0 ;  /* 0x0000000000007b1d */ /* 0x000fe20000010000 */
[----:B------:R-:W-:Y:S02]  /*1fb0*/  ISETP.GT.AND P0, PT, R25, -0x1, PT ;  /* 0xffffffff1900780c */ /* 0x000fe40003f04270 */
[----:B------:R-:W-:Y:S02]  /*1fc0*/  ISETP.GT.AND P1, PT, R17, -0x1, PT ;  /* 0xffffffff1100780c */ /* 0x000fe40003f24270 */
[----:B------:R-:W-:-:S02]  /*1fd0*/  SEL R4, R16, 0x80000000, P0 ;  /* 0x8000000010047807 */ /* 0x000fc40000000000 */
[----:B------:R-:W-:Y:S02]  /*1fe0*/  ISETP.GT.AND P0, PT, R39, -0x1, PT ;  /* 0xffffffff2700780c */ /* 0x000fe40003f04270 */
[----:B------:R-:W-:Y:S02]  /*1ff0*/  ISETP.GT.AND P2, PT, R41, -0x1, PT ;  /* 0xffffffff2900780c */ /* 0x000fe40003f44270 */
[----:B------:R-:W-:Y:S02]  /*2000*/  ISETP.GT.AND P3, PT, R36, -0x1, PT ;  /* 0xffffffff2400780c */ /* 0x000fe40003f64270 */
[----:B------:R-:W-:Y:S02]  /*2010*/  LOP3.LUT R25, R4, R25, RZ, 0x3c, !PT ;  /* 0x0000001904197212 */ /* 0x000fe400078e3cff */
[----:B------:R-:W-:Y:S02]  /*2020*/  SEL R4, R16, 0x80000000, P0 ;  /* 0x8000000010047807 */ /* 0x000fe40000000000 */
[----:B------:R-:W-:-:S02]  /*2030*/  ISETP.GT.AND P0, PT, R35, R0, PT ;  /* 0x000000002300720c */ /* 0x000fc40003f04270 */
[C---:B0-----:R-:W-:Y:S02]  /*2040*/  SEL R6, R16.reuse, 0x80000000, P1 ;  /* 0x8000000010067807 */ /* 0x041fe40000800000 */
[C---:B------:R-:W-:Y:S02]  /*2050*/  SEL R10, R16.reuse, 0x80000000, P2 ;  /* 0x80000000100a7807 */ /* 0x040fe40001000000 */
[----:B------:R-:W-:Y:S01]  /*2060*/  SEL R7, R16, 0x80000000, P3 ;  /* 0x8000000010077807 */ /* 0x000fe20001800000 */
[----:B------:R0:W2:Y:S01]  /*2070*/  LDS.64 R2, [R23+0x6600] ;  /* 0x0066000017027984 */ /* 0x0000a20000000a00 */
[----:B------:R-:W-:Y:S02]  /*2080*/  ISETP.GT.AND P1, PT, R34, -0x1, PT ;  /* 0xffffffff2200780c */ /* 0x000fe40003f24270 */
[----:B------:R-:W-:Y:S02]  /*2090*/  ISETP.GT.AND P2, PT, R37, -0x1, PT ;  /* 0xffffffff2500780c */ /* 0x000fe40003f44270 */
[----:B------:R-:W-:-:S02]  /*20a0*/  ISETP.GT.AND P3, PT, R32, -0x1, PT ;  /* 0xffffffff2000780c */ /* 0x000fc40003f64270 */
[----:B------:R-:W-:Y:S02]  /*20b0*/  LOP3.LUT R21, R6, R17, RZ, 0x3c, !PT ;  /* 0x0000001106157212 */ /* 0x000fe400078e3cff */
[----:B------:R-:W-:Y:S02]  /*20c0*/  LOP3.LUT R29, R7, R36, RZ, 0x3c, !PT ;  /* 0x00000024071d7212 */ /* 0x000fe400078e3cff */
[C---:B------:R-:W-:Y:S02]  /*20d0*/  SEL R7, R16.reuse, 0x80000000, P1 ;  /* 0x8000000010077807 */ /* 0x040fe40000800000 */
[C---:B------:R-:W-:Y:S02]  /*20e0*/  SEL R6, R16.reuse, 0x80000000, P2 ;  /* 0x8000000010067807 */ /* 0x040fe40001000000 */
[----:B------:R-:W-:Y:S02]  /*20f0*/  SEL R15, R16, 0x80000000, P3 ;  /* 0x80000000100f7807 */ /* 0x000fe40001800000 */
[----:B------:R-:W-:-:S02]  /*2100*/  ISETP.GT.AND P1, PT, R33, -0x1, PT ;  /* 0xffffffff2100780c */ /* 0x000fc40003f24270 */
[----:B------:R-:W-:Y:S02]  /*2110*/  ISETP.GT.AND P2, PT, R30, -0x1, PT ;  /* 0xffffffff1e00780c */ /* 0x000fe40003f44270 */
[----:B------:R-:W-:Y:S02]  /*2120*/  ISETP.GT.AND P3, PT, R31, -0x1, PT ;  /* 0xffffffff1f00780c */ /* 0x000fe40003f64270 */
[----:B------:R-:W-:Y:S02]  /*2130*/  ISETP.GT.AND P4, PT, R28, -0x1, PT ;  /* 0xffffffff1c00780c */ /* 0x000fe40003f84270 */
[----:B------:R-:W-:Y:S02]  /*2140*/  LOP3.LUT R39, R4, R39, RZ, 0x3c, !PT ;  /* 0x0000002704277212 */ /* 0x000fe400078e3cff */
[----:B0-----:R-:W-:Y:S02]  /*2150*/  LOP3.LUT R23, R7, R34, RZ, 0x3c, !PT ;  /* 0x0000002207177212 */ /* 0x001fe400078e3cff */
[----:B------:R-:W-:-:S02]  /*2160*/  LOP3.LUT R37, R6, R37, RZ, 0x3c, !PT ;  /* 0x0000002506257212 */ /* 0x000fc400078e3cff */
[----:B------:R-:W-:Y:S02]  /*2170*/  LOP3.LUT R45, R15, R32, RZ, 0x3c, !PT ;  /* 0x000000200f2d7212 */ /* 0x000fe400078e3cff */
[C---:B------:R-:W-:Y:S02]  /*2180*/  SEL R4, R16.reuse, 0x80000000, P1 ;  /* 0x8000000010047807 */ /* 0x040fe40000800000 */
[C---:B------:R-:W-:Y:S02]  /*2190*/  SEL R7, R16.reuse, 0x80000000, P2 ;  /* 0x8000000010077807 */ /* 0x040fe40001000000 */
[C---:B------:R-:W-:Y:S02]  /*21a0*/  SEL R6, R16.reuse, 0x80000000, P3 ;  /* 0x8000000010067807 */ /* 0x040fe40001800000 */
[----:B------:R-:W-:Y:S02]  /*21b0*/  SEL R15, R16, 0x80000000, P4 ;  /* 0x80000000100f7807 */ /* 0x000fe40002000000 */
[----:B------:R-:W-:-:S02]  /*21c0*/  LOP3.LUT R41, R10, R41, RZ, 0x3c, !PT ;  /* 0x000000290a297212 */ /* 0x000fc400078e3cff */
[----:B------:R-:W-:Y:S02]  /*21d0*/  LOP3.LUT R33, R4, R33, RZ, 0x3c, !PT ;  /* 0x0000002104217212 */ /* 0x000fe400078e3cff */
[----:B------:R-:W-:Y:S02]  /*21e0*/  LOP3.LUT R35, R7, R30, RZ, 0x3c, !PT ;  /* 0x0000001e07237212 */ /* 0x000fe400078e3cff */
[----:B------:R-:W-:Y:S02]  /*21f0*/  LOP3.LUT R31, R6, R31, RZ, 0x3c, !PT ;  /* 0x0000001f061f7212 */ /* 0x000fe400078e3cff */
[----:B------:R-:W-:Y:S01]  /*2200*/  LOP3.LUT R47, R15, R28, RZ, 0x3c, !PT ;  /* 0x0000001c0f2f7212 */ /* 0x000fe200078e3cff */
[----:B--2---:R-:W-:Y:S06]  /*2210*/  @P0 BRA `(.L_x_24) ;  /* 0x00000000005c0947 */ /* 0x004fec0003800000 */
[----:B------:R-:W0:Y:S01]  /*2220*/  LDCU.64 UR4, c[0x0][0x3a0] ;  /* 0x00007400ff0477ac */ /* 0x000e220008000a00 */
[----:B------:R-:W-:-:S05]  /*2230*/  IADD3 R4, P1, PT, R11, R2, RZ ;  /* 0x000000020b047210 */ /* 0x000fca0007f3e0ff */
[----:B------:R-:W-:Y:S01]  /*2240*/  IMAD.X R7, RZ, RZ, R3, P1 ;  /* 0x000000ffff077224 */ /* 0x000fe200008e0603 */
[----:B0-----:R-:W-:-:S04]  /*2250*/  LEA R2, P1, R4, UR4, 0x2 ;  /* 0x0000000404027c11 */ /* 0x001fc8000f8210ff */
[----:B------:R-:W-:-:S05]  /*2260*/  LEA.HI.X R3, R4, UR5, R7, 0x2, P1 ;  /* 0x0000000504037c11 */ /* 0x000fca00088f1407 */
[----:B------:R0:W-:Y:S04]  /*2270*/  STG.E desc[UR6][R2.64], R13 ;  /* 0x0000000d02007986 */ /* 0x0001e8000c101906 */
        /* <DEDUP_REMOVED lines=15> */
[----:B------:R0:W-:Y:S01]  /*2370*/  STG.E desc[UR6][R2.64+0x800], R47 ;  /* 0x0008002f02007986 */ /* 0x0001e2000c101906 */
[----:B------:R-:W-:Y:S05]  /*2380*/  BRA `(.L_x_25) ;  /* 0x0000000000e07947 */ /* 0x000fea0003800000 */
.L_x_24:
[----:B------:R-:W0:Y:S01]  /*2390*/  LDCU.64 UR4, c[0x0][0x3a0] ;  /* 0x00007400ff0477ac */ /* 0x000e220008000a00 */
[----:B------:R-:W-:Y:S01]  /*23a0*/  IMAD R6, R5, -0x1980, R0 ;  /* 0xffffe68005067824 */ /* 0x000fe200078e0200 */
[C---:B------:R-:W-:Y:S01]  /*23b0*/  IADD3 R4, P1, PT, R11.reuse, R2, RZ ;  /* 0x000000020b047210 */ /* 0x040fe20007f3e0ff */
[C---:B------:R-:W-:Y:S02]  /*23c0*/  VIADD R15, R11.reuse, 0x20 ;  /* 0x000000200b0f7836 */ /* 0x040fe40000000000 */
[C---:B------:R-:W-:Y:S01]  /*23d0*/  VIADD R17, R11.reuse, 0x40 ;  /* 0x000000400b117836 */ /* 0x040fe20000000000 */
[-C--:B------:R-:W-:Y:S01]  /*23e0*/  ISETP.GE.AND P5, PT, R11, R6.reuse, PT ;  /* 0x000000060b00720c */ /* 0x080fe20003fa6270 */
[----:B------:R-:W-:Y:S01]  /*23f0*/  IMAD.X R7, RZ, RZ, R3, P1 ;  /* 0x000000ffff077224 */ /* 0x000fe200008e0603 */
[-C--:B------:R-:W-:Y:S01]  /*2400*/  ISETP.GE.AND P4, PT, R15, R6.reuse, PT ;  /* 0x000000060f00720c */ /* 0x080fe20003f86270 */
[----:B------:R-:W-:Y:S01]  /*2410*/  VIADD R15, R11, 0x60 ;  /* 0x000000600b0f7836 */ /* 0x000fe20000000000 */
[----:B------:R-:W-:Y:S01]  /*2420*/  ISETP.GE.AND P3, PT, R17, R6, PT ;  /* 0x000000061100720c */ /* 0x000fe20003f66270 */
[----:B------:R-:W-:-:S02]  /*2430*/  VIADD R17, R11, 0x80 ;  /* 0x000000800b117836 */ /* 0x000fc40000000000 */
[----:B-1----:R-:W-:Y:S01]  /*2440*/  VIADD R19, R11, 0xa0 ;  /* 0x000000a00b137836 */ /* 0x002fe20000000000 */
[-C--:B------:R-:W-:Y:S01]  /*2450*/  ISETP.GE.AND P2, PT, R15, R6.reuse, PT ;  /* 0x000000060f00720c */ /* 0x080fe20003f46270 */
[----:B------:R-:W-:Y:S01]  /*2460*/  VIADD R15, R11, 0xc0 ;  /* 0x000000c00b0f7836 */ /* 0x000fe20000000000 */
[C---:B0-----:R-:W-:Y:S02]  /*2470*/  LEA R2, P1, R4.reuse, UR4, 0x2 ;  /* 0x0000000404027c11 */ /* 0x041fe4000f8210ff */
[-C--:B------:R-:W-:Y:S02]  /*2480*/  ISETP.GE.AND P6, PT, R19, R6.reuse, PT ;  /* 0x000000061300720c */ /* 0x080fe40003fc6270 */
[----:B------:R-:W-:Y:S02]  /*2490*/  LEA.HI.X R3, R4, UR5, R7, 0x2, P1 ;  /* 0x0000000504037c11 */ /* 0x000fe400088f1407 */
[----:B------:R-:W-:Y:S01]  /*24a0*/  ISETP.GE.AND P1, PT, R17, R6, PT ;  /* 0x000000061100720c */ /* 0x000fe20003f26270 */
[----:B------:R-:W-:-:S02]  /*24b0*/  VIADD R17, R11, 0xe0 ;  /* 0x000000e00b117836 */ /* 0x000fc40000000000 */
[----:B------:R0:W-:Y:S01]  /*24c0*/  @!P5 STG.E desc[UR6][R2.64], R13 ;  /* 0x0000000d0200d986 */ /* 0x0001e2000c101906 */
[-C--:B------:R-:W-:Y:S01]  /*24d0*/  ISETP.GE.AND P5, PT, R15, R6.reuse, PT ;  /* 0x000000060f00720c */ /* 0x080fe20003fa6270 */
[----:B------:R-:W-:Y:S02]  /*24e0*/  VIADD R15, R11, 0x100 ;  /* 0x000001000b0f7836 */ /* 0x000fe40000000000 */
[----:B------:R1:W-:Y:S03]  /*24f0*/  @!P3 STG.E desc[UR6][R2.64+0x100], R43 ;  /* 0x0001002b0200b986 */ /* 0x0003e6000c101906 */
[-C--:B------:R-:W-:Y:S01]  /*2500*/  ISETP.GE.AND P3, PT, R15, R6.reuse, PT ;  /* 0x000000060f00720c */ /* 0x080fe20003f66270 */
[----:B------:R-:W-:Y:S01]  /*2510*/  VIADD R15, R11, 0x140 ;  /* 0x000001400b0f7836 */ /* 0x000fe20000000000 */
[----:B------:R1:W-:Y:S01]  /*2520*/  @!P4 STG.E desc[UR6][R2.64+0x80], R12 ;  /* 0x0000800c0200c986 */ /* 0x0003e2000c101906 */
[----:B------:R-:W-:Y:S01]  /*2530*/  ISETP.GE.AND P4, PT, R17, R6, PT ;  /* 0x000000061100720c */ /* 0x000fe20003f86270 */
[----:B------:R-:W-:-:S02]  /*2540*/  VIADD R17, R11, 0x120 ;  /* 0x000001200b117836 */ /* 0x000fc40000000000 */
[----:B------:R1:W-:Y:S01]  /*2550*/  @!P1 STG.E desc[UR6][R2.64+0x200], R27 ;  /* 0x0002001b02009986 */ /* 0x0003e2000c101906 */
[-C--:B------:R-:W-:Y:S01]  /*2560*/  ISETP.GE.AND P1, PT, R15, R6.reuse, PT ;  /* 0x000000060f00720c */ /* 0x080fe20003f26270 */
[C---:B0-----:R-:W-:Y:S02]  /*2570*/  VIADD R13, R11.reuse, 0x160 ;  /* 0x000001600b0d7836 */ /* 0x041fe40000000000 */
[----:B------:R-:W-:Y:S01]  /*2580*/  VIADD R15, R11, 0x180 ;  /* 0x000001800b0f7836 */ /* 0x000fe20000000000 */
[----:B------:R1:W-:Y:S01]  /*2590*/  @!P2 STG.E desc[UR6][R2.64+0x180], R24 ;  /* 0x000180180200a986 */ /* 0x0003e2000c101906 */
[----:B------:R-:W-:-:S03]  /*25a0*/  ISETP.GE.AND P2, PT, R17, R6, PT ;  /* 0x000000061100720c */ /* 0x000fc60003f46270 */
[----:B------:R1:W-:Y:S01]  /*25b0*/  @!P6 STG.E desc[UR6][R2.64+0x280], R25 ;  /* 0x000280190200e986 */ /* 0x0003e2000c101906 */
[-C--:B------:R-:W-:Y:S01]  /*25c0*/  ISETP.GE.AND P6, PT, R13, R6.reuse, PT ;  /* 0x000000060d00720c */ /* 0x080fe20003fc6270 */
[----:B------:R-:W-:Y:S02]  /*25d0*/  VIADD R13, R11, 0x1a0 ;  /* 0x000001a00b0d7836 */ /* 0x000fe40000000000 */
[----:B------:R1:W-:Y:S01]  /*25e0*/  @!P5 STG.E desc[UR6][R2.64+0x300], R21 ;  /* 0x000300150200d986 */ /* 0x0003e2000c101906 */
[-C--:B------:R-:W-:Y:S01]  /*25f0*/  ISETP.GE.AND P5, PT, R15, R6.reuse, PT ;  /* 0x000000060f00720c */ /* 0x080fe20003fa6270 */
[----:B------:R-:W-:Y:S02]  /*2600*/  VIADD R15, R11, 0x1c0 ;  /* 0x000001c00b0f7836 */ /* 0x000fe40000000000 */
[----:B------:R1:W-:Y:S01]  /*2610*/  @!P4 STG.E desc[UR6][R2.64+0x380], R41 ;  /* 0x000380290200c986 */ /* 0x0003e2000c101906 */
[----:B------:R-:W-:Y:S01]  /*2620*/  ISETP.GE.AND P4, PT, R13, R6, PT ;  /* 0x000000060d00720c */ /* 0x000fe20003f86270 */
[----:B------:R-:W-:-:S02]  /*2630*/  VIADD R13, R11, 0x1e0 ;  /* 0x000001e00b0d7836 */ /* 0x000fc40000000000 */
[----:B------:R1:W-:Y:S01]  /*2640*/  @!P3 STG.E desc[UR6][R2.64+0x400], R29 ;  /* 0x0004001d0200b986 */ /* 0x0003e2000c101906 */
[-C--:B------:R-:W-:Y:S01]  /*2650*/  ISETP.GE.AND P3, PT, R15, R6.reuse, PT ;  /* 0x000000060f00720c */ /* 0x080fe20003f66270 */
[----:B------:R-:W-:Y:S02]  /*2660*/  VIADD R15, R11, 0x200 ;  /* 0x000002000b0f7836 */ /* 0x000fe40000000000 */
[----:B------:R1:W-:Y:S01]  /*2670*/  @!P2 STG.E desc[UR6][R2.64+0x480], R39 ;  /* 0x000480270200a986 */ /* 0x0003e2000c101906 */
[----:B------:R-:W-:-:S03]  /*2680*/  ISETP.GE.AND P2, PT, R13, R6, PT ;  /* 0x000000060d00720c */ /* 0x000fc60003f46270 */
[----:B------:R1:W-:Y:S01]  /*2690*/  @!P1 STG.E desc[UR6][R2.64+0x500], R23 ;  /* 0x0005001702009986 */ /* 0x0003e2000c101906 */
[----:B------:R-:W-:-:S03]  /*26a0*/  ISETP.GE.AND P1, PT, R15, R6, PT ;  /* 0x000000060f00720c */ /* 0x000fc60003f26270 */
[----:B------:R1:W-:Y:S04]  /*26b0*/  @!P6 STG.E desc[UR6][R2.64+0x580], R37 ;  /* 0x000580250200e986 */ /* 0x0003e8000c101906 */
[----:B------:R1:W-:Y:S04]  /*26c0*/  @!P5 STG.E desc[UR6][R2.64+0x600], R45 ;  /* 0x0006002d0200d986 */ /* 0x0003e8000c101906 */
[----:B------:R1:W-:Y:S04]  /*26d0*/  @!P4 STG.E desc[UR6][R2.64+0x680], R33 ;  /* 0x000680210200c986 */ /* 0x0003e8000c101906 */
[----:B------:R1:W-:Y:S04]  /*26e0*/  @!P3 STG.E desc[UR6][R2.64+0x700], R35 ;  /* 0x000700230200b986 */ /* 0x0003e8000c101906 */
[----:B------:R1:W-:Y:S04]  /*26f0*/  @!P2 STG.E desc[UR6][R2.64+0x780], R31 ;  /* 0x0007801f0200a986 */ /* 0x0003e8000c101906 */
[----:B------:R1:W-:Y:S02]  /*2700*/  @!P1 STG.E desc[UR6][R2.64+0x800], R47 ;  /* 0x0008002f02009986 */ /* 0x0003e4000c101906 */
.L_x_25:
[----:B------:R-:W-:Y:S05]  /*2710*/  @P0 BRA `(.L_x_26) ;  /* 0x0000000000480947 */ /* 0x000fea0003800000 */
[----:B0-----:R0:W5:Y:S04]  /*2720*/  LDG.E R13, desc[UR6][R8.64] ;  /* 0x00000006080d7981 */ /* 0x001168000c1e1900 */
[----:B------:R0:W5:Y:S04]  /*2730*/  LDG.E R15, desc[UR6][R8.64+0x80] ;  /* 0x00008006080f7981 */ /* 0x000168000c1e1900 */
[----:B------:R0:W5:Y:S04]  /*2740*/  LDG.E R17, desc[UR6][R8.64+0x100] ;  /* 0x0001000608117981 */ /* 0x000168000c1e1900 */
[----:B-1----:R0:W5:Y:S04]  /*2750*/  LDG.E R19, desc[UR6][R8.64+0x180] ;  /* 0x0001800608137981 */ /* 0x002168000c1e1900 */
        /* <DEDUP_REMOVED lines=14> */
.L_x_26:
[----:B------:R-:W-:Y:S02]  /*2840*/  IMAD.IADD R18, R0, 0x1, -R18 ;  /* 0x0000000100127824 */ /* 0x000fe400078e0a12 */
[C---:B01----:R-:W-:Y:S02]  /*2850*/  VIADD R3, R11.reuse, 0x20 ;  /* 0x000000200b037836 */ /* 0x043fe40000000000 */
[C---:B------:R-:W-:Y:S01]  /*2860*/  VIADD R47, R11.reuse, 0x40 ;  /* 0x000000400b2f7836 */ /* 0x040fe20000000000 */
[CC--:B------:R-:W-:Y:S01]  /*2870*/  ISETP.GE.AND P5, PT, R11.reuse, R18.reuse, PT ;  /* 0x000000120b00720c */ /* 0x0c0fe20003fa6270 */
[----:B------:R-:W-:Y:S01]  /*2880*/  VIADD R49, R11, 0x80 ;  /* 0x000000800b317836 */ /* 0x000fe20000000000 */
[-C--:B------:R-:W-:Y:S01]  /*2890*/  ISETP.GE.AND P4, PT, R3, R18.reuse, PT ;  /* 0x000000120300720c */ /* 0x080fe20003f86270 */
[----:B------:R-:W-:Y:S01]  /*28a0*/  VIADD R3, R11, 0x60 ;  /* 0x000000600b037836 */ /* 0x000fe20000000000 */
[-C--:B------:R-:W-:Y:S01]  /*28b0*/  ISETP.GE.AND P3, PT, R47, R18.reuse, PT ;  /* 0x000000122f00720c */ /* 0x080fe20003f66270 */
[----:B------:R-:W-:Y:S01]  /*28c0*/  VIADD R47, R11, 0xa0 ;  /* 0x000000a00b2f7836 */ /* 0x000fe20000000000 */
[----:B------:R-:W-:-:S02]  /*28d0*/  ISETP.GE.AND P1, PT, R49, R18, PT ;  /* 0x000000123100720c */ /* 0x000fc40003f26270 */
[-C--:B------:R-:W-:Y:S01]  /*28e0*/  ISETP.GE.AND P2, PT, R3, R18.reuse, PT ;  /* 0x000000120300720c */ /* 0x080fe20003f46270 */
[----:B------:R-:W-:Y:S01]  /*28f0*/  VIADD R3, R11, 0xc0 ;  /* 0x000000c00b037836 */ /* 0x000fe20000000000 */
[-C--:B------:R-:W-:Y:S01]  /*2900*/  ISETP.GE.AND P6, PT, R47, R18.reuse, PT ;  /* 0x000000122f00720c */ /* 0x080fe20003fc6270 */
[----:B------:R-:W-:Y:S02]  /*2910*/  VIADD R47, R11, 0xe0 ;  /* 0x000000e00b2f7836 */ /* 0x000fe40000000000 */
[----:B------:R1:W5:Y:S01]  /*2920*/  @!P5 LDG.E R13, desc[UR6][R8.64] ;  /* 0x00000006080dd981 */ /* 0x000362000c1e1900 */
[-C--:B------:R-:W-:Y:S01]  /*2930*/  ISETP.GE.AND P5, PT, R3, R18.reuse, PT ;  /* 0x000000120300720c */ /* 0x080fe20003fa6270 */
[----:B------:R-:W-:Y:S02]  /*2940*/  VIADD R3, R11, 0x100 ;  /* 0x000001000b037836 */ /* 0x000fe40000000000 */
[----:B------:R1:W5:Y:S01]  /*2950*/  @!P4 LDG.E R15, desc[UR6][R8.64+0x80] ;  /* 0x00008006080fc981 */ /* 0x000362000c1e1900 */
[----:B------:R-:W-:Y:S01]  /*2960*/  ISETP.GE.AND P4, PT, R47, R18, PT ;  /* 0x000000122f00720c */ /* 0x000fe20003f86270 */
[----:B------:R-:W-:-:S02]  /*2970*/  VIADD R47, R11, 0x120 ;  /* 0x000001200b2f7836 */ /* 0x000fc40000000000 */
[----:B------:R1:W5:Y:S01]  /*2980*/  @!P3 LDG.E R17, desc[UR6][R8.64+0x100] ;  /* 0x000100060811b981 */ /* 0x000362000c1e1900 */
        /* <DEDUP_REMOVED lines=21> */
[----:B------:R-:W-:-:S03]  /*2ae0*/  ISETP.GE.AND P2, PT, R47, R18, PT ;  /* 0x000000122f00720c */ /* 0x000fc60003f46270 */
[----:B------:R1:W5:Y:S01]  /*2af0*/  @!P1 LDG.E R33, desc[UR6][R8.64+0x500] ;  /* 0x0005000608219981 */ /* 0x000362000c1e1900 */
[----:B------:R-:W-:-:S03]  /*2b00*/  ISETP.GE.AND P1, PT, R3, R18, PT ;  /* 0x000000120300720c */ /* 0x000fc60003f26270 */
[----:B------:R1:W5:Y:S04]  /*2b10*/  @!P6 LDG.E R35, desc[UR6][R8.64+0x580] ;  /* 0x000580060823e981 */ /* 0x000368000c1e1900 */
[----:B------:R1:W5:Y:S04]  /*2b20*/  @!P5 LDG.E R37, desc[UR6][R8.64+0x600] ;  /* 0x000600060825d981 */ /* 0x000368000c1e1900 */
[----:B------:R1:W5:Y:S04]  /*2b30*/  @!P4 LDG.E R39, desc[UR6][R8.64+0x680] ;  /* 0x000680060827c981 */ /* 0x000368000c1e1900 */
[----:B------:R1:W5:Y:S04]  /*2b40*/  @!P3 LDG.E R41, desc[UR6][R8.64+0x700] ;  /* 0x000700060829b981 */ /* 0x000368000c1e1900 */
[----:B------:R1:W5:Y:S04]  /*2b50*/  @!P2 LDG.E R43, desc[UR6][R8.64+0x780] ;  /* 0x00078006082ba981 */ /* 0x000368000c1e1900 */
[----:B------:R1:W5:Y:S02]  /*2b60*/  @!P1 LDG.E R45, desc[UR6][R8.64+0x800] ;  /* 0x00080006082d9981 */ /* 0x000364000c1e1900 */
.L_x_27:
[----:B------:R-:W-:Y:S05]  /*2b70*/  @P0 BRA `(.L_x_28) ;  /* 0x0000000000540947 */ /* 0x000fea0003800000 */
[----:B------:R-:W2:Y:S02]  /*2b80*/  LDCU.64 UR4, c[0x0][0x3b0] ;  /* 0x00007600ff0477ac */ /* 0x000ea40008000a00 */
[----:B--2---:R-:W-:-:S04]  /*2b90*/  LEA R2, P0, R4, UR4, 0x2 ;  /* 0x0000000404027c11 */ /* 0x004fc8000f8010ff */
[----:B------:R-:W-:-:S05]  /*2ba0*/  LEA.HI.X R3, R4, UR5, R7, 0x2, P0 ;  /* 0x0000000504037c11 */ /* 0x000fca00080f1407 */
[----:B-----5:R-:W-:Y:S04]  /*2bb0*/  STG.E desc[UR6][R2.64], R13 ;  /* 0x0000000d02007986 */ /* 0x020fe8000c101906 */
[----:B------:R-:W-:Y:S04]  /*2bc0*/  STG.E desc[UR6][R2.64+0x80], R15 ;  /* 0x0000800f02007986 */ /* 0x000fe8000c101906 */
        /* <DEDUP_REMOVED lines=14> */
[----:B------:R-:W-:Y:S01]  /*2cb0*/  STG.E desc[UR6][R2.64+0x800], R45 ;  /* 0x0008002d02007986 */ /* 0x000fe2000c101906 */
[----:B------:R-:W-:Y:S05]  /*2cc0*/  EXIT ;  /* 0x000000000000794d */ /* 0x000fea0003800000 */
.L_x_28:
[----:B------:R-:W2:Y:S01]  /*2cd0*/  LDCU.64 UR4, c[0x0][0x3b0] ;  /* 0x00007600ff0477ac */ /* 0x000ea20008000a00 */
[----:B------:R-:W-:Y:S02]  /*2ce0*/  IMAD R0, R5, -0x1980, R0 ;  /* 0xffffe68005007824 */ /* 0x000fe400078e0200 */
[C---:B------:R-:W-:Y:S02]  /*2cf0*/  VIADD R5, R11.reuse, 0x40 ;  /* 0x000000400b057836 */ /* 0x040fe40000000000 */
[C---:B------:R-:W-:Y:S01]  /*2d00*/  VIADD R3, R11.reuse, 0x20 ;  /* 0x000000200b037836 */ /* 0x040fe20000000000 */
[CC--:B------:R-:W-:Y:S01]  /*2d10*/  ISETP.GE.AND P3, PT, R11.reuse, R0.reuse, PT ;  /* 0x000000000b00720c */ /* 0x0c0fe20003f66270 */
[----:B01----:R-:W-:Y:S01]  /*2d20*/  VIADD R9, R11, 0x60 ;  /* 0x000000600b097836 */ /* 0x003fe20000000000 */
[-C--:B------:R-:W-:Y:S01]  /*2d30*/  ISETP.GE.AND P1, PT, R5, R0.reuse, PT ;  /* 0x000000000500720c */ /* 0x080fe20003f26270 */
[----:B------:R-:W-:Y:S01]  /*2d40*/  VIADD R5, R11, 0x80 ;  /* 0x000000800b057836 */ /* 0x000fe20000000000 */
[-C--:B------:R-:W-:Y:S01]  /*2d50*/  ISETP.GE.AND P2, PT, R3, R0.reuse, PT ;  /* 0x000000000300720c */ /* 0x080fe20003f46270 */
[----:B------:R-:W-:Y:S01]  /*2d60*/  VIADD R47, R11, 0xc0 ;  /* 0x000000c00b2f7836 */ /* 0x000fe20000000000 */
[-C--:B------:R-:W-:Y:S01]  /*2d70*/  ISETP.GE.AND P0, PT, R9, R0.reuse, PT ;  /* 0x000000000900720c */ /* 0x080fe20003f06270 */
[----:B------:R-:W-:Y:S01]  /*2d80*/  VIADD R9, R11, 0xa0 ;  /* 0x000000a00b097836 */ /* 0x000fe20000000000 */
[----:B------:R-:W-:Y:S01]  /*2d90*/  ISETP.GE.AND P6, PT, R5, R0, PT ;  /* 0x000000000500720c */ /* 0x000fe20003fc6270 */
[----:B------:R-:W-:Y:S01]  /*2da0*/  VIADD R5, R11, 0xe0 ;  /* 0x000000e00b057836 */ /* 0x000fe20000000000 */
[----:B--2---:R-:W-:-:S02]  /*2db0*/  LEA R2, P4, R4, UR4, 0x2 ;  /* 0x0000000404027c11 */ /* 0x004fc4000f8810ff */
[-C--:B------:R-:W-:Y:S02]  /*2dc0*/  ISETP.GE.AND P5, PT, R9, R0.reuse, PT ;  /* 0x000000000900720c */ /* 0x080fe40003fa6270 */
[----:B------:R-:W-:Y:S01]  /*2dd0*/  LEA.HI.X R3, R4, UR5, R7, 0x2, P4 ;  /* 0x0000000504037c11 */ /* 0x000fe2000a0f1407 */
[----:B------:R-:W-:Y:S01]  /*2de0*/  VIADD R7, R11, 0x100 ;  /* 0x000001000b077836 */ /* 0x000fe20000000000 */
[----:B------:R-:W-:-:S03]  /*2df0*/  ISETP.GE.AND P4, PT, R47, R0, PT ;  /* 0x000000002f00720c */ /* 0x000fc60003f86270 */
[----:B-----5:R0:W-:Y:S01]  /*2e00*/  @!P3 STG.E desc[UR6][R2.64], R13 ;  /* 0x0000000d0200b986 */ /* 0x0201e2000c101906 */
        /* <DEDUP_REMOVED lines=19> */
[C---:B------:R-:W-:Y:S02]  /*2f40*/  VIADD R5, R11.reuse, 0x1e0 ;  /* 0x000001e00b057836 */ /* 0x040fe40000000000 */
[----:B------:R-:W-:Y:S01]  /*2f50*/  VIADD R11, R11, 0x200 ;  /* 0x000002000b0b7836 */ /* 0x000fe20000000000 */
[----:B------:R0:W-:Y:S01]  /*2f60*/  @!P3 STG.E desc[UR6][R2.64+0x380], R27 ;  /* 0x0003801b0200b986 */ /* 0x0001e2000c101906 */
[----:B------:R-:W-:-:S03]  /*2f70*/  ISETP.GE.AND P3, PT, R7, R0, PT ;  /* 0x000000000700720c */ /* 0x000fc60003f66270 */
        /* <DEDUP_REMOVED lines=9> */
[----:B------:R0:W-:Y:S01]  /*3010*/  @!P2 STG.E desc[UR6][R2.64+0x780], R43 ;  /* 0x0007802b0200a986 */ /* 0x0001e2000c101906 */
[----:B------:R-:W-:Y:S05]  /*3020*/  @P1 EXIT ;  /* 0x000000000000194d */ /* 0x000fea0003800000 */
[----:B------:R-:W-:Y:S01]  /*3030*/  STG.E desc[UR6][R2.64+0x800], R45 ;  /* 0x0008002d02007986 */ /* 0x000fe2000c101906 */
[----:B------:R-:W-:Y:S05]  /*3040*/  EXIT ;  /* 0x000000000000794d */ /* 0x000fea0003800000 */
.L_x_14:
[----:B------:R-:W-:Y:S01]  /*3050*/  IMAD.MOV.U32 R2, RZ, RZ, RZ ;  /* 0x000000ffff027224 */ /* 0x000fe200078e00ff */
[C---:B------:R-:W-:Y:S01]  /*3060*/  ISETP.GT.U32.AND P0, PT, R3.reuse, 0x1f, PT ;  /* 0x0000001f0300780c */ /* 0x040fe20003f04070 */
[----:B------:R-:W-:Y:S05]  /*3070*/  WARPSYNC.ALL ;  /* 0x0000000000007948 */ /* 0x000fea0003800000 */
[----:B------:R-:W-:-:S04]  /*3080*/  IMAD.HI.U32 R6, R3, 0x15555556, R2 ;  /* 0x1555555603067827 */ /* 0x000fc800078e0002 */
[----:B------:R-:W-:-:S05]  /*3090*/  IMAD R35, R6, 0x4, R23 ;  /* 0x0000000406237824 */ /* 0x000fca00078e0217 */
[----:B------:R0:W-:Y:S01]  /*30a0*/  STS [R35+0x3410], R20 ;  /* 0x0034101423007388 */ /* 0x0001e20000000800 */
[----:B------:R-:W-:Y:S06]  /*30b0*/  BAR.SYNC.DEFER_BLOCKING 0x0 ;  /* 0x0000000000007b1d */ /* 0x000fec0000010000 */
[----:B------:R-:W-:Y:S05]  /*30c0*/  @P0 BRA `(.L_x_29) ;  /* 0x0000000000dc0947 */ /* 0x000fea0003800000 */
[----:B------:R-:W-:Y:S01]  /*30d0*/  IMAD R6, R3, 0x34, R23 ;  /* 0x0000003403067824 */ /* 0x000fe200078e0217 */
[----:B------:R-:W-:-:S04]  /*30e0*/  UMOV UR4, 0xffffffff ;  /* 0xffffffff00047882 */ /* 0x000fc80000000000 */
[----:B------:R-:W-:Y:S04]  /*30f0*/  LDS R55, [R6+0x3410] ;  /* 0x0034100006377984 */ /* 0x000fe80000000800 */
[----:B------:R-:W-:Y:S04]  /*3100*/  LDS R64, [R6+0x3414] ;  /* 0x0034140006407984 */ /* 0x000fe80000000800 */
[----:B------:R-:W1:Y:S04]  /*3110*/  LDS R53, [R6+0x3418] ;  /* 0x0034180006357984 */ /* 0x000e680000000800 */
[----:B------:R-:W-:Y:S04]  /*3120*/  LDS R62, [R6+0x341c] ;  /* 0x00341c00063e7984 */ /* 0x000fe80000000800 */
[----:B------:R-:W2:Y:S04]  /*3130*/  LDS R51, [R6+0x3420] ;  /* 0x0034200006337984 */ /* 0x000ea80000000800 */
[----:B------:R-:W-:Y:S04]  /*3140*/  LDS R60, [R6+0x3424] ;  /* 0x00342400063c7984 */ /* 0x000fe80000000800 */
[----:B------:R-:W3:Y:S04]  /*3150*/  LDS R49, [R6+0x3428] ;  /* 0x0034280006317984 */ /* 0x000ee80000000800 */
[----:B------:R-:W-:Y:S04]  /*3160*/  LDS R56, [R6+0x342c] ;  /* 0x00342c0006387984 */ /* 0x000fe80000000800 */
[----:B------:R-:W4:Y:S04]  /*3170*/  LDS R47, [R6+0x3430] ;  /* 0x00343000062f7984 */ /* 0x000f280000000800 */
[----:B------:R-:W-:Y:S04]  /*3180*/  LDS R50, [R6+0x3434] ;  /* 0x0034340006327984 */ /* 0x000fe80000000800 */
[----:B------:R-:W5:Y:S04]  /*3190*/  LDS R7, [R6+0x3438] ;  /* 0x0034380006077984 */ /* 0x000f680000000800 */
[----:B------:R-:W0:Y:S01]  /*31a0*/  LDS R57, [R6+0x343c] ;  /* 0x00343c0006397984 */ /* 0x000e220000000800 */
[----:B-1----:R-:W-:-:S04]  /*31b0*/  IADD3 R59, PT, PT, R53, R64, R55 ;  /* 0x00000040353b7210 */ /* 0x002fc80007ffe037 */
[----:B--2---:R-:W-:-:S04]  /*31c0*/  IADD3 R59, PT, PT, R51, R59, R62 ;  /* 0x0000003b333b7210 */ /* 0x004fc80007ffe03e */
[----:B---3--:R-:W-:-:S04]  /*31d0*/  IADD3 R59, PT, PT, R49, R59, R60 ;  /* 0x0000003b313b7210 */ /* 0x008fc80007ffe03c */
[----:B----4-:R-:W-:-:S04]  /*31e0*/  IADD3 R59, PT, PT, R47, R59, R56 ;  /* 0x0000003b2f3b7210 */ /* 0x010fc80007ffe038 */
[----:B-----5:R-:W-:-:S05]  /*31f0*/  IADD3 R66, PT, PT, R7, R59, R50 ;  /* 0x0000003b07427210 */ /* 0x020fca0007ffe032 */
[----:B0-----:R-:W-:Y:S01]  /*3200*/  IMAD.IADD R57, R57, 0x1, R66 ;  /* 0x0000000139397824 */ /* 0x001fe200078e0242 */
[----:B------:R-:W-:Y:S06]  /*3210*/  BRA.DIV UR4, `(.L_x_30) ;  /* 0x0000008204847947 */ /* 0x000fec000b800000 */
[----:B------:R-:W0:Y:S02]  /*3220*/  SHFL.UP P0, R66, R57, 0x1, RZ ;  /* 0x0420000039427989 */ /* 0x000e2400000000ff */
[----:B0-----:R-:W-:-:S05]  /*3230*/  @P0 IMAD.IADD R66, R57, 0x1, R66 ;  /* 0x0000000139420824 */ /* 0x001fca00078e0242 */
[----:B------:R-:W0:Y:S02]  /*3240*/  SHFL.UP P0, R59, R66, 0x2, RZ ;  /* 0x04400000423b7989 */ /* 0x000e2400000000ff */
[----:B0-----:R-:W-:-:S05]  /*3250*/  @P0 IMAD.IADD R59, R66, 0x1, R59 ;  /* 0x00000001423b0824 */ /* 0x001fca00078e023b */
[----:B------:R-:W0:Y:S02]  /*3260*/  SHFL.UP P0, R68, R59, 0x4, RZ ;  /* 0x048000003b447989 */ /* 0x000e2400000000ff */
[----:B0-----:R-:W-:-:S05]  /*3270*/  @P0 IMAD.IADD R68, R59, 0x1, R68 ;  /* 0x000000013b440824 */ /* 0x001fca00078e0244 */
[----:B------:R-:W0:Y:S02]  /*3280*/  SHFL.UP P0, R61, R68, 0x8, RZ ;  /* 0x05000000443d7989 */ /* 0x000e2400000000ff */
[----:B0-----:R-:W-:-:S05]  /*3290*/  @P0 IMAD.IADD R61, R68, 0x1, R61 ;  /* 0x00000001443d0824 */ /* 0x001fca00078e023d */
[----:B------:R0:W1:Y:S02]  /*32a0*/  SHFL.UP P0, R70, R61, 0x10, RZ ;  /* 0x060000003d467989 */ /* 0x00006400000000ff */
.L_x_120:
[----:B-1----:R-:W-:-:S04]  /*32b0*/  @P0 IMAD.IADD R70, R61, 0x1, R70 ;  /* 0x000000013d460824 */ /* 0x002fc800078e0246 */
[----:B------:R-:W-:-:S04]  /*32c0*/  IMAD.IADD R57, R70, 0x1, -R57 ;  /* 0x0000000146397824 */ /* 0x000fc800078e0a39 */
[----:B------:R-:W-:Y:S01]  /*32d0*/  IMAD.IADD R55, R55, 0x1, R57 ;  /* 0x0000000137377824 */ /* 0x000fe200078e0239 */
[----:B------:R1:W-:Y:S03]  /*32e0*/  STS [R6+0x3410], R57 ;  /* 0x0034103906007388 */ /* 0x0003e60000000800 */
        /* <DEDUP_REMOVED lines=19> */
[----:B------:R1:W-:Y:S04]  /*3420*/  STS [R6+0x3438], R50 ;  /* 0x0034383206007388 */ /* 0x0003e80000000800 */
[----:B------:R1:W-:Y:S02]  /*3430*/  STS [R6+0x343c], R7 ;  /* 0x00343c0706007388 */ /* 0x0003e40000000800 */
.L_x_29:
[----:B------:R-:W-:Y:S05]  /*3440*/  WARPSYNC.ALL ;  /* 0x0000000000007948 */ /* 0x000fea0003800000 */
[----:B------:R-:W-:Y:S01]  /*3450*/  BAR.SYNC.DEFER_BLOCKING 0x0 ;  /* 0x0000000000007b1d */ /* 0x000fe20000010000 */
[----:B------:R-:W-:-:S05]  /*3460*/  ISETP.NE.AND P0, PT, R58, RZ, PT ;  /* 0x000000ff3a00720c */ /* 0x000fca0003f05270 */
[----:B------:R-:W-:Y:S01]  /*3470*/  BSSY.RECONVERGENT B0, `(.L_x_31) ;  /* 0x0000027000007945 */ /* 0x000fe20003800200 */
[----:B0-----:R-:W0:Y:S07]  /*3480*/  LDS R35, [R35+0x3410] ;  /* 0x0034100023237984 */ /* 0x001e2e0000000800 */
[----:B------:R-:W-:Y:S05]  /*3490*/  @P0 BRA `(.L_x_32) ;  /* 0x0000000000900947 */ /* 0x000fea0003800000 */
[----:B-1----:R-:W0:Y:S04]  /*34a0*/  LDS R6, [R22] ;  /* 0x0000000016067984 */ /* 0x002e280000000800 */
        /* <DEDUP_REMOVED lines=8> */
[----:B------:R-:W5:Y:S04]  /*3530*/  LDS R72, [R22+0x2400] ;  /* 0x0024000016487984 */ /* 0x000f680000000800 */
[----:B------:R-:W5:Y:S01]  /*3540*/  LDS R74, [R22+0x2800] ;  /* 0x00280000164a7984 */ /* 0x000f620000000800 */
[----:B0-----:R-:W-:-:S03]  /*3550*/  IMAD.IADD R7, R35, 0x1, R6 ;  /* 0x0000000123077824 */ /* 0x001fc600078e0206 */
[----:B------:R-:W0:Y:S01]  /*3560*/  LDS R76, [R22+0x2c00] ;  /* 0x002c0000164c7984 */ /* 0x000e220000000800 */
[C---:B-1----:R-:W-:Y:S02]  /*3570*/  IMAD.IADD R47, R35.reuse, 0x1, R50 ;  /* 0x00000001232f7824 */ /* 0x042fe400078e0232 */
[C---:B--2---:R-:W-:Y:S01]  /*3580*/  IMAD.IADD R49, R35.reuse, 0x1, R56 ;  /* 0x0000000123317824 */ /* 0x044fe200078e0238 */
[----:B------:R1:W-:Y:S01]  /*3590*/  STS [R22], R7 ;  /* 0x0000000716007388 */ /* 0x0003e20000000800 */
        /* <DEDUP_REMOVED lines=8> */
[----:B-1----:R-:W-:-:S03]  /*3620*/  IMAD.IADD R7, R35, 0x1, R68 ;  /* 0x0000000123077824 */ /* 0x002fc600078e0244 */
[----:B------:R4:W-:Y:S01]  /*3630*/  STS [R22+0x1400], R55 ;  /* 0x0014003716007388 */ /* 0x0009e20000000800 */
[----:B--2---:R-:W-:-:S03]  /*3640*/  IMAD.IADD R47, R35, 0x1, R70 ;  /* 0x00000001232f7824 */ /* 0x004fc600078e0246 */
[----:B------:R4:W-:Y:S01]  /*3650*/  STS [R22+0x1800], R57 ;  /* 0x0018003916007388 */ /* 0x0009e20000000800 */
[----:B---3--:R-:W-:-:S03]  /*3660*/  IMAD.IADD R49, R35, 0x1, R72 ;  /* 0x0000000123317824 */ /* 0x008fc600078e0248 */
[----:B------:R4:W-:Y:S01]  /*3670*/  STS [R22+0x1c00], R7 ;  /* 0x001c000716007388 */ /* 0x0009e20000000800 */
[----:B------:R-:W-:-:S03]  /*3680*/  IMAD.IADD R59, R35, 0x1, R74 ;  /* 0x00000001233b7824 */ /* 0x000fc600078e024a */
[----:B------:R4:W-:Y:S01]  /*3690*/  STS [R22+0x2000], R47 ;  /* 0x0020002f16007388 */ /* 0x0009e20000000800 */
[----:B0-----:R-:W-:-:S03]  /*36a0*/  IMAD.IADD R61, R35, 0x1, R76 ;  /* 0x00000001233d7824 */ /* 0x001fc600078e024c */
[----:B------:R4:W-:Y:S04]  /*36b0*/  STS [R22+0x2400], R49 ;  /* 0x0024003116007388 */ /* 0x0009e80000000800 */
[----:B------:R4:W-:Y:S04]  /*36c0*/  STS [R22+0x2800], R59 ;  /* 0x0028003b16007388 */ /* 0x0009e80000000800 */
[----:B------:R4:W-:Y:S02]  /*36d0*/  STS [R22+0x2c00], R61 ;  /* 0x002c003d16007388 */ /* 0x0009e40000000800 */
.L_x_32:
[----:B------:R-:W-:Y:S05]  /*36e0*/  BSYNC.RECONVERGENT B0 ;  /* 0x0000000000007941 */ /* 0x000fea0003800200 */
.L_x_31:
[----:B------:R-:W-:Y:S01]  /*36f0*/  BAR.SYNC.DEFER_BLOCKING 0x0 ;  /* 0x0000000000007b1d */ /* 0x000fe20000010000 */
[----:B------:R-:W-:Y:S01]  /*3700*/  R2P PR, R45, 0x7f ;  /* 0x0000007f2d007804 */ /* 0x000fe20000000000 */
[----:B-1----:R-:W-:-:S04]  /*3710*/  IMAD.MOV.U32 R60, RZ, RZ, RZ ;  /* 0x000000ffff3c7224 */ /* 0x002fc800078e00ff */
[----:B------:R-:W-:Y:S08]  /*3720*/  BSSY.RECONVERGENT B0, `(.L_x_33) ;  /* 0x0000024000007945 */ /* 0x000ff00003800200 */
[----:B------:R-:W-:Y:S02]  /*3730*/  VOTE.ANY R6, PT, P0 ;  /* 0x0000000000067806 */ /* 0x000fe400000e0100 */
[----:B----4-:R-:W-:-:S02]  /*3740*/  VOTE.ANY R7, PT, P1 ;  /* 0x0000000000077806 */ /* 0x010fc400008e0100 */
[----:B------:R-:W-:Y:S02]  /*3750*/  @!P0 LOP3.LUT R6, RZ, R6, RZ, 0x33, !PT ;  /* 0x00000006ff068212 */ /* 0x000fe400078e33ff */
[----:B------:R-:W-:Y:S02]  /*3760*/  VOTE.ANY R47, PT, P2 ;  /* 0x00000000002f7806 */ /* 0x000fe400010e0100 */
[----:B------:R-:W-:Y:S02]  /*3770*/  @!P1 LOP3.LUT R7, RZ, R7, RZ, 0x33, !PT ;  /* 0x00000007ff079212 */ /* 0x000fe400078e33ff */
[----:B------:R-:W-:Y:S02]  /*3780*/  VOTE.ANY R49, PT, P3 ;  /* 0x0000000000317806 */ /* 0x000fe400018e0100 */
[----:B------:R-:W-:Y:S02]  /*3790*/  @!P2 LOP3.LUT R47, RZ, R47, RZ, 0x33, !PT ;  /* 0x0000002fff2fa212 */ /* 0x000fe400078e33ff */
[----:B------:R-:W-:-:S02]  /*37a0*/  LOP3.LUT R6, R7, R6, RZ, 0xc0, !PT ;  /* 0x0000000607067212 */ /* 0x000fc400078ec0ff */
[----:B------:R-:W-:Y:S02]  /*37b0*/  @!P3 LOP3.LUT R49, RZ, R49, RZ, 0x33, !PT ;  /* 0x00000031ff31b212 */ /* 0x000fe400078e33ff */
[----:B------:R-:W-:Y:S02]  /*37c0*/  LOP3.LUT R6, R47, R6, RZ, 0xc0, !PT ;  /* 0x000000062f067212 */ /* 0x000fe400078ec0ff */
[----:B------:R-:W-:Y:S02]  /*37d0*/  VOTE.ANY R7, PT, P4 ;  /* 0x0000000000077806 */ /* 0x000fe400020e0100 */
[----:B------:R-:W-:Y:S02]  /*37e0*/  LOP3.LUT R6, R49, R6, RZ, 0xc0, !PT ;  /* 0x0000000631067212 */ /* 0x000fe400078ec0ff */
[----:B------:R-:W-:Y:S02]  /*37f0*/  @!P4 LOP3.LUT R7, RZ, R7, RZ, 0x33, !PT ;  /* 0x00000007ff07c212 */ /* 0x000fe400078e33ff */
[----:B------:R-:W-:-:S02]  /*3800*/  VOTE.ANY R47, PT, P5 ;  /* 0x00000000002f7806 */ /* 0x000fc400028e0100 */
[----:B------:R-:W-:Y:S01]  /*3810*/  LOP3.LUT R6, R7, R6, RZ, 0xc0, !PT ;  /* 0x0000000607067212 */ /* 0x000fe200078ec0ff */
[----:B------:R-:W-:Y:S01]  /*3820*/  IMAD.SHL.U32 R7, R3, 0x20, RZ ;  /* 0x0000002003077824 */ /* 0x000fe200078e00ff */
[----:B------:R-:W-:Y:S02]  /*3830*/  LOP3.LUT P0, RZ, R45, 0x80, RZ, 0xc0, !PT ;  /* 0x000000802dff7812 */ /* 0x000fe4000780c0ff */
[----:B------:R-:W-:Y:S02]  /*3840*/  @!P5 LOP3.LUT R47, RZ, R47, RZ, 0x33, !PT ;  /* 0x0000002fff2fd212 */ /* 0x000fe400078e33ff */
[----:B------:R-:W-:Y:S02]  /*3850*/  VOTE.ANY R50, PT, P6 ;  /* 0x0000000000327806 */ /* 0x000fe400030e0100 */
[----:B------:R-:W-:Y:S02]  /*3860*/  LOP3.LUT R47, R47, R6, RZ, 0xc0, !PT ;  /* 0x000000062f2f7212 */ /* 0x000fe400078ec0ff */
[----:B------:R-:W1:Y:S01]  /*3870*/  S2R R6, SR_LEMASK ;  /* 0x0000000000067919 */ /* 0x000e620000003a00 */
[----:B------:R-:W-:-:S04]  /*3880*/  @!P6 LOP3.LUT R50, RZ, R50, RZ, 0x33, !PT ;  /* 0x00000032ff32e212 */ /* 0x000fc800078e33ff */
[----:B------:R-:W-:Y:S02]  /*3890*/  VOTE.ANY R56, PT, P0 ;  /* 0x0000000000387806 */ /* 0x000fe400000e0100 */
[----:B------:R-:W-:Y:S02]  /*38a0*/  LOP3.LUT R47, R50, R47, RZ, 0xc0, !PT ;  /* 0x0000002f322f7212 */ /* 0x000fe400078ec0ff */
[----:B------:R-:W-:Y:S02]  /*38b0*/  @!P0 LOP3.LUT R56, RZ, R56, RZ, 0x33, !PT ;  /* 0x00000038ff388212 */ /* 0x000fe400078e33ff */
[----:B------:R-:W-:Y:S02]  /*38c0*/  LOP3.LUT R50, R7, 0x7c00, RZ, 0xc0, !PT ;  /* 0x00007c0007327812 */ /* 0x000fe400078ec0ff */
[----:B------:R-:W-:-:S03]  /*38d0*/  LOP3.LUT R47, R56, R47, RZ, 0xc0, !PT ;  /* 0x0000002f382f7212 */ /* 0x000fc600078ec0ff */
[----:B------:R-:W-:Y:S01]  /*38e0*/  IMAD.IADD R7, R23, 0x1, R50 ;  /* 0x0000000117077824 */ /* 0x000fe200078e0232 */
[----:B------:R-:W2:Y:S01]  /*38f0*/  FLO.U32 R49, R47 ;  /* 0x0000002f00317300 */ /* 0x000ea200000e0000 */
[----:B-1----:R-:W-:Y:S02]  /*3900*/  LOP3.LUT R55, R6, R47, RZ, 0xc0, !PT ;  /* 0x0000002f06377212 */ /* 0x002fe400078ec0ff */
[----:B--2---:R-:W-:-:S05]  /*3910*/  ISETP.NE.AND P0, PT, R0, R49, PT ;  /* 0x000000310000720c */ /* 0x004fca0003f05270 */
[----:B------:R-:W1:Y:S08]  /*3920*/  POPC R55, R55 ;  /* 0x0000003700377309 */ /* 0x000e700000000000 */
[----:B------:R-:W-:Y:S05]  /*3930*/  @P0 BRA `(.L_x_34) ;  /* 0x0000000000080947 */ /* 0x000fea0003800000 */
[----:B------:R-:W-:-:S06]  /*3940*/  IMAD R60, R45, 0x4, R7 ;  /* 0x000000042d3c7824 */ /* 0x000fcc00078e0207 */
[----:B-1----:R2:W3:Y:S02]  /*3950*/  ATOMS.ADD R60, [R60], R55 ;  /* 0x000000373c3c738c */ /* 0x0024e40000000000 */
.L_x_34:
[----:B------:R-:W-:Y:S05]  /*3960*/  BSYNC.RECONVERGENT B0 ;  /* 0x0000000000007941 */ /* 0x000fea0003800200 */
.L_x_33:
[----:B------:R-:W-:Y:S01]  /*3970*/  R2P PR, R52, 0x7f ;  /* 0x0000007f34007804 */ /* 0x000fe20000000000 */
[----:B---3--:R3:W4:Y:S01]  /*3980*/  SHFL.IDX PT, R60, R60, R49, 0x1f ;  /* 0x00001f313c3c7589 */ /* 0x00872200000e0000 */
[----:B------:R-:W-:Y:S11]  /*3990*/  BSSY.RECONVERGENT B0, `(.L_x_35) ;  /* 0x0000021000007945 */ /* 0x000ff60003800200 */
[----:B------:R-:W-:-:S02]  /*39a0*/  VOTE.ANY R45, PT, P0 ;  /* 0x00000000002d7806 */ /* 0x000fc400000e0100 */
[----:B------:R-:W-:Y:S02]  /*39b0*/  VOTE.ANY R50, PT, P1 ;  /* 0x0000000000327806 */ /* 0x000fe400008e0100 */
[----:B------:R-:W-:Y:S02]  /*39c0*/  @!P0 LOP3.LUT R45, RZ, R45, RZ, 0x33, !PT ;  /* 0x0000002dff2d8212 */ /* 0x000fe400078e33ff */
[----:B------:R-:W-:Y:S02]  /*39d0*/  VOTE.ANY R56, PT, P2 ;  /* 0x0000000000387806 */ /* 0x000fe400010e0100 */
[----:B------:R-:W-:Y:S02]  /*39e0*/  @!P1 LOP3.LUT R50, RZ, R50, RZ, 0x33, !PT ;  /* 0x00000032ff329212 */ /* 0x000fe400078e33ff */
[----:B------:R-:W-:Y:S02]  /*39f0*/  @!P2 LOP3.LUT R56, RZ, R56, RZ, 0x33, !PT ;  /* 0x00000038ff38a212 */ /* 0x000fe400078e33ff */
[----:B------:R-:W-:-:S02]  /*3a00*/  LOP3.LUT R45, R50, R45, RZ, 0xc0, !PT ;  /* 0x0000002d322d7212 */ /* 0x000fc400078ec0ff */
[----:B------:R-:W-:Y:S02]  /*3a10*/  VOTE.ANY R50, PT, P3 ;  /* 0x0000000000327806 */ /* 0x000fe400018e0100 */
[----:B------:R-:W-:Y:S02]  /*3a20*/  LOP3.LUT R45, R56, R45, RZ, 0xc0, !PT ;  /* 0x0000002d382d7212 */ /* 0x000fe400078ec0ff */
[----:B------:R-:W-:Y:S02]  /*3a30*/  LOP3.LUT P0, RZ, R52, 0x80, RZ, 0xc0, !PT ;  /* 0x0000008034ff7812 */ /* 0x000fe4000780c0ff */
[----:B------:R-:W-:Y:S02]  /*3a40*/  VOTE.ANY R56, PT, P4 ;  /* 0x0000000000387806 */ /* 0x000fe400020e0100 */
[----:B------:R-:W-:Y:S02]  /*3a50*/  @!P3 LOP3.LUT R50, RZ, R50, RZ, 0x33, !PT ;  /* 0x00000032ff32b212 */ /* 0x000fe400078e33ff */
[----:B------:R-:W-:-:S02]  /*3a60*/  @!P4 LOP3.LUT R56, RZ, R56, RZ, 0x33, !PT ;  /* 0x00000038ff38c212 */ /* 0x000fc400078e33ff */
[----:B------:R-:W-:Y:S02]  /*3a70*/  LOP3.LUT R45, R50, R45, RZ, 0xc0, !PT ;  /* 0x0000002d322d7212 */ /* 0x000fe400078ec0ff */
[----:B------:R-:W-:Y:S02]  /*3a80*/  VOTE.ANY R50, PT, P5 ;  /* 0x0000000000327806 */ /* 0x000fe400028e0100 */
[----:B------:R-:W-:Y:S02]  /*3a90*/  LOP3.LUT R45, R56, R45, RZ, 0xc0, !PT ;  /* 0x0000002d382d7212 */ /* 0x000fe400078ec0ff */
[----:B------:R-:W-:Y:S02]  /*3aa0*/  VOTE.ANY R56, PT, P6 ;  /* 0x0000000000387806 */ /* 0x000fe400030e0100 */
[----:B------:R-:W-:Y:S02]  /*3ab0*/  @!P5 LOP3.LUT R50, RZ, R50, RZ, 0x33, !PT ;  /* 0x00000032ff32d212 */ /* 0x000fe400078e33ff */
[----:B------:R-:W-:-:S02]  /*3ac0*/  VOTE.ANY R62, PT, P0 ;  /* 0x00000000003e7806 */ /* 0x000fc400000e0100 */
[----:B------:R-:W-:Y:S02]  /*3ad0*/  @!P6 LOP3.LUT R56, RZ, R56, RZ, 0x33, !PT ;  /* 0x00000038ff38e212 */ /* 0x000fe400078e33ff */
[----:B------:R-:W-:Y:S02]  /*3ae0*/  LOP3.LUT R45, R50, R45, RZ, 0xc0, !PT ;  /* 0x0000002d322d7212 */ /* 0x000fe400078ec0ff */
[----:B------:R-:W-:Y:S02]  /*3af0*/  @!P0 LOP3.LUT R62, RZ, R62, RZ, 0x33, !PT ;  /* 0x0000003eff3e8212 */ /* 0x000fe400078e33ff */
[----:B------:R-:W-:-:S04]  /*3b00*/  LOP3.LUT R45, R56, R45, RZ, 0xc0, !PT ;  /* 0x0000002d382d7212 */ /* 0x000fc800078ec0ff */
[----:B------:R-:W-:Y:S01]  /*3b10*/  LOP3.LUT R45, R62, R45, RZ, 0xc0, !PT ;  /* 0x0000002d3e2d7212 */ /* 0x000fe200078ec0ff */
[----:B------:R-:W-:-:S03]  /*3b20*/  IMAD.MOV.U32 R62, RZ, RZ, RZ ;  /* 0x000000ffff3e7224 */ /* 0x000fc600078e00ff */
[----:B------:R-:W5:Y:S01]  /*3b30*/  FLO.U32 R47, R45 ;  /* 0x0000002d002f7300 */ /* 0x000f6200000e0000 */
[----:B------:R-:W-:-:S07]  /*3b40*/  LOP3.LUT R57, R6, R45, RZ, 0xc0, !PT ;  /* 0x0000002d06397212 */ /* 0x000fce00078ec0ff */
[----:B------:R-:W0:Y:S01]  /*3b50*/  POPC R57, R57 ;  /* 0x0000003900397309 */ /* 0x000e220000000000 */
[----:B-----5:R-:W-:-:S13]  /*3b60*/  ISETP.NE.AND P0, PT, R0, R47, PT ;  /* 0x0000002f0000720c */ /* 0x020fda0003f05270 */
[----:B0--34-:R-:W-:Y:S05]  /*3b70*/  @P0 BRA `(.L_x_36) ;  /* 0x0000000000080947 */ /* 0x019fea0003800000 */
[----:B------:R-:W-:-:S05]  /*3b80*/  IMAD R52, R52, 0x4, R7 ;  /* 0x0000000434347824 */ /* 0x000fca00078e0207 */
[----:B------:R0:W3:Y:S02]  /*3b90*/  ATOMS.ADD R62, [R52], R57 ;  /* 0x00000039343e738c */ /* 0x0000e40000000000 */
.L_x_36:
[----:B------:R-:W-:Y:S05]  /*3ba0*/  BSYNC.RECONVERGENT B0 ;  /* 0x0000000000007941 */ /* 0x000fea0003800200 */
.L_x_35:
[----:B------:R-:W-:Y:S01]  /*3bb0*/  R2P PR, R54, 0x7f ;  /* 0x0000007f36007804 */ /* 0x000fe20000000000 */
[----:B---3--:R3:W4:Y:S01]  /*3bc0*/  SHFL.IDX PT, R62, R62, R47, 0x1f ;  /* 0x00001f2f3e3e7589 */ /* 0x00872200000e0000 */
[----:B------:R-:W-:Y:S01]  /*3bd0*/  BSSY.RECONVERGENT B0, `(.L_x_37) ;  /* 0x0000021000007945 */ /* 0x000fe20003800200 */
[----:B------:R-:W-:-:S10]  /*3be0*/  IMAD.MOV.U32 R56, RZ, RZ, RZ ;  /* 0x000000ffff387224 */ /* 0x000fd400078e00ff */
[----:B------:R-:W-:Y:S02]  /*3bf0*/  VOTE.ANY R45, PT, P0 ;  /* 0x00000000002d7806 */ /* 0x000fe400000e0100 */
[----:B------:R-:W-:Y:S02]  /*3c00*/  VOTE.ANY R50, PT, P1 ;  /* 0x0000000000327806 */ /* 0x000fe400008e0100 */
[----:B------:R-:W-:Y:S02]  /*3c10*/  @!P0 LOP3.LUT R45, RZ, R45, RZ, 0x33, !PT ;  /* 0x0000002dff2d8212 */ /* 0x000fe400078e33ff */
[----:B------:R-:W-:Y:S02]  /*3c20*/  @!P1 LOP3.LUT R50, RZ, R50, RZ, 0x33, !PT ;  /* 0x00000032ff329212 */ /* 0x000fe400078e33ff */
[----:B0-----:R-:W-:Y:S02]  /*3c30*/  VOTE.ANY R52, PT, P2 ;  /* 0x0000000000347806 */ /* 0x001fe400010e0100 */
[----:B------:R-:W-:-:S02]  /*3c40*/  LOP3.LUT R45, R50, R45, RZ, 0xc0, !PT ;  /* 0x0000002d322d7212 */ /* 0x000fc400078ec0ff */
[----:B------:R-:W-:Y:S02]  /*3c50*/  VOTE.ANY R50, PT, P3 ;  /* 0x0000000000327806 */ /* 0x000fe400018e0100 */
[----:B------:R-:W-:Y:S02]  /*3c60*/  @!P2 LOP3.LUT R52, RZ, R52, RZ, 0x33, !PT ;  /* 0x00000034ff34a212 */ /* 0x000fe400078e33ff */
[----:B------:R-:W-:Y:S02]  /*3c70*/  @!P3 LOP3.LUT R50, RZ, R50, RZ, 0x33, !PT ;  /* 0x00000032ff32b212 */ /* 0x000fe400078e33ff */
[----:B------:R-:W-:Y:S02]  /*3c80*/  LOP3.LUT R45, R52, R45, RZ, 0xc0, !PT ;  /* 0x0000002d342d7212 */ /* 0x000fe400078ec0ff */
[----:B------:R-:W-:Y:S02]  /*3c90*/  LOP3.LUT P0, RZ, R54, 0x80, RZ, 0xc0, !PT ;  /* 0x0000008036ff7812 */ /* 0x000fe4000780c0ff */
[----:B------:R-:W-:-:S02]  /*3ca0*/  VOTE.ANY R52, PT, P4 ;  /* 0x0000000000347806 */ /* 0x000fc400020e0100 */
[----:B------:R-:W-:Y:S02]  /*3cb0*/  LOP3.LUT R45, R50, R45, RZ, 0xc0, !PT ;  /* 0x0000002d322d7212 */ /* 0x000fe400078ec0ff */
[----:B------:R-:W-:Y:S02]  /*3cc0*/  VOTE.ANY R50, PT, P5 ;  /* 0x0000000000327806 */ /* 0x000fe400028e0100 */
[----:B------:R-:W-:Y:S02]  /*3cd0*/  @!P4 LOP3.LUT R52, RZ, R52, RZ, 0x33, !PT ;  /* 0x00000034ff34c212 */ /* 0x000fe400078e33ff */
[----:B------:R-:W-:Y:S02]  /*3ce0*/  @!P5 LOP3.LUT R50, RZ, R50, RZ, 0x33, !PT ;  /* 0x00000032ff32d212 */ /* 0x000fe400078e33ff */
[----:B------:R-:W-:Y:S02]  /*3cf0*/  LOP3.LUT R45, R52, R45, RZ, 0xc0, !PT ;  /* 0x0000002d342d7212 */ /* 0x000fe400078ec0ff */
[----:B------:R-:W-:-:S02]  /*3d00*/  VOTE.ANY R52, PT, P6 ;  /* 0x0000000000347806 */ /* 0x000fc400030e0100 */
[----:B------:R-:W-:Y:S02]  /*3d10*/  LOP3.LUT R45, R50, R45, RZ, 0xc0, !PT ;  /* 0x0000002d322d7212 */ /* 0x000fe400078ec0ff */
[----:B------:R-:W-:Y:S02]  /*3d20*/  VOTE.ANY R50, PT, P0 ;  /* 0x0000000000327806 */ /* 0x000fe400000e0100 */
[----:B------:R-:W-:Y:S02]  /*3d30*/  @!P6 LOP3.LUT R52, RZ, R52, RZ, 0x33, !PT ;  /* 0x00000034ff34e212 */ /* 0x000fe400078e33ff */
[----:B------:R-:W-:Y:S02]  /*3d40*/  @!P0 LOP3.LUT R50, RZ, R50, RZ, 0x33, !PT ;  /* 0x00000032ff328212 */ /* 0x000fe400078e33ff */
[----:B------:R-:W-:-:S04]  /*3d50*/  LOP3.LUT R45, R52, R45, RZ, 0xc0, !PT ;  /* 0x0000002d342d7212 */ /* 0x000fc800078ec0ff */
[----:B------:R-:W-:-:S04]  /*3d60*/  LOP3.LUT R45, R50, R45, RZ, 0xc0, !PT ;  /* 0x0000002d322d7212 */ /* 0x000fc800078ec0ff */
[----:B------:R-:W0:Y:S01]  /*3d70*/  FLO.U32 R49, R45 ;  /* 0x0000002d00317300 */ /* 0x000e2200000e0000 */
[----:B------:R-:W-:-:S07]  /*3d80*/  LOP3.LUT R51, R6, R45, RZ, 0xc0, !PT ;  /* 0x0000002d06337212 */ /* 0x000fce00078ec0ff */
[----:B------:R-:W1:Y:S01]  /*3d90*/  POPC R51, R51 ;  /* 0x0000003300337309 */ /* 0x000e620000000000 */
[----:B0-----:R-:W-:-:S13]  /*3da0*/  ISETP.NE.AND P0, PT, R0, R49, PT ;  /* 0x000000310000720c */ /* 0x001fda0003f05270 */
[----:B-1-34-:R-:W-:Y:S05]  /*3db0*/  @P0 BRA `(.L_x_38) ;  /* 0x0000000000080947 */ /* 0x01afea0003800000 */
[----:B------:R-:W-:-:S05]  /*3dc0*/  IMAD R54, R54, 0x4, R7 ;  /* 0x0000000436367824 */ /* 0x000fca00078e0207 */
[----:B------:R0:W1:Y:S02]  /*3dd0*/  ATOMS.ADD R56, [R54], R51 ;  /* 0x000000333638738c */ /* 0x0000640000000000 */
.L_x_38:
[----:B------:R-:W-:Y:S05]  /*3de0*/  BSYNC.RECONVERGENT B0 ;  /* 0x0000000000007941 */ /* 0x000fea0003800200 */
.L_x_37:
[----:B------:R-:W-:Y:S01]  /*3df0*/  R2P PR, R48, 0x7f ;  /* 0x0000007f30007804 */ /* 0x000fe20000000000 */
[----:B-1----:R1:W3:Y:S01]  /*3e00*/  SHFL.IDX PT, R56, R56, R49, 0x1f ;  /* 0x00001f3138387589 */ /* 0x0022e200000e0000 */
[----:B------:R-:W-:Y:S11]  /*3e10*/  BSSY.RECONVERGENT B0, `(.L_x_39) ;  /* 0x0000021000007945 */ /* 0x000ff60003800200 */
[----:B------:R-:W-:-:S02]  /*3e20*/  VOTE.ANY R45, PT, P0 ;  /* 0x00000000002d7806 */ /* 0x000fc400000e0100 */
[----:B------:R-:W-:Y:S02]  /*3e30*/  VOTE.ANY R50, PT, P1 ;  /* 0x0000000000327806 */ /* 0x000fe400008e0100 */
[----:B------:R-:W-:Y:S02]  /*3e40*/  @!P0 LOP3.LUT R45, RZ, R45, RZ, 0x33, !PT ;  /* 0x0000002dff2d8212 */ /* 0x000fe400078e33ff */
[----:B------:R-:W-:Y:S02]  /*3e50*/  @!P1 LOP3.LUT R50, RZ, R50, RZ, 0x33, !PT ;  /* 0x00000032ff329212 */ /* 0x000fe400078e33ff */
[----:B------:R-:W-:Y:S02]  /*3e60*/  VOTE.ANY R52, PT, P2 ;  /* 0x0000000000347806 */ /* 0x000fe400010e0100 */
[----:B------:R-:W-:Y:S02]  /*3e70*/  LOP3.LUT R45, R50, R45, RZ, 0xc0, !PT ;  /* 0x0000002d322d7212 */ /* 0x000fe400078ec0ff */
[----:B------:R-:W-:-:S02]  /*3e80*/  @!P2 LOP3.LUT R52, RZ, R52, RZ, 0x33, !PT ;  /* 0x00000034ff34a212 */ /* 0x000fc400078e33ff */
[----:B------:R-:W-:Y:S02]  /*3e90*/  VOTE.ANY R50, PT, P3 ;  /* 0x0000000000327806 */ /* 0x000fe400018e0100 */
[----:B------:R-:W-:Y:S02]  /*3ea0*/  LOP3.LUT R45, R52, R45, RZ, 0xc0, !PT ;  /* 0x0000002d342d7212 */ /* 0x000fe400078ec0ff */
[----:B------:R-:W-:Y:S02]  /*3eb0*/  @!P3 LOP3.LUT R50, RZ, R50, RZ, 0x33, !PT ;  /* 0x00000032ff32b212 */ /* 0x000fe400078e33ff */
[----:B------:R-:W-:Y:S02]  /*3ec0*/  LOP3.LUT P0, RZ, R48, 0x80, RZ, 0xc0, !PT ;  /* 0x0000008030ff7812 */ /* 0x000fe4000780c0ff */
[----:B------:R-:W-:Y:S02]  /*3ed0*/  LOP3.LUT R45, R50, R45, RZ, 0xc0, !PT ;  /* 0x0000002d322d7212 */ /* 0x000fe400078ec0ff */
[----:B------:R-:W-:-:S02]  /*3ee0*/  VOTE.ANY R50, PT, P4 ;  /* 0x0000000000327806 */ /* 0x000fc400020e0100 */
[----:B------:R-:W-:Y:S02]  /*3ef0*/  VOTE.ANY R52, PT, P5 ;  /* 0x0000000000347806 */ /* 0x000fe400028e0100 */
[----:B------:R-:W-:Y:S02]  /*3f00*/  @!P4 LOP3.LUT R50, RZ, R50, RZ, 0x33, !PT ;  /* 0x00000032ff32c212 */ /* 0x000fe400078e33ff */
[----:B------:R-:W-:Y:S02]  /*3f10*/  @!P5 LOP3.LUT R52, RZ, R52, RZ, 0x33, !PT ;  /* 0x00000034ff34d212 */ /* 0x000fe400078e33ff */
[----:B------:R-:W-:Y:S02]  /*3f20*/  LOP3.LUT R45, R50, R45, RZ, 0xc0, !PT ;  /* 0x0000002d322d7212 */ /* 0x000fe400078ec0ff */
[----:B------:R-:W-:Y:S02]  /*3f30*/  VOTE.ANY R50, PT, P6 ;  /* 0x0000000000327806 */ /* 0x000fe400030e0100 */
[----:B------:R-:W-:-:S02]  /*3f40*/  LOP3.LUT R45, R52, R45, RZ, 0xc0, !PT ;  /* 0x0000002d342d7212 */ /* 0x000fc400078ec0ff */
[----:B------:R-:W-:Y:S02]  /*3f50*/  @!P6 LOP3.LUT R50, RZ, R50, RZ, 0x33, !PT ;  /* 0x00000032ff32e212 */ /* 0x000fe400078e33ff */
[----:B------:R-:W-:Y:S02]  /*3f60*/  VOTE.ANY R52, PT, P0 ;  /* 0x0000000000347806 */ /* 0x000fe400000e0100 */
[----:B------:R-:W-:Y:S01]  /*3f70*/  LOP3.LUT R45, R50, R45, RZ, 0xc0, !PT ;  /* 0x0000002d322d7212 */ /* 0x000fe200078ec0ff */
[----:B------:R-:W-:Y:S01]  /*3f80*/  IMAD.MOV.U32 R50, RZ, RZ, RZ ;  /* 0x000000ffff327224 */ /* 0x000fe200078e00ff */
[----:B------:R-:W-:-:S04]  /*3f90*/  @!P0 LOP3.LUT R52, RZ, R52, RZ, 0x33, !PT ;  /* 0x00000034ff348212 */ /* 0x000fc800078e33ff */
[----:B------:R-:W-:-:S04]  /*3fa0*/  LOP3.LUT R45, R52, R45, RZ, 0xc0, !PT ;  /* 0x0000002d342d7212 */ /* 0x000fc800078ec0ff */
[----:B------:R-:W4:Y:S01]  /*3fb0*/  FLO.U32 R53, R45 ;  /* 0x0000002d00357300 */ /* 0x000f2200000e0000 */
[----:B------:R-:W-:-:S07]  /*3fc0*/  LOP3.LUT R47, R6, R45, RZ, 0xc0, !PT ;  /* 0x0000002d062f7212 */ /* 0x000fce00078ec0ff */
[----:B------:R-:W0:Y:S01]  /*3fd0*/  POPC R47, R47 ;  /* 0x0000002f002f7309 */ /* 0x000e220000000000 */
[----:B----4-:R-:W-:-:S13]  /*3fe0*/  ISETP.NE.AND P0, PT, R0, R53, PT ;  /* 0x000000350000720c */ /* 0x010fda0003f05270 */
[----:B01-3--:R-:W-:Y:S05]  /*3ff0*/  @P0 BRA `(.L_x_40) ;  /* 0x0000000000080947 */ /* 0x00bfea0003800000 */
[----:B------:R-:W-:-:S05]  /*4000*/  IMAD R48, R48, 0x4, R7 ;  /* 0x0000000430307824 */ /* 0x000fca00078e0207 */
[----:B------:R0:W1:Y:S02]  /*4010*/  ATOMS.ADD R50, [R48], R47 ;  /* 0x0000002f3032738c */ /* 0x0000640000000000 */
.L_x_40:
[----:B------:R-:W-:Y:S05]  /*4020*/  BSYNC.RECONVERGENT B0 ;  /* 0x0000000000007941 */ /* 0x000fea0003800200 */
.L_x_39:
[----:B------:R-:W-:Y:S01]  /*4030*/  R2P PR, R46, 0x7f ;  /* 0x0000007f2e007804 */ /* 0x000fe20000000000 */
[----:B-1----:R1:W3:Y:S01]  /*4040*/  SHFL.IDX PT, R50, R50, R53, 0x1f ;  /* 0x00001f3532327589 */ /* 0x0022e200000e0000 */
[----:B------:R-:W-:Y:S11]  /*4050*/  BSSY.RECONVERGENT B0, `(.L_x_41) ;  /* 0x0000021000007945 */ /* 0x000ff60003800200 */
[----:B------:R-:W-:-:S02]  /*4060*/  VOTE.ANY R45, PT, P0 ;  /* 0x00000000002d7806 */ /* 0x000fc400000e0100 */
[----:B0-----:R-:W-:Y:S02]  /*4070*/  VOTE.ANY R48, PT, P1 ;  /* 0x0000000000307806 */ /* 0x001fe400008e0100 */
[----:B------:R-:W-:Y:S02]  /*4080*/  @!P0 LOP3.LUT R45, RZ, R45, RZ, 0x33, !PT ;  /* 0x0000002dff2d8212 */ /* 0x000fe400078e33ff */
[----:B------:R-:W-:Y:S02]  /*4090*/  @!P1 LOP3.LUT R48, RZ, R48, RZ, 0x33, !PT ;  /* 0x00000030ff309212 */ /* 0x000fe400078e33ff */
[----:B------:R-:W-:Y:S02]  /*40a0*/  LOP3.LUT P0, RZ, R46, 0x80, RZ, 0xc0, !PT ;  /* 0x000000802eff7812 */ /* 0x000fe4000780c0ff */
[----:B------:R-:W-:Y:S02]  /*40b0*/  LOP3.LUT R45, R48, R45, RZ, 0xc0, !PT ;  /* 0x0000002d302d7212 */ /* 0x000fe400078ec0ff */
[----:B------:R-:W-:-:S04]  /*40c0*/  VOTE.ANY R48, PT, P2 ;  /* 0x0000000000307806 */ /* 0x000fc800010e0100 */
[----:B------:R-:W-:-:S04]  /*40d0*/  @!P2 LOP3.LUT R48, RZ, R48, RZ, 0x33, !PT ;  /* 0x00000030ff30a212 */ /* 0x000fc800078e33ff */
        /* <DEDUP_REMOVED lines=15> */
[----:B------:R-:W-:Y:S01]  /*41d0*/  LOP3.LUT R59, R48, R45, RZ, 0xc0, !PT ;  /* 0x0000002d303b7212 */ /* 0x000fe200078ec0ff */
[----:B------:R-:W-:-:S03]  /*41e0*/  IMAD.MOV.U32 R48, RZ, RZ, RZ ;  /* 0x000000ffff307224 */ /* 0x000fc600078e00ff */
[----:B------:R-:W0:Y:S01]  /*41f0*/  FLO.U32 R49, R59 ;  /* 0x0000003b00317300 */ /* 0x000e2200000e0000 */
[----:B------:R-:W-:-:S07]  /*4200*/  LOP3.LUT R45, R6, R59, RZ, 0xc0, !PT ;  /* 0x0000003b062d7212 */ /* 0x000fce00078ec0ff */
[----:B------:R-:W4:Y:S01]  /*4210*/  POPC R45, R45 ;  /* 0x0000002d002d7309 */ /* 0x000f220000000000 */
[----:B0-----:R-:W-:-:S13]  /*4220*/  ISETP.NE.AND P0, PT, R0, R49, PT ;  /* 0x000000310000720c */ /* 0x001fda0003f05270 */
[----:B-1-34-:R-:W-:Y:S05]  /*4230*/  @P0 BRA `(.L_x_42) ;  /* 0x0000000000080947 */ /* 0x01afea0003800000 */
[----:B------:R-:W-:-:S05]  /*4240*/  IMAD R46, R46, 0x4, R7 ;  /* 0x000000042e2e7824 */ /* 0x000fca00078e0207 */
[----:B------:R0:W1:Y:S02]  /*4250*/  ATOMS.ADD R48, [R46], R45 ;  /* 0x0000002d2e30738c */ /* 0x0000640000000000 */
.L_x_42:
[----:B------:R-:W-:Y:S05]  /*4260*/  BSYNC.RECONVERGENT B0 ;  /* 0x0000000000007941 */ /* 0x000fea0003800200 */
.L_x_41:
[----:B------:R-:W-:Y:S01]  /*4270*/  R2P PR, R44, 0x7f ;  /* 0x0000007f2c007804 */ /* 0x000fe20000000000 */
[----:B-1----:R1:W3:Y:S01]  /*4280*/  SHFL.IDX PT, R48, R48, R49, 0x1f ;  /* 0x00001f3130307589 */ /* 0x0022e200000e0000 */
[----:B------:R-:W-:Y:S01]  /*4290*/  BSSY.RECONVERGENT B0, `(.L_x_43) ;  /* 0x0000021000007945 */ /* 0x000fe20003800200 */
[----:B------:R-:W-:-:S10]  /*42a0*/  IMAD.MOV.U32 R52, RZ, RZ, RZ ;  /* 0x000000ffff347224 */ /* 0x000fd400078e00ff */
[----:B0-----:R-:W-:Y:S02]  /*42b0*/  VOTE.ANY R46, PT, P0 ;  /* 0x00000000002e7806 */ /* 0x001fe400000e0100 */
[----:B------:R-:W-:Y:S02]  /*42c0*/  VOTE.ANY R53, PT, P1 ;  /* 0x0000000000357806 */ /* 0x000fe400008e0100 */
[----:B------:R-:W-:Y:S02]  /*42d0*/  @!P0 LOP3.LUT R46, RZ, R46, RZ, 0x33, !PT ;  /* 0x0000002eff2e8212 */ /* 0x000fe400078e33ff */
[----:B------:R-:W-:Y:S02]  /*42e0*/  @!P1 LOP3.LUT R53, RZ, R53, RZ, 0x33, !PT ;  /* 0x00000035ff359212 */ /* 0x000fe400078e33ff */
[----:B------:R-:W-:Y:S02]  /*42f0*/  LOP3.LUT P0, RZ, R44, 0x80, RZ, 0xc0, !PT ;  /* 0x000000802cff7812 */ /* 0x000fe4000780c0ff */
[----:B------:R-:W-:-:S02]  /*4300*/  LOP3.LUT R46, R53, R46, RZ, 0xc0, !PT ;  /* 0x0000002e352e7212 */ /* 0x000fc400078ec0ff */
        /* <DEDUP_REMOVED lines=17> */
[----:B------:R-:W-:-:S04]  /*4420*/  LOP3.LUT R59, R53, R46, RZ, 0xc0, !PT ;  /* 0x0000002e353b7212 */ /* 0x000fc800078ec0ff */
[----:B------:R-:W0:Y:S01]  /*4430*/  FLO.U32 R53, R59 ;  /* 0x0000003b00357300 */ /* 0x000e2200000e0000 */
[----:B------:R-:W-:-:S07]  /*4440*/  LOP3.LUT R46, R6, R59, RZ, 0xc0, !PT ;  /* 0x0000003b062e7212 */ /* 0x000fce00078ec0ff */
[----:B------:R-:W4:Y:S01]  /*4450*/  POPC R46, R46 ;  /* 0x0000002e002e7309 */ /* 0x000f220000000000 */
[----:B0-----:R-:W-:-:S13]  /*4460*/  ISETP.NE.AND P0, PT, R0, R53, PT ;  /* 0x000000350000720c */ /* 0x001fda0003f05270 */
[----:B-1-34-:R-:W-:Y:S05]  /*4470*/  @P0 BRA `(.L_x_44) ;  /* 0x0000000000080947 */ /* 0x01afea0003800000 */
[----:B------:R-:W-:-:S05]  /*4480*/  IMAD R49, R44, 0x4, R7 ;  /* 0x000000042c317824 */ /* 0x000fca00078e0207 */
[----:B------:R0:W1:Y:S02]  /*4490*/  ATOMS.ADD R52, [R49], R46 ;  /* 0x0000002e3134738c */ /* 0x0000640000000000 */
.L_x_44:
[----:B------:R-:W-:Y:S05]  /*44a0*/  BSYNC.RECONVERGENT B0 ;  /* 0x0000000000007941 */ /* 0x000fea0003800200 */
.L_x_43:
[----:B------:R-:W-:Y:S01]  /*44b0*/  R2P PR, R42, 0x7f ;  /* 0x0000007f2a007804 */ /* 0x000fe20000000000 */
[----:B------:R-:W-:Y:S01]  /*44c0*/  BSSY.RECONVERGENT B0, `(.L_x_45) ;  /* 0x0000022000007945 */ /* 0x000fe20003800200 */
[----:B------:R-:W-:-:S11]  /*44d0*/  IMAD.MOV.U32 R64, RZ, RZ, RZ ;  /* 0x000000ffff407224 */ /* 0x000fd600078e00ff */
[----:B------:R-:W-:Y:S02]  /*44e0*/  VOTE.ANY R44, PT, P0 ;  /* 0x00000000002c7806 */ /* 0x000fe400000e0100 */
[----:B0-----:R-:W-:Y:S02]  /*44f0*/  VOTE.ANY R49, PT, P1 ;  /* 0x0000000000317806 */ /* 0x001fe400008e0100 */
        /* <DEDUP_REMOVED lines=22> */
[----:B-1----:R0:W1:Y:S02]  /*4660*/  SHFL.IDX PT, R49, R52, R53, 0x1f ;  /* 0x00001f3534317589 */ /* 0x00206400000e0000 */
[----:B------:R-:W3:Y:S01]  /*4670*/  FLO.U32 R59, R61 ;  /* 0x0000003d003b7300 */ /* 0x000ee200000e0000 */
[----:B------:R-:W-:-:S07]  /*4680*/  LOP3.LUT R44, R6, R61, RZ, 0xc0, !PT ;  /* 0x0000003d062c7212 */ /* 0x000fce00078ec0ff */
[----:B------:R-:W4:Y:S01]  /*4690*/  POPC R44, R44 ;  /* 0x0000002c002c7309 */ /* 0x000f220000000000 */
[----:B---3--:R-:W-:-:S13]  /*46a0*/  ISETP.NE.AND P0, PT, R0, R59, PT ;  /* 0x0000003b0000720c */ /* 0x008fda0003f05270 */
[----:B01--4-:R-:W-:Y:S05]  /*46b0*/  @P0 BRA `(.L_x_46) ;  /* 0x0000000000080947 */ /* 0x013fea0003800000 */
[----:B------:R-:W-:-:S05]  /*46c0*/  IMAD R53, R42, 0x4, R7 ;  /* 0x000000042a357824 */ /* 0x000fca00078e0207 */
[----:B------:R0:W1:Y:S02]  /*46d0*/  ATOMS.ADD R64, [R53], R44 ;  /* 0x0000002c3540738c */ /* 0x0000640000000000 */
.L_x_46:
[----:B------:R-:W-:Y:S05]  /*46e0*/  BSYNC.RECONVERGENT B0 ;  /* 0x0000000000007941 */ /* 0x000fea0003800200 */
.L_x_45:
        /* <DEDUP_REMOVED lines=35> */
.L_x_48:
[----:B------:R-:W-:Y:S05]  /*4920*/  BSYNC.RECONVERGENT B0 ;  /* 0x0000000000007941 */ /* 0x000fea0003800200 */
.L_x_47:
[----:B------:R-:W-:Y:S01]  /*4930*/  R2P PR, R38, 0x7f ;  /* 0x0000007f26007804 */ /* 0x000fe20000000000 */
[----:B------:R-:W-:Y:S01]  /*4940*/  IMAD.IADD R40, R55, 0x1, R60 ;  /* 0x0000000137287824 */ /* 0x000fe200078e023c */
[----:B------:R-:W-:Y:S01]  /*4950*/  BSSY.RECONVERGENT B0, `(.L_x_49) ;  /* 0x0000022000007945 */ /* 0x000fe20003800200 */
[----:B------:R-:W-:-:S10]  /*4960*/  IMAD.MOV.U32 R60, RZ, RZ, RZ ;  /* 0x000000ffff3c7224 */ /* 0x000fd400078e00ff */
[----:B------:R-:W-:Y:S02]  /*4970*/  VOTE.ANY R52, PT, P0 ;  /* 0x0000000000347806 */ /* 0x000fe400000e0100 */
[----:B--2---:R-:W-:Y:S02]  /*4980*/  VOTE.ANY R55, PT, P1 ;  /* 0x0000000000377806 */ /* 0x004fe400008e0100 */
        /* <DEDUP_REMOVED lines=22> */
[----:B-1----:R1:W2:Y:S02]  /*4af0*/  SHFL.IDX PT, R55, R54, R61, 0x1f ;  /* 0x00001f3d36377589 */ /* 0x0022a400000e0000 */
[----:B0-----:R-:W0:Y:S01]  /*4b00*/  FLO.U32 R59, R63 ;  /* 0x0000003f003b7300 */ /* 0x001e2200000e0000 */
[----:B------:R-:W-:-:S07]  /*4b10*/  LOP3.LUT R52, R6, R63, RZ, 0xc0, !PT ;  /* 0x0000003f06347212 */ /* 0x000fce00078ec0ff */
[----:B------:R-:W3:Y:S01]  /*4b20*/  POPC R52, R52 ;  /* 0x0000003400347309 */ /* 0x000ee20000000000 */
[----:B0-----:R-:W-:-:S13]  /*4b30*/  ISETP.NE.AND P0, PT, R0, R59, PT ;  /* 0x0000003b0000720c */ /* 0x001fda0003f05270 */
[----:B-123--:R-:W-:Y:S05]  /*4b40*/  @P0 BRA `(.L_x_50) ;  /* 0x0000000000080947 */ /* 0x00efea0003800000 */
[----:B------:R-:W-:-:S05]  /*4b50*/  IMAD R61, R38, 0x4, R7 ;  /* 0x00000004263d7824 */ /* 0x000fca00078e0207 */
[----:B------:R0:W1:Y:S02]  /*4b60*/  ATOMS.ADD R60, [R61], R52 ;  /* 0x000000343d3c738c */ /* 0x0000640000000000 */
.L_x_50:
[----:B------:R-:W-:Y:S05]  /*4b70*/  BSYNC.RECONVERGENT B0 ;  /* 0x0000000000007941 */ /* 0x000fea0003800200 */
.L_x_49:
[----:B------:R-:W-:Y:S01]  /*4b80*/  R2P PR, R26, 0x7f ;  /* 0x0000007f1a007804 */ /* 0x000fe20000000000 */
[----:B------:R-:W-:Y:S01]  /*4b90*/  IMAD.IADD R38, R57, 0x1, R62 ;  /* 0x0000000139267824 */ /* 0x000fe200078e023e */
[----:B------:R-:W-:Y:S01]  /*4ba0*/  BSSY.RECONVERGENT B0, `(.L_x_51) ;  /* 0x0000022000007945 */ /* 0x000fe20003800200 */
[----:B------:R-:W-:-:S10]  /*4bb0*/  IMAD.MOV.U32 R62, RZ, RZ, RZ ;  /* 0x000000ffff3e7224 */ /* 0x000fd400078e00ff */
[----:B------:R-:W-:Y:S02]  /*4bc0*/  VOTE.ANY R54, PT, P0 ;  /* 0x0000000000367806 */ /* 0x000fe400000e0100 */
        /* <DEDUP_REMOVED lines=31> */
.L_x_52:
[----:B------:R-:W-:Y:S05]  /*4dc0*/  BSYNC.RECONVERGENT B0 ;  /* 0x0000000000007941 */ /* 0x000fea0003800200 */
.L_x_51:
[----:B------:R-:W-:Y:S01]  /*4dd0*/  R2P PR, R16, 0x7f ;  /* 0x0000007f10007804 */ /* 0x000fe20000000000 */
[----:B------:R-:W-:Y:S01]  /*4de0*/  IMAD.IADD R26, R51, 0x1, R56 ;  /* 0x00000001331a7824 */ /* 0x000fe200078e0238 */
[----:B------:R-:W-:Y:S11]  /*4df0*/  BSSY.RECONVERGENT B0, `(.L_x_53) ;  /* 0x0000022000007945 */ /* 0x000ff60003800200 */
[----:B0-----:R-:W-:-:S02]  /*4e00*/  VOTE.ANY R59, PT, P0 ;  /* 0x00000000003b7806 */ /* 0x001fc400000e0100 */
[----:B------:R-:W-:Y:S02]  /*4e10*/  VOTE.ANY R56, PT, P1 ;  /* 0x0000000000387806 */ /* 0x000fe400008e0100 */
[----:B------:R-:W-:Y:S02]  /*4e20*/  @!P0 LOP3.LUT R59, RZ, R59, RZ, 0x33, !PT ;  /* 0x0000003bff3b8212 */ /* 0x000fe400078e33ff */
[----:B------:R-:W-:Y:S02]  /*4e30*/  @!P1 LOP3.LUT R56, RZ, R56, RZ, 0x33, !PT ;  /* 0x00000038ff389212 */ /* 0x000fe400078e33ff */
[----:B------:R-:W-:Y:S02]  /*4e40*/  VOTE.ANY R51, PT, P2 ;  /* 0x0000000000337806 */ /* 0x000fe400010e0100 */
[----:B------:R-:W-:Y:S02]  /*4e50*/  LOP3.LUT R56, R56, R59, RZ, 0xc0, !PT ;  /* 0x0000003b38387212 */ /* 0x000fe400078ec0ff */
[----:B------:R-:W-:Y:S01]  /*4e60*/  @!P2 LOP3.LUT R51, RZ, R51, RZ, 0x33, !PT ;  /* 0x00000033ff33a212 */ /* 0x000fe200078e33ff */
[----:B-1----:R0:W1:Y:S01]  /*4e70*/  SHFL.IDX PT, R59, R62, R61, 0x1f ;  /* 0x00001f3d3e3b7589 */ /* 0x00206200000e0000 */
[----:B------:R-:W-:-:S02]  /*4e80*/  LOP3.LUT P0, RZ, R16, 0x80, RZ, 0xc0, !PT ;  /* 0x0000008010ff7812 */ /* 0x000fc4000780c0ff */
        /* <DEDUP_REMOVED lines=17> */
[----:B------:R-:W2:Y:S01]  /*4fa0*/  FLO.U32 R63, R65 ;  /* 0x00000041003f7300 */ /* 0x000ea200000e0000 */
[----:B------:R-:W-:-:S07]  /*4fb0*/  LOP3.LUT R51, R6, R65, RZ, 0xc0, !PT ;  /* 0x0000004106337212 */ /* 0x000fce00078ec0ff */
[----:B------:R-:W3:Y:S01]  /*4fc0*/  POPC R51, R51 ;  /* 0x0000003300337309 */ /* 0x000ee20000000000 */
[----:B--2---:R-:W-:-:S13]  /*4fd0*/  ISETP.NE.AND P0, PT, R0, R63, PT ;  /* 0x0000003f0000720c */ /* 0x004fda0003f05270 */
[----:B01-3--:R-:W-:Y:S05]  /*4fe0*/  @P0 BRA `(.L_x_54) ;  /* 0x0000000000080947 */ /* 0x00bfea0003800000 */
[----:B------:R-:W-:-:S05]  /*4ff0*/  IMAD R16, R16, 0x4, R7 ;  /* 0x0000000410107824 */ /* 0x000fca00078e0207 */
[----:B------:R0:W1:Y:S02]  /*5000*/  ATOMS.ADD R56, [R16], R51 ;  /* 0x000000331038738c */ /* 0x0000640000000000 */
.L_x_54:
[----:B------:R-:W-:Y:S05]  /*5010*/  BSYNC.RECONVERGENT B0 ;  /* 0x0000000000007941 */ /* 0x000fea0003800200 */
.L_x_53:
[----:B------:R-:W-:Y:S01]  /*5020*/  R2P PR, R15, 0x7f ;  /* 0x0000007f0f007804 */ /* 0x000fe20000000000 */
[----:B------:R-:W-:Y:S01]  /*5030*/  IMAD.IADD R50, R47, 0x1, R50 ;  /* 0x000000012f327824 */ /* 0x000fe200078e0232 */
[----:B-1----:R1:W2:Y:S01]  /*5040*/  SHFL.IDX PT, R56, R56, R63, 0x1f ;  /* 0x00001f3f38387589 */ /* 0x0022a200000e0000 */
[----:B------:R-:W-:Y:S01]  /*5050*/  BSSY.RECONVERGENT B0, `(.L_x_55) ;  /* 0x0000021000007945 */ /* 0x000fe20003800200 */
[----:B------:R-:W-:-:S09]  /*5060*/  IMAD.MOV.U32 R60, RZ, RZ, RZ ;  /* 0x000000ffff3c7224 */ /* 0x000fd200078e00ff */
        /* <DEDUP_REMOVED lines=26> */
[----:B------:R-:W3:Y:S01]  /*5210*/  POPC R16, R16 ;  /* 0x0000001000107309 */ /* 0x000ee20000000000 */
[----:B0-----:R-:W-:-:S13]  /*5220*/  ISETP.NE.AND P0, PT, R0, R47, PT ;  /* 0x0000002f0000720c */ /* 0x001fda0003f05270 */
[----:B-123--:R-:W-:Y:S05]  /*5230*/  @P0 BRA `(.L_x_56) ;  /* 0x0000000000080947 */ /* 0x00efea0003800000 */
[----:B------:R-:W-:-:S05]  /*5240*/  IMAD R15, R15, 0x4, R7 ;  /* 0x000000040f0f7824 */ /* 0x000fca00078e0207 */
[----:B------:R0:W1:Y:S02]  /*5250*/  ATOMS.ADD R60, [R15], R16 ;  /* 0x000000100f3c738c */ /* 0x0000640000000000 */
.L_x_56:
[----:B------:R-:W-:Y:S05]  /*5260*/  BSYNC.RECONVERGENT B0 ;  /* 0x0000000000007941 */ /* 0x000fea0003800200 */
.L_x_55:
[----:B------:R-:W-:Y:S01]  /*5270*/  R2P PR, R4, 0x7f ;  /* 0x0000007f04007804 */ /* 0x000fe20000000000 */
[----:B------:R-:W-:Y:S01]  /*5280*/  IMAD.IADD R48, R45, 0x1, R48 ;  /* 0x000000012d307824 */ /* 0x000fe200078e0230 */
[----:B-1----:R1:W2:Y:S01]  /*5290*/  SHFL.IDX PT, R47, R60, R47, 0x1f ;  /* 0x00001f2f3c2f7589 */ /* 0x0022a200000e0000 */
[----:B------:R-:W-:Y:S10]  /*52a0*/  BSSY.RECONVERGENT B0, `(.L_x_57) ;  /* 0x0000021000007945 */ /* 0x000ff40003800200 */
[----:B0-----:R-:W-:-:S02]  /*52b0*/  VOTE.ANY R15, PT, P0 ;  /* 0x00000000000f7806 */ /* 0x001fc400000e0100 */
[----:B------:R-:W-:Y:S02]  /*52c0*/  VOTE.ANY R62, PT, P1 ;  /* 0x00000000003e7806 */ /* 0x000fe400008e0100 */
        /* <DEDUP_REMOVED lines=25> */
[----:B------:R-:W3:Y:S01]  /*5460*/  POPC R15, R15 ;  /* 0x0000000f000f7309 */ /* 0x000ee20000000000 */
[----:B0-----:R-:W-:-:S13]  /*5470*/  ISETP.NE.AND P0, PT, R0, R45, PT ;  /* 0x0000002d0000720c */ /* 0x001fda0003f05270 */
[----:B-123--:R-:W-:Y:S05]  /*5480*/  @P0 BRA `(.L_x_58) ;  /* 0x0000000000080947 */ /* 0x00efea0003800000 */
[----:B------:R-:W-:-:S05]  /*5490*/  IMAD R4, R4, 0x4, R7 ;  /* 0x0000000404047824 */ /* 0x000fca00078e0207 */
[----:B------:R0:W1:Y:S02]  /*54a0*/  ATOMS.ADD R62, [R4], R15 ;  /* 0x0000000f043e738c */ /* 0x0000640000000000 */
.L_x_58:
[----:B------:R-:W-:Y:S05]  /*54b0*/  BSYNC.RECONVERGENT B0 ;  /* 0x0000000000007941 */ /* 0x000fea0003800200 */
.L_x_57:
[----:B------:R-:W-:Y:S01]  /*54c0*/  R2P PR, R8, 0x7f ;  /* 0x0000007f08007804 */ /* 0x000fe20000000000 */
[----:B0-----:R-:W-:Y:S01]  /*54d0*/  IMAD.IADD R4, R46, 0x1, R49 ;  /* 0x000000012e047824 */ /* 0x001fe200078e0231 */
[----:B-1----:R0:W1:Y:S01]  /*54e0*/  SHFL.IDX PT, R62, R62, R45, 0x1f ;  /* 0x00001f2d3e3e7589 */ /* 0x00206200000e0000 */
[----:B------:R-:W-:Y:S10]  /*54f0*/  BSSY.RECONVERGENT B0, `(.L_x_59) ;  /* 0x0000021000007945 */ /* 0x000ff40003800200 */
[----:B------:R-:W-:-:S02]  /*5500*/  VOTE.ANY R60, PT, P0 ;  /* 0x00000000003c7806 */ /* 0x000fc400000e0100 */
[----:B------:R-:W-:Y:S02]  /*5510*/  VOTE.ANY R49, PT, P1 ;  /* 0x0000000000317806 */ /* 0x000fe400008e0100 */
[----:B------:R-:W-:Y:S02]  /*5520*/  @!P0 LOP3.LUT R60, RZ, R60, RZ, 0x33, !PT ;  /* 0x0000003cff3c8212 */ /* 0x000fe400078e33ff */
[----:B------:R-:W-:Y:S02]  /*5530*/  @!P1 LOP3.LUT R49, RZ, R49, RZ, 0x33, !PT ;  /* 0x00000031ff319212 */ /* 0x000fe400078e33ff */
[----:B------:R-:W-:Y:S02]  /*5540*/  VOTE.ANY R46, PT, P2 ;  /* 0x00000000002e7806 */ /* 0x000fe400010e0100 */
[----:B------:R-:W-:Y:S01]  /*5550*/  LOP3.LUT R49, R49, R60, RZ, 0xc0, !PT ;  /* 0x0000003c31317212 */ /* 0x000fe200078ec0ff */
[----:B------:R-:W-:Y:S01]  /*5560*/  IMAD.MOV.U32 R60, RZ, RZ, RZ ;  /* 0x000000ffff3c7224 */ /* 0x000fe200078e00ff */
[----:B------:R-:W-:-:S02]  /*5570*/  @!P2 LOP3.LUT R46, RZ, R46, RZ, 0x33, !PT ;  /* 0x0000002eff2ea212 */ /* 0x000fc400078e33ff */
        /* <DEDUP_REMOVED lines=17> */
[----:B------:R-:W2:Y:S01]  /*5690*/  FLO.U32 R49, R61 ;  /* 0x0000003d00317300 */ /* 0x000ea200000e0000 */
[----:B------:R-:W-:-:S07]  /*56a0*/  LOP3.LUT R46, R6, R61, RZ, 0xc0, !PT ;  /* 0x0000003d062e7212 */ /* 0x000fce00078ec0ff */
[----:B------:R-:W3:Y:S01]  /*56b0*/  POPC R46, R46 ;  /* 0x0000002e002e7309 */ /* 0x000ee20000000000 */
[----:B--2---:R-:W-:-:S13]  /*56c0*/  ISETP.NE.AND P0, PT, R0, R49, PT ;  /* 0x000000310000720c */ /* 0x004fda0003f05270 */
[----:B01-3--:R-:W-:Y:S05]  /*56d0*/  @P0 BRA `(.L_x_60) ;  /* 0x0000000000080947 */ /* 0x00bfea0003800000 */
[----:B------:R-:W-:-:S05]  /*56e0*/  IMAD R45, R8, 0x4, R7 ;  /* 0x00000004082d7824 */ /* 0x000fca00078e0207 */
[----:B------:R0:W1:Y:S02]  /*56f0*/  ATOMS.ADD R60, [R45], R46 ;  /* 0x0000002e2d3c738c */ /* 0x0000640000000000 */
.L_x_60:
[----:B------:R-:W-:Y:S05]  /*5700*/  BSYNC.RECONVERGENT B0 ;  /* 0x0000000000007941 */ /* 0x000fea0003800200 */
.L_x_59:
[----:B------:R-:W-:Y:S01]  /*5710*/  R2P PR, R9, 0x7f ;  /* 0x0000007f09007804 */ /* 0x000fe20000000000 */
[----:B------:R-:W-:Y:S01]  /*5720*/  IMAD.IADD R44, R44, 0x1, R53 ;  /* 0x000000012c2c7824 */ /* 0x000fe200078e0235 */
[----:B-1----:R1:W2:Y:S01]  /*5730*/  SHFL.IDX PT, R49, R60, R49, 0x1f ;  /* 0x00001f313c317589 */ /* 0x0022a200000e0000 */
[----:B------:R-:W-:Y:S01]  /*5740*/  BSSY.RECONVERGENT B0, `(.L_x_61) ;  /* 0x0000021000007945 */ /* 0x000fe20003800200 */
[----:B------:R-:W-:-:S09]  /*5750*/  IMAD.MOV.U32 R64, RZ, RZ, RZ ;  /* 0x000000ffff407224 */ /* 0x000fd200078e00ff */
        /* <DEDUP_REMOVED lines=31> */
.L_x_62:
[----:B------:R-:W-:Y:S05]  /*5950*/  BSYNC.RECONVERGENT B0 ;  /* 0x0000000000007941 */ /* 0x000fea0003800200 */
.L_x_61:
        /* <DEDUP_REMOVED lines=36> */
.L_x_64:
[----:B------:R-:W-:Y:S05]  /*5ba0*/  BSYNC.RECONVERGENT B0 ;  /* 0x0000000000007941 */ /* 0x000fea0003800200 */
.L_x_63:
[----:B------:R-:W-:Y:S01]  /*5bb0*/  R2P PR, R14, 0x7f ;  /* 0x0000007f0e007804 */ /* 0x000fe20000000000 */
[----:B-1----:R1:W2:Y:S01]  /*5bc0*/  SHFL.IDX PT, R60, R60, R55, 0x1f ;  /* 0x00001f373c3c7589 */ /* 0x0022a200000e0000 */
        /* <DEDUP_REMOVED lines=25> */
[----:B-1----:R-:W0:Y:S01]  /*5d60*/  FLO.U32 R55, R9 ;  /* 0x0000000900377300 */ /* 0x002e2200000e0000 */
[----:B------:R-:W-:-:S07]  /*5d70*/  LOP3.LUT R6, R6, R9, RZ, 0xc0, !PT ;  /* 0x0000000906067212 */ /* 0x000fce00078ec0ff */
[----:B------:R1:W3:Y:S01]  /*5d80*/  POPC R61, R6 ;  /* 0x00000006003d7309 */ /* 0x0002e20000000000 */
[----:B0-----:R-:W-:Y:S01]  /*5d90*/  ISETP.NE.AND P0, PT, R0, R55, PT ;  /* 0x000000370000720c */ /* 0x001fe20003f05270 */
[----:B------:R-:W-:-:S12]  /*5da0*/  IMAD.MOV.U32 R0, RZ, RZ, RZ ;  /* 0x000000ffff007224 */ /* 0x000fd800078e00ff */
[----:B-123--:R-:W-:Y:S05]  /*5db0*/  @P0 BRA `(.L_x_66) ;  /* 0x0000000000080947 */ /* 0x00efea0003800000 */
[----:B------:R-:W-:-:S06]  /*5dc0*/  IMAD R0, R14, 0x4, R7 ;  /* 0x000000040e007824 */ /* 0x000fcc00078e0207 */
[----:B------:R0:W1:Y:S02]  /*5dd0*/  ATOMS.ADD R0, [R0], R61 ;  /* 0x0000003d0000738c */ /* 0x0000640000000000 */
.L_x_66:
[----:B------:R-:W-:Y:S05]  /*5de0*/  BSYNC.RECONVERGENT B0 ;  /* 0x0000000000007941 */ /* 0x000fea0003800200 */
.L_x_65:
[----:B-1----:R-:W1:Y:S01]  /*5df0*/  SHFL.IDX PT, R0, R0, R55, 0x1f ;  /* 0x00001f3700007589 */ /* 0x002e6200000e0000 */
[----:B------:R-:W-:Y:S01]  /*5e00*/  IMAD.IADD R14, R54, 0x1, R59 ;  /* 0x00000001360e7824 */ /* 0x000fe200078e023b */
[----:B------:R-:W-:Y:S01]  /*5e10*/  ISETP.NE.AND P0, PT, R58, RZ, PT ;  /* 0x000000ff3a00720c */ /* 0x000fe20003f05270 */
[----:B------:R-:W-:Y:S01]  /*5e20*/  IMAD R10, R40, 0x4, R23 ;  /* 0x00000004280a7824 */ /* 0x000fe200078e0217 */
[----:B------:R-:W-:Y:S01]  /*5e30*/  BAR.SYNC.DEFER_BLOCKING 0x0 ;  /* 0x0000000000007b1d */ /* 0x000fe20000010000 */
[----:B------:R-:W-:Y:S02]  /*5e40*/  IMAD.IADD R54, R8, 0x1, R45 ;  /* 0x0000000108367824 */ /* 0x000fe400078e022d */
[--C-:B------:R-:W-:Y:S02]  /*5e50*/  IMAD R9, R38, 0x4, R23.reuse ;  /* 0x0000000426097824 */ /* 0x100fe400078e0217 */
[--C-:B------:R-:W-:Y:S01]  /*5e60*/  IMAD R8, R26, 0x4, R23.reuse ;  /* 0x000000041a087824 */ /* 0x100fe200078e0217 */
[----:B------:R-:W-:Y:S01]  /*5e70*/  BSSY B1, `(.L_x_67) ;  /* 0x0000057000017945 */ /* 0x000fe20003800000 */
[----:B------:R-:W-:-:S02]  /*5e80*/  IMAD R7, R50, 0x4, R23 ;  /* 0x0000000432077824 */ /* 0x000fc400078e0217 */
[----:B------:R-:W-:Y:S02]  /*5e90*/  IMAD.IADD R52, R52, 0x1, R57 ;  /* 0x0000000134347824 */ /* 0x000fe400078e0239 */
[--C-:B------:R-:W-:Y:S02]  /*5ea0*/  IMAD R6, R48, 0x4, R23.reuse ;  /* 0x0000000430067824 */ /* 0x100fe400078e0217 */
[----:B------:R-:W-:Y:S02]  /*5eb0*/  IMAD R4, R4, 0x4, R23 ;  /* 0x0000000404047824 */ /* 0x000fe400078e0217 */
[----:B------:R-:W-:Y:S02]  /*5ec0*/  IMAD.IADD R56, R51, 0x1, R56 ;  /* 0x0000000133387824 */ /* 0x000fe400078e0238 */
[----:B------:R-:W-:Y:S02]  /*5ed0*/  IMAD.IADD R16, R16, 0x1, R47 ;  /* 0x0000000110107824 */ /* 0x000fe400078e022f */
[----:B------:R-:W-:-:S02]  /*5ee0*/  IMAD.IADD R62, R15, 0x1, R62 ;  /* 0x000000010f3e7824 */ /* 0x000fc400078e023e */
[----:B-1----:R-:W-:Y:S02]  /*5ef0*/  IMAD.IADD R38, R61, 0x1, R0 ;  /* 0x000000013d267824 */ /* 0x002fe400078e0200 */
[----:B------:R-:W-:Y:S01]  /*5f00*/  IMAD R0, R44, 0x4, R23 ;  /* 0x000000042c007824 */ /* 0x000fe200078e0217 */
[----:B------:R1:W-:Y:S01]  /*5f10*/  STS [R10+-0x4], R13 ;  /* 0xfffffc0d0a007388 */ /* 0x0003e20000000800 */
[----:B------:R-:W-:Y:S02]  /*5f20*/  IMAD.IADD R46, R46, 0x1, R49 ;  /* 0x000000012e2e7824 */ /* 0x000fe400078e0231 */
[--C-:B------:R-:W-:Y:S01]  /*5f30*/  IMAD R14, R14, 0x4, R23.reuse ;  /* 0x000000040e0e7824 */ /* 0x100fe200078e0217 */
[----:B------:R2:W-:Y:S01]  /*5f40*/  STS [R9+-0x4], R12 ;  /* 0xfffffc0c09007388 */ /* 0x0005e20000000800 */
[--C-:B------:R-:W-:Y:S02]  /*5f50*/  IMAD R15, R56, 0x4, R23.reuse ;  /* 0x00000004380f7824 */ /* 0x100fe400078e0217 */
[----:B------:R-:W-:Y:S01]  /*5f60*/  IMAD.IADD R60, R53, 0x1, R60 ;  /* 0x00000001353c7824 */ /* 0x000fe200078e023c */
[----:B------:R-:W-:Y:S01]  /*5f70*/  STS [R8+-0x4], R43 ;  /* 0xfffffc2b08007388 */ /* 0x000fe20000000800 */
[----:B------:R-:W-:-:S02]  /*5f80*/  IMAD R16, R16, 0x4, R23 ;  /* 0x0000000410107824 */ /* 0x000fc400078e0217 */
[--C-:B-1----:R-:W-:Y:S01]  /*5f90*/  IMAD R13, R52, 0x4, R23.reuse ;  /* 0x00000004340d7824 */ /* 0x102fe200078e0217 */
[----:B------:R1:W-:Y:S01]  /*5fa0*/  STS [R7+-0x4], R24 ;  /* 0xfffffc1807007388 */ /* 0x0003e20000000800 */
[--C-:B------:R-:W-:Y:S02]  /*5fb0*/  IMAD R26, R46, 0x4, R23.reuse ;  /* 0x000000042e1a7824 */ /* 0x100fe400078e0217 */
[--C-:B--2---:R-:W-:Y:S01]  /*5fc0*/  IMAD R12, R42, 0x4, R23.reuse ;  /* 0x000000042a0c7824 */ /* 0x104fe200078e0217 */
[----:B------:R2:W-:Y:S04]  /*5fd0*/  STS [R6+-0x4], R27 ;  /* 0xfffffc1b06007388 */ /* 0x0005e80000000800 */
[----:B------:R3:W-:Y:S01]  /*5fe0*/  STS [R4+-0x4], R25 ;  /* 0xfffffc1904007388 */ /* 0x0007e20000000800 */
[----:B-1----:R-:W-:-:S03]  /*5ff0*/  IMAD R24, R60, 0x4, R23 ;  /* 0x000000043c187824 */ /* 0x002fc600078e0217 */
[----:B------:R1:W-:Y:S01]  /*6000*/  STS [R0+-0x4], R17 ;  /* 0xfffffc1100007388 */ /* 0x0003e20000000800 */
[----:B--2---:R-:W-:-:S03]  /*6010*/  IMAD R27, R62, 0x4, R23 ;  /* 0x000000043e1b7824 */ /* 0x004fc600078e0217 */
[----:B------:R2:W-:Y:S01]  /*6020*/  STS [R12+-0x4], R41 ;  /* 0xfffffc290c007388 */ /* 0x0005e20000000800 */
[----:B---3--:R-:W-:-:S03]  /*6030*/  IMAD R25, R54, 0x4, R23 ;  /* 0x0000000436197824 */ /* 0x008fc600078e0217 */
[----:B------:R3:W-:Y:S01]  /*6040*/  STS [R13+-0x4], R36 ;  /* 0xfffffc240d007388 */ /* 0x0007e20000000800 */
[----:B-1----:R-:W-:-:S03]  /*6050*/  IMAD R17, R38, 0x4, R23 ;  /* 0x0000000426117824 */ /* 0x002fc600078e0217 */
[----:B------:R3:W-:Y:S01]  /*6060*/  STS [R14+-0x4], R39 ;  /* 0xfffffc270e007388 */ /* 0x0007e20000000800 */
[----:B--2---:R-:W-:-:S03]  /*6070*/  IMAD R41, R3, 0x8, R23 ;  /* 0x0000000803297824 */ /* 0x004fc600078e0217 */
[----:B------:R3:W-:Y:S04]  /*6080*/  STS [R15+-0x4], R34 ;  /* 0xfffffc220f007388 */ /* 0x0007e80000000800 */
[----:B------:R3:W-:Y:S04]  /*6090*/  STS [R16+-0x4], R37 ;  /* 0xfffffc2510007388 */ /* 0x0007e80000000800 */
[----:B------:R3:W-:Y:S04]  /*60a0*/  STS [R27+-0x4], R32 ;  /* 0xfffffc201b007388 */ /* 0x0007e80000000800 */
[----:B------:R3:W-:Y:S04]  /*60b0*/  STS [R26+-0x4], R33 ;  /* 0xfffffc211a007388 */ /* 0x0007e80000000800 */
[----:B------:R3:W-:Y:S04]  /*60c0*/  STS [R25+-0x4], R30 ;  /* 0xfffffc1e19007388 */ /* 0x0007e80000000800 */
[----:B------:R3:W-:Y:S04]  /*60d0*/  STS [R24+-0x4], R31 ;  /* 0xfffffc1f18007388 */ /* 0x0007e80000000800 */
[----:B------:R3:W-:Y:S01]  /*60e0*/  STS [R17+-0x4], R28 ;  /* 0xfffffc1c11007388 */ /* 0x0007e20000000800 */
[----:B------:R-:W-:Y:S05]  /*60f0*/  @P0 BRA `(.L_x_68) ;  /* 0x0000000000b80947 */ /* 0x000fea0003800000 */
[----:B------:R-:W3:Y:S02]  /*6100*/  LDCU.64 UR4, c[0x0][0x398] ;  /* 0x00007300ff0477ac */ /* 0x000ee40008000a00 */
[----:B---3--:R-:W-:-:S04]  /*6110*/  LEA R32, P0, R3, UR4, 0x3 ;  /* 0x0000000403207c11 */ /* 0x008fc8000f8018ff */
[----:B------:R-:W-:-:S05]  /*6120*/  LEA.HI.X R33, R3, UR5, RZ, 0x3, P0 ;  /* 0x0000000503217c11 */ /* 0x000fca00080f1cff */
[----:B------:R-:W2:Y:S01]  /*6130*/  LDG.E.64 R30, desc[UR6][R32.64] ;  /* 0x00000006201e7981 */ /* 0x000ea2000c1e1b00 */
[----:B------:R-:W-:Y:S02]  /*6140*/  SHF.R.S32.HI R37, RZ, 0x1f, R35 ;  /* 0x0000001fff257819 */ /* 0x000fe40000011423 */
[----:B--2---:R-:W-:-:S05]  /*6150*/  IADD3 R30, P0, PT, -R35, R30, RZ ;  /* 0x0000001e231e7210 */ /* 0x004fca0007f1e1ff */
[----:B------:R-:W-:Y:S01]  /*6160*/  IMAD.X R31, R31, 0x1, ~R37, P0 ;  /* 0x000000011f1f7824 */ /* 0x000fe200000e0e25 */
[----:B------:R-:W-:Y:S01]  /*6170*/  ISETP.GE.AND P0, PT, R5, 0x1, PT ;  /* 0x000000010500780c */ /* 0x000fe20003f06270 */
[----:B------:R-:W-:-:S03]  /*6180*/  IMAD.MOV.U32 R37, RZ, RZ, R20 ;  /* 0x000000ffff257224 */ /* 0x000fc600078e0014 */
[----:B------:R1:W-:Y:S09]  /*6190*/  STS.64 [R41+0x6600], R30 ;  /* 0x0066001e29007388 */ /* 0x0003f20000000a00 */
[----:B------:R-:W-:Y:S05]  /*61a0*/  @!P0 BRA `(.L_x_69) ;  /* 0x00000000006c8947 */ /* 0x000fea0003800000 */
[----:B------:R-:W-:Y:S01]  /*61b0*/  BSSY B0, `(.L_x_70) ;  /* 0x0000019000007945 */ /* 0x000fe20003800000 */
[----:B------:R-:W-:Y:S02]  /*61c0*/  IMAD.MOV.U32 R28, RZ, RZ, -0x1 ;  /* 0xffffffffff1c7424 */ /* 0x000fe400078e00ff */
[----:B------:R-:W-:Y:S02]  /*61d0*/  IMAD.MOV.U32 R32, RZ, RZ, R5 ;  /* 0x000000ffff207224 */ /* 0x000fe400078e0005 */
[----:B------:R-:W-:-:S07]  /*61e0*/  IMAD.MOV.U32 R37, RZ, RZ, R20 ;  /* 0x000000ffff257224 */ /* 0x000fce00078e0014 */
.L_x_74:
[----:B-1----:R-:W1:Y:S01]  /*61f0*/  LDC.64 R30, c[0x0][0x380] ;  /* 0x0000e000ff1e7b82 */ /* 0x002e620000000a00 */
[----:B------:R-:W-:Y:S01]  /*6200*/  VIADD R39, R32, 0xffffffff ;  /* 0xffffffff20277836 */ /* 0x000fe20000000000 */
[----:B------:R-:W-:Y:S03]  /*6210*/  BSSY B2, `(.L_x_71) ;  /* 0x0000008000027945 */ /* 0x000fe60003800000 */
[----:B------:R-:W-:-:S04]  /*6220*/  IMAD R33, R39, 0x100, R3 ;  /* 0x0000010027217824 */ /* 0x000fc800078e0203 */
[----:B-1----:R-:W-:-:S07]  /*6230*/  IMAD.WIDE R30, R33, 0x4, R30 ;  /* 0x00000004211e7825 */ /* 0x002fce00078e021e */
.L_x_72:
[----:B------:R-:W-:Y:S05]  /*6240*/  YIELD ;  /* 0x0000000000007946 */ /* 0x000fea0003800000 */
[----:B------:R1:W-:Y:S06]  /*6250*/  MEMBAR.SC.CTA ;  /* 0x0000000000007992 */ /* 0x0003ec0000000000 */
[----:B-1----:R-:W2:Y:S02]  /*6260*/  LDG.E.STRONG.SYS R33, desc[UR6][R30.64] ;  /* 0x000000061e217981 */ /* 0x002ea4000c1f5900 */
[----:B--2---:R-:W-:-:S13]  /*6270*/  ISETP.NE.AND P0, PT, R33, RZ, PT ;  /* 0x000000ff2100720c */ /* 0x004fda0003f05270 */
[----:B------:R-:W-:Y:S05]  /*6280*/  @!P0 BRA `(.L_x_72) ;  /* 0xfffffffc00ec8947 */ /* 0x000fea000383ffff */
[----:B------:R-:W-:Y:S05]  /*6290*/  BSYNC B2 ;  /* 0x0000000000027941 */ /* 0x000fea0003800000 */
.L_x_71:
[----:B------:R-:W-:Y:S01]  /*62a0*/  BSSY.RECONVERGENT B2, `(.L_x_73) ;  /* 0x0000006000027945 */ /* 0x000fe20003800200 */
[C---:B------:R-:W-:Y:S02]  /*62b0*/  ISETP.GT.AND P0, PT, R33.reuse, -0x1, PT ;  /* 0xffffffff2100780c */ /* 0x040fe40003f04270 */
[----:B------:R-:W-:Y:S01]  /*62c0*/  LOP3.LUT R30, R33, 0x3fffffff, RZ, 0xc0, !PT ;  /* 0x3fffffff211e7812 */ /* 0x000fe200078ec0ff */
[----:B------:R-:W-:Y:S05]  /*62d0*/  WARPSYNC.EXCLUSIVE R28 ;  /* 0x000000001c007348 */ /* 0x000fea0003a00000 */
[----:B------:R-:W-:-:S05]  /*62e0*/  IMAD.IADD R37, R30, 0x1, R37 ;  /* 0x000000011e257824 */ /* 0x000fca00078e0225 */
[----:B------:R-:W-:-:S07]  /*62f0*/  VOTE.ANY R28, PT, P0 ;  /* 0x00000000001c7806 */ /* 0x000fce00000e0100 */
[----:B------:R-:W-:Y:S05]  /*6300*/  BSYNC.RECONVERGENT B2 ;  /* 0x0000000000027941 */ /* 0x000fea0003800200 */
.L_x_73:
[----:B------:R-:W-:Y:S01]  /*6310*/  ISETP.GT.U32.AND P1, PT, R32, 0x1, PT ;  /* 0x000000012000780c */ /* 0x000fe20003f24070 */
[----:B------:R-:W-:-:S12]  /*6320*/  IMAD.MOV.U32 R32, RZ, RZ, R39 ;  /* 0x000000ffff207224 */ /* 0x000fd800078e0027 */
[----:B------:R-:W-:Y:S05]  /*6330*/  @P0 BRA P1, `(.L_x_74) ;  /* 0xfffffffc00ac0947 */ /* 0x000fea000083ffff */
[----:B------:R-:W-:Y:S05]  /*6340*/  BSYNC B0 ;  /* 0x0000000000007941 */ /* 0x000fea0003800000 */
.L_x_70:
[----:B------:R2:W3:Y:S02]  /*6350*/  LDS.64 R30, [R41+0x6600] ;  /* 0x00660000291e7984 */ /* 0x0004e40000000a00 */
.L_x_69:
[----:B------:R-:W4:Y:S01]  /*6360*/  LDC.64 R32, c[0x0][0x380] ;  /* 0x0000e000ff207b82 */ /* 0x000f220000000a00 */
[C---:B------:R-:W-:Y:S01]  /*6370*/  IMAD.IADD R39, R37.reuse, 0x1, -R20 ;  /* 0x0000000125277824 */ /* 0x040fe200078e0a14 */
[----:B------:R-:W-:-:S04]  /*6380*/  LOP3.LUT R37, R37, 0x80000000, RZ, 0xfc, !PT ;  /* 0x8000000025257812 */ /* 0x000fc800078efcff */
[----:B---3--:R-:W-:Y:S01]  /*6390*/  IADD3 R28, P0, PT, R39, R30, RZ ;  /* 0x0000001e271c7210 */ /* 0x008fe20007f1e0ff */
[----:B----4-:R-:W-:-:S03]  /*63a0*/  IMAD.WIDE R32, R29, 0x4, R32 ;  /* 0x000000041d207825 */ /* 0x010fc600078e0220 */
[----:B------:R-:W-:Y:S02]  /*63b0*/  LEA.HI.X.SX32 R29, R39, R31, 0x1, P0 ;  /* 0x0000001f271d7211 */ /* 0x000fe400000f0eff */
[----:B------:R4:W-:Y:S04]  /*63c0*/  STG.E.STRONG.SYS desc[UR6][R32.64], R37 ;  /* 0x0000002520007986 */ /* 0x0009e8000c115906 */
[----:B------:R4:W-:Y:S03]  /*63d0*/  STS.64 [R41+0x6600], R28 ;  /* 0x0066001c29007388 */ /* 0x0009e60000000a00 */
.L_x_68:
[----:B------:R-:W-:Y:S05]  /*63e0*/  BSYNC B1 ;  /* 0x0000000000017941 */ /* 0x000fea0003800000 */
.L_x_67:
[----:B---34-:R-:W3:Y:S01]  /*63f0*/  LDC R28, c[0x0][0x3c0] ;  /* 0x0000f000ff1c7b82 */ /* 0x018ee20000000800 */
[----:B------:R-:W-:-:S07]  /*6400*/  VIADD R29, R18, 0x1980 ;  /* 0x00001980121d7836 */ /* 0x000fce0000000000 */
[----:B------:R-:W4:Y:S01]  /*6410*/  LDC.64 R32, c[0x0][0x390] ;  /* 0x0000e400ff207b82 */ /* 0x000f220000000a00 */
[----:B---3--:R-:W-:Y:S02]  /*6420*/  ISETP.GE.AND P0, PT, R29, R28, PT ;  /* 0x0000001c1d00720c */ /* 0x008fe40003f06270 */
[----:B----4-:R-:W-:-:S04]  /*6430*/  ISETP.EQ.U32.AND P1, PT, R32, RZ, PT ;  /* 0x000000ff2000720c */ /* 0x010fc80003f22070 */
[----:B------:R-:W-:-:S04]  /*6440*/  ISETP.EQ.OR.EX P0, PT, R33, RZ, !P0, P1 ;  /* 0x000000ff2100720c */ /* 0x000fc80004702710 */
[----:B------:R-:W-:-:S13]  /*6450*/  ISETP.GT.U32.OR P0, PT, R3, 0xff, P0 ;  /* 0x000000ff0300780c */ /* 0x000fda0000704470 */
[----:B------:R-:W-:Y:S05]  /*6460*/  @P0 BRA `(.L_x_75) ;  /* 0x0000000000200947 */ /* 0x000fea0003800000 */
[----:B-1----:R-:W1:Y:S01]  /*6470*/  LDS.64 R30, [R41+0x6600] ;  /* 0x00660000291e7984 */ /* 0x002e620000000a00 */
[C---:B------:R-:W-:Y:S02]  /*6480*/  LEA R32, P2, R3.reuse, R32, 0x3 ;  /* 0x0000002003207211 */ /* 0x040fe400078418ff */
[--C-:B------:R-:W-:Y:S02]  /*6490*/  SHF.R.S32.HI R37, RZ, 0x1f, R20.reuse ;  /* 0x0000001fff257819 */ /* 0x100fe40000011414 */
[----:B------:R-:W-:Y:S02]  /*64a0*/  LEA.HI.X R33, R3, R33, RZ, 0x3, P2 ;  /* 0x0000002103217211 */ /* 0x000fe400010f1cff */
[----:B-1----:R-:W-:Y:S02]  /*64b0*/  IADD3 R30, P0, P1, R30, R35, R20 ;  /* 0x000000231e1e7210 */ /* 0x002fe4000791e014 */
[----:B------:R-:W-:-:S04]  /*64c0*/  SHF.R.S32.HI R35, RZ, 0x1f, R35 ;  /* 0x0000001fff237819 */ /* 0x000fc80000011423 */
[----:B------:R-:W-:-:S05]  /*64d0*/  IADD3.X R31, PT, PT, R31, R35, R37, P0, P1 ;  /* 0x000000231f1f7210 */ /* 0x000fca00007e2425 */
[----:B------:R3:W-:Y:S02]  /*64e0*/  STG.E.64 desc[UR6][R32.64], R30 ;  /* 0x0000001e20007986 */ /* 0x0007e4000c101b06 */
.L_x_75:
[----:B------:R-:W-:Y:S01]  /*64f0*/  ISETP.GT.AND P0, PT, R29, R28, PT ;  /* 0x0000001c1d00720c */ /* 0x000fe20003f04270 */
[----:B------:R-:W-:Y:S05]  /*6500*/  WARPSYNC.ALL ;  /* 0x0000000000007948 */ /* 0x000fea0003800000 */
[----:B------:R-:W-:Y:S07]  /*6510*/  BAR.SYNC.DEFER_BLOCKING 0x0 ;  /* 0x0000000000007b1d */ /* 0x000fee0000010000 */
[----:B------:R-:W-:Y:S05]  /*6520*/  @P0 BRA `(.L_x_76) ;  /* 0x0000001000500947 */ /* 0x000fea0003800000 */
[----:B------:R-:W4:Y:S01]  /*6530*/  LDS R29, [R22] ;  /* 0x00000000161d7984 */ /* 0x000f220000000800 */
[----:B------:R-:W5:Y:S01]  /*6540*/  LDCU UR4, c[0x0][0x3c4] ;  /* 0x00007880ff0477ac */ /* 0x000f620008000800 */
[----:B------:R-:W0:Y:S01]  /*6550*/  LDCU.64 UR8, c[0x0][0x3a0] ;  /* 0x00007400ff0877ac */ /* 0x000e220008000a00 */
[----:B----4-:R-:W-:-:S04]  /*6560*/  ISETP.NE.AND P1, PT, R29, 0x7fffffff, PT ;  /* 0x7fffffff1d00780c */ /* 0x010fc80003f25270 */
[C---:B------:R-:W-:Y:S02]  /*6570*/  SEL R20, R29.reuse, 0x80000000, P1 ;  /* 0x800000001d147807 */ /* 0x040fe40000800000 */
[----:B------:R-:W-:Y:S02]  /*6580*/  ISETP.GT.AND P1, PT, R29, -0x1, PT ;  /* 0xffffffff1d00780c */ /* 0x000fe40003f24270 */
[----:B-----5:R-:W-:-:S04]  /*6590*/  SHF.R.U32.HI R20, RZ, UR4, R20 ;  /* 0x00000004ff147c19 */ /* 0x020fc80008011614 */
[----:B------:R-:W-:-:S05]  /*65a0*/  LOP3.LUT R20, R20, R19, RZ, 0x30, !PT ;  /* 0x0000001314147212 */ /* 0x000fca00078e30ff */
[----:B-1-3--:R-:W-:Y:S02]  /*65b0*/  IMAD R31, R20, 0x8, R23 ;  /* 0x00000008141f7824 */ /* 0x00afe400078e0217 */
[----:B------:R-:W-:-:S04]  /*65c0*/  IMAD.MOV.U32 R20, RZ, RZ, -0x1 ;  /* 0xffffffffff147424 */ /* 0x000fc800078e00ff */
[----:B------:R-:W1:Y:S02]  /*65d0*/  LDS.64 R30, [R31+0x6600] ;  /* 0x006600001f1e7984 */ /* 0x000e640000000a00 */
[----:B-1----:R-:W-:Y:S02]  /*65e0*/  IADD3 R33, P2, PT, R30, R3, RZ ;  /* 0x000000031e217210 */ /* 0x002fe40007f5e0ff */
[----:B------:R-:W-:-:S03]  /*65f0*/  SEL R30, R20, 0x80000000, P1 ;  /* 0x80000000141e7807 */ /* 0x000fc60000800000 */
[----:B------:R-:W-:Y:S01]  /*6600*/  IMAD.X R34, RZ, RZ, R31, P2 ;  /* 0x000000ffff227224 */ /* 0x000fe200010e061f */
[C---:B0-----:R-:W-:Y:S02]  /*6610*/  LEA R32, P2, R33.reuse, UR8, 0x2 ;  /* 0x0000000821207c11 */ /* 0x041fe4000f8410ff */
[----:B------:R-:W-:Y:S02]  /*6620*/  LOP3.LUT R29, R30, R29, RZ, 0x3c, !PT ;  /* 0x0000001d1e1d7212 */ /* 0x000fe400078e3cff */
[----:B------:R-:W-:-:S05]  /*6630*/  LEA.HI.X R33, R33, UR9, R34, 0x2, P2 ;  /* 0x0000000921217c11 */ /* 0x000fca00090f1422 */
[----:B------:R-:W-:Y:S01]  /*6640*/  STG.E desc[UR6][R32.64], R29 ;  /* 0x0000001d20007986 */ /* 0x000fe2000c101906 */
[----:B------:R-:W-:-:S03]  /*6650*/  NOP ;  /* 0x0000000000007918 */ /* 0x000fc60000000000 */
[----:B------:R-:W0:Y:S02]  /*6660*/  LDS R34, [R22+0x600] ;  /* 0x0006000016227984 */ /* 0x000e240000000800 */
[----:B0-----:R-:W-:-:S04]  /*6670*/  ISETP.NE.AND P1, PT, R34, 0x7fffffff, PT ;  /* 0x7fffffff2200780c */ /* 0x001fc80003f25270 */
[C---:B------:R-:W-:Y:S02]  /*6680*/  SEL R30, R34.reuse, 0x80000000, P1 ;  /* 0x80000000221e7807 */ /* 0x040fe40000800000 */
[----:B------:R-:W-:Y:S02]  /*6690*/  ISETP.GT.AND P1, PT, R34, -0x1, PT ;  /* 0xffffffff2200780c */ /* 0x000fe40003f24270 */
[----:B------:R-:W-:Y:S02]  /*66a0*/  SHF.R.U32.HI R30, RZ, UR4, R30 ;  /* 0x00000004ff1e7c19 */ /* 0x000fe4000801161e */
[----:B------:R-:W-:Y:S02]  /*66b0*/  SEL R29, R20, 0x80000000, P1 ;  /* 0x80000000141d7807 */ /* 0x000fe40000800000 */
[----:B------:R-:W-:Y:S02]  /*66c0*/  LOP3.LUT R30, R30, R19, RZ, 0x30, !PT ;  /* 0x000000131e1e7212 */ /* 0x000fe400078e30ff */
[----:B------:R-:W-:-:S03]  /*66d0*/  LOP3.LUT R29, R29, R34, RZ, 0x3c, !PT ;  /* 0x000000221d1d7212 */ /* 0x000fc600078e3cff */
[----:B------:R-:W-:-:S06]  /*66e0*/  IMAD R30, R30, 0x8, R23 ;  /* 0x000000081e1e7824 */ /* 0x000fcc00078e0217 */
[----:B------:R-:W0:Y:S02]  /*66f0*/  LDS.64 R30, [R30+0x6600] ;  /* 0x006600001e1e7984 */ /* 0x000e240000000a00 */
[----:B0-----:R-:W-:-:S05]  /*6700*/  IADD3 R35, P2, PT, R30, R3, RZ ;  /* 0x000000031e237210 */ /* 0x001fca0007f5e0ff */
[----:B------:R-:W-:Y:S01]  /*6710*/  IMAD.X R36, RZ, RZ, R31, P2 ;  /* 0x000000ffff247224 */ /* 0x000fe200010e061f */
[----:B------:R-:W-:-:S04]  /*6720*/  LEA R32, P2, R35, UR8, 0x2 ;  /* 0x0000000823207c11 */ /* 0x000fc8000f8410ff */
        /* <DEDUP_REMOVED lines=231> */
[----:B------:R-:W-:-:S04]  /*75a0*/  SHF.R.U32.HI R30, RZ, UR4, R30 ;  /* 0x00000004ff1e7c19 */ /* 0x000fc8000801161e */
[----:B------:R-:W-:-:S05]  /*75b0*/  LOP3.LUT R30, R30, R19, RZ, 0x30, !PT ;  /* 0x000000131e1e7212 */ /* 0x000fca00078e30ff */
[----:B------:R-:W-:Y:S01]  /*75c0*/  IMAD R35, R30, 0x8, R23 ;  /* 0x000000081e237824 */ /* 0x000fe200078e0217 */
[----:B------:R-:W-:-:S04]  /*75d0*/  SEL R23, R20, 0x80000000, P1 ;  /* 0x8000000014177807 */ /* 0x000fc80000800000 */
[----:B------:R-:W0:Y:S01]  /*75e0*/  LDS.64 R30, [R35+0x6600] ;  /* 0x00660000231e7984 */ /* 0x000e220000000a00 */
[----:B------:R-:W-:Y:S02]  /*75f0*/  LOP3.LUT R23, R23, R34, RZ, 0x3c, !PT ;  /* 0x0000002217177212 */ /* 0x000fe400078e3cff */
[----:B0-----:R-:W-:-:S05]  /*7600*/  IADD3 R36, P2, PT, R30, R3, RZ ;  /* 0x000000031e247210 */ /* 0x001fca0007f5e0ff */
[----:B------:R-:W-:Y:S01]  /*7610*/  IMAD.X R31, RZ, RZ, R31, P2 ;  /* 0x000000ffff1f7224 */ /* 0x000fe200010e061f */
[----:B------:R-:W-:-:S04]  /*7620*/  LEA R30, P2, R36, UR8, 0x2 ;  /* 0x00000008241e7c11 */ /* 0x000fc8000f8410ff */
[----:B------:R-:W-:-:S05]  /*7630*/  LEA.HI.X R31, R36, UR9, R31, 0x2, P2 ;  /* 0x00000009241f7c11 */ /* 0x000fca00090f141f */
[----:B------:R0:W-:Y:S01]  /*7640*/  STG.E desc[UR6][R30.64+0x6000], R23 ;  /* 0x006000171e007986 */ /* 0x0001e2000c101906 */
[----:B------:R-:W-:Y:S01]  /*7650*/  NOP ;  /* 0x0000000000007918 */ /* 0x000fe20000000000 */
[----:B------:R-:W-:Y:S05]  /*7660*/  BRA `(.L_x_77) ;  /* 0x0000001800607947 */ /* 0x000fea0003800000 */
.L_x_76:
[----:B------:R-:W-:Y:S01]  /*7670*/  IMAD R29, R5, -0x1980, R28 ;  /* 0xffffe680051d7824 */ /* 0x000fe200078e021c */
[----:B------:R-:W-:Y:S01]  /*7680*/  BSSY.RECONVERGENT B0, `(.L_x_78) ;  /* 0x000001e000007945 */ /* 0x000fe20003800200 */
[C---:B------:R-:W-:Y:S02]  /*7690*/  VIADD R20, R3.reuse, 0x180 ;  /* 0x0000018003147836 */ /* 0x040fe40000000000 */
[C---:B-1-3--:R-:W-:Y:S01]  /*76a0*/  VIADD R30, R3.reuse, 0x300 ;  /* 0x00000300031e7836 */ /* 0x04afe20000000000 */
[CC--:B------:R-:W-:Y:S01]  /*76b0*/  ISETP.GE.AND P1, PT, R3.reuse, R29.reuse, PT ;  /* 0x0000001d0300720c */ /* 0x0c0fe20003f26270 */
[C---:B------:R-:W-:Y:S01]  /*76c0*/  VIADD R32, R3.reuse, 0x480 ;  /* 0x0000048003207836 */ /* 0x040fe20000000000 */
[-C--:B------:R-:W-:Y:S01]  /*76d0*/  ISETP.GE.AND P5, PT, R20, R29.reuse, PT ;  /* 0x0000001d1400720c */ /* 0x080fe20003fa6270 */
[C---:B------:R-:W-:Y:S01]  /*76e0*/  VIADD R20, R3.reuse, 0x600 ;  /* 0x0000060003147836 */ /* 0x040fe20000000000 */
[-C--:B------:R-:W-:Y:S01]  /*76f0*/  ISETP.GE.AND P4, PT, R30, R29.reuse, PT ;  /* 0x0000001d1e00720c */ /* 0x080fe20003f86270 */
[----:B------:R-:W-:Y:S01]  /*7700*/  VIADD R34, R3, 0x780 ;  /* 0x0000078003227836 */ /* 0x000fe20000000000 */
[----:B------:R-:W-:-:S02]  /*7710*/  ISETP.GE.AND P3, PT, R32, R29, PT ;  /* 0x0000001d2000720c */ /* 0x000fc40003f66270 */
[----:B------:R-:W-:-:S05]  /*7720*/  ISETP.GE.AND P2, PT, R20, R29, PT ;  /* 0x0000001d1400720c */ /* 0x000fca0003f46270 */
[----:B------:R-:W-:Y:S08]  /*7730*/  @P1 BRA `(.L_x_79) ;  /* 0x0000000000481947 */ /* 0x000ff00003800000 */
[----:B------:R-:W1:Y:S01]  /*7740*/  LDS R20, [R22] ;  /* 0x0000000016147984 */ /* 0x000e620000000800 */
[----:B------:R-:W3:Y:S01]  /*7750*/  LDCU UR4, c[0x0][0x3c4] ;  /* 0x00007880ff0477ac */ /* 0x000ee20008000800 */
[----:B------:R-:W-:Y:S01]  /*7760*/  IMAD.MOV.U32 R33, RZ, RZ, -0x1 ;  /* 0xffffffffff217424 */ /* 0x000fe200078e00ff */
[----:B-1----:R-:W-:-:S04]  /*7770*/  ISETP.NE.AND P1, PT, R20, 0x7fffffff, PT ;  /* 0x7fffffff1400780c */ /* 0x002fc80003f25270 */
[C---:B------:R-:W-:Y:S02]  /*7780*/  SEL R30, R20.reuse, 0x80000000, P1 ;  /* 0x80000000141e7807 */ /* 0x040fe40000800000 */
[----:B------:R-:W-:Y:S02]  /*7790*/  ISETP.GT.AND P1, PT, R20, -0x1, PT ;  /* 0xffffffff1400780c */ /* 0x000fe40003f24270 */
[----:B---3--:R-:W-:Y:S01]  /*77a0*/  SHF.R.U32.HI R30, RZ, UR4, R30 ;  /* 0x00000004ff1e7c19 */ /* 0x008fe2000801161e */
[----:B------:R-:W1:Y:S01]  /*77b0*/  LDCU.64 UR4, c[0x0][0x3a0] ;  /* 0x00007400ff0477ac */ /* 0x000e620008000a00 */
[----:B------:R-:W-:Y:S02]  /*77c0*/  SEL R33, R33, 0x80000000, P1 ;  /* 0x8000000021217807 */ /* 0x000fe40000800000 */
[----:B------:R-:W-:Y:S02]  /*77d0*/  LOP3.LUT R30, R30, R19, RZ, 0x30, !PT ;  /* 0x000000131e1e7212 */ /* 0x000fe400078e30ff */
[----:B------:R-:W-:-:S03]  /*77e0*/  LOP3.LUT R33, R33, R20, RZ, 0x3c, !PT ;  /* 0x0000001421217212 */ /* 0x000fc600078e3cff */
[----:B------:R-:W-:-:S05]  /*77f0*/  IMAD R32, R30, 0x8, R23 ;  /* 0x000000081e207824 */ /* 0x000fca00078e0217 */
[----:B------:R-:W3:Y:S02]  /*7800*/  LDS.64 R30, [R32+0x6600] ;  /* 0x00660000201e7984 */ /* 0x000ee40000000a00 */
[----:B---3--:R-:W-:-:S04]  /*7810*/  IADD3 R35, P6, PT, R30, R3, RZ ;  /* 0x000000031e237210 */ /* 0x008fc80007fde0ff */
[----:B-1----:R-:W-:Y:S01]  /*7820*/  LEA R30, P1, R35, UR4, 0x2 ;  /* 0x00000004231e7c11 */ /* 0x002fe2000f8210ff */
[----:B------:R-:W-:-:S05]  /*7830*/  IMAD.X R36, RZ, RZ, R31, P6 ;  /* 0x000000ffff247224 */ /* 0x000fca00030e061f */
[----:B------:R-:W-:-:S05]  /*7840*/  LEA.HI.X R31, R35, UR5, R36, 0x2, P1 ;  /* 0x00000005231f7c11 */ /* 0x000fca00088f1424 */
[----:B------:R1:W-:Y:S02]  /*7850*/  STG.E desc[UR6][R30.64], R33 ;  /* 0x000000211e007986 */ /* 0x0003e4000c101906 */
.L_x_79:
[----:B------:R-:W-:Y:S05]  /*7860*/  BSYNC.RECONVERGENT B0 ;  /* 0x0000000000007941 */ /* 0x000fea0003800200 */
.L_x_78:
[----:B------:R-:W-:Y:S01]  /*7870*/  NOP ;  /* 0x0000000000007918 */ /* 0x000fe20000000000 */
[----:B------:R-:W-:Y:S01]  /*7880*/  BSSY.RECONVERGENT B0, `(.L_x_80) ;  /* 0x0000016000007945 */ /* 0x000fe20003800200 */
[----:B------:R-:W-:Y:S01]  /*7890*/  ISETP.GE.AND P1, PT, R34, R29, PT ;  /* 0x0000001d2200720c */ /* 0x000fe20003f26270 */
[----:B------:R-:W-:Y:S02]  /*78a0*/  VIADD R34, R3, 0x900 ;  /* 0x0000090003227836 */ /* 0x000fe40000000000 */
[----:B------:R-:W-:Y:S10]  /*78b0*/  @P5 BRA `(.L_x_81) ;  /* 0x0000000000485947 */ /* 0x000ff40003800000 */
[----:B------:R-:W3:Y:S01]  /*78c0*/  LDS R20, [R22+0x600] ;  /* 0x0006000016147984 */ /* 0x000ee20000000800 */
[----:B------:R-:W4:Y:S01]  /*78d0*/  LDCU UR4, c[0x0][0x3c4] ;  /* 0x00007880ff0477ac */ /* 0x000f220008000800 */
[----:B-1----:R-:W-:Y:S01]  /*78e0*/  IMAD.MOV.U32 R33, RZ, RZ, -0x1 ;  /* 0xffffffffff217424 */ /* 0x002fe200078e00ff */
[----:B---3--:R-:W-:-:S04]  /*78f0*/  ISETP.NE.AND P5, PT, R20, 0x7fffffff, PT ;  /* 0x7fffffff1400780c */ /* 0x008fc80003fa5270 */
[C---:B------:R-:W-:Y:S02]  /*7900*/  SEL R30, R20.reuse, 0x80000000, P5 ;  /* 0x80000000141e7807 */ /* 0x040fe40002800000 */
[----:B------:R-:W-:Y:S02]  /*7910*/  ISETP.GT.AND P5, PT, R20, -0x1, PT ;  /* 0xffffffff1400780c */ /* 0x000fe40003fa4270 */
[----:B----4-:R-:W-:Y:S01]  /*7920*/  SHF.R.U32.HI R30, RZ, UR4, R30 ;  /* 0x00000004ff1e7c19 */ /* 0x010fe2000801161e */
        /* <DEDUP_REMOVED lines=11> */
.L_x_81:
[----:B------:R-:W-:Y:S05]  /*79e0*/  BSYNC.RECONVERGENT B0 ;  /* 0x0000000000007941 */ /* 0x000fea0003800200 */
.L_x_80:
[----:B------:R-:W-:Y:S01]  /*79f0*/  NOP ;  /* 0x0000000000007918 */ /* 0x000fe20000000000 */
[----:B------:R-:W-:Y:S01]  /*7a00*/  BSSY.RECONVERGENT B0, `(.L_x_82) ;  /* 0x0000016000007945 */ /* 0x000fe20003800200 */
[----:B------:R-:W-:Y:S01]  /*7a10*/  ISETP.GE.AND P5, PT, R34, R29, PT ;  /* 0x0000001d2200720c */ /* 0x000fe20003fa6270 */
[----:B------:R-:W-:Y:S02]  /*7a20*/  VIADD R34, R3, 0xa80 ;  /* 0x00000a8003227836 */ /* 0x000fe40000000000 */
[----:B------:R-:W-:Y:S10]  /*7a30*/  @P4 BRA `(.L_x_83) ;  /* 0x0000000000484947 */ /* 0x000ff40003800000 */
[----:B------:R-:W4:Y:S01]  /*7a40*/  LDS R20, [R22+0xc00] ;  /* 0x000c000016147984 */ /* 0x000f220000000800 */
[----:B------:R-:W5:Y:S01]  /*7a50*/  LDCU UR4, c[0x0][0x3c4] ;  /* 0x00007880ff0477ac */ /* 0x000f620008000800 */
[----:B-1-3--:R-:W-:Y:S01]  /*7a60*/  IMAD.MOV.U32 R33, RZ, RZ, -0x1 ;  /* 0xffffffffff217424 */ /* 0x00afe200078e00ff */
[----:B----4-:R-:W-:-:S04]  /*7a70*/  ISETP.NE.AND P4, PT, R20, 0x7fffffff, PT ;  /* 0x7fffffff1400780c */ /* 0x010fc80003f85270 */
[C---:B------:R-:W-:Y:S02]  /*7a80*/  SEL R30, R20.reuse, 0x80000000, P4 ;  /* 0x80000000141e7807 */ /* 0x040fe40002000000 */
[----:B------:R-:W-:Y:S02]  /*7a90*/  ISETP.GT.AND P4, PT, R20, -0x1, PT ;  /* 0xffffffff1400780c */ /* 0x000fe40003f84270 */
[----:B-----5:R-:W-:Y:S01]  /*7aa0*/  SHF.R.U32.HI R30, RZ, UR4, R30 ;  /* 0x00000004ff1e7c19 */ /* 0x020fe2000801161e */
        /* <DEDUP_REMOVED lines=11> */
.L_x_83:
[----:B------:R-:W-:Y:S05]  /*7b60*/  BSYNC.RECONVERGENT B0 ;  /* 0x0000000000007941 */ /* 0x000fea0003800200 */
.L_x_82:
[----:B------:R-:W-:Y:S01]  /*7b70*/  NOP ;  /* 0x0000000000007918 */ /* 0x000fe20000000000 */
[----:B------:R-:W-:Y:S01]  /*7b80*/  BSSY.RECONVERGENT B0, `(.L_x_84) ;  /* 0x0000016000007945 */ /* 0x000fe20003800200 */
[----:B------:R-:W-:Y:S02]  /*7b90*/  ISETP.GE.AND P4, PT, R34, R29, PT ;  /* 0x0000001d2200720c */ /* 0x000fe40003f86270 */
[----:B------:R-:W-:Y:S01]  /*7ba0*/  LOP3.LUT R34, R3, 0xc00, RZ, 0xfc, !PT ;  /* 0x00000c0003227812 */ /* 0x000fe200078efcff */
[----:B------:R-:W-:Y:S10]  /*7bb0*/  @P3 BRA `(.L_x_85) ;  /* 0x0000000000483947 */ /* 0x000ff40003800000 */
[----:B------:R-:W5:Y:S01]  /*7bc0*/  LDS R20, [R22+0x1200] ;  /* 0x0012000016147984 */ /* 0x000f620000000800 */
[----:B------:R-:W0:Y:S01]  /*7bd0*/  LDCU UR4, c[0x0][0x3c4] ;  /* 0x00007880ff0477ac */ /* 0x000e220008000800 */
[----:B-1-34-:R-:W-:Y:S01]  /*7be0*/  IMAD.MOV.U32 R33, RZ, RZ, -0x1 ;  /* 0xffffffffff217424 */ /* 0x01afe200078e00ff */
[----:B-----5:R-:W-:-:S04]  /*7bf0*/  ISETP.NE.AND P3, PT, R20, 0x7fffffff, PT ;  /* 0x7fffffff1400780c */ /* 0x020fc80003f65270 */
[C---:B------:R-:W-:Y:S02]  /*7c00*/  SEL R30, R20.reuse, 0x80000000, P3 ;  /* 0x80000000141e7807 */ /* 0x040fe40001800000 */
[----:B------:R-:W-:Y:S02]  /*7c10*/  ISETP.GT.AND P3, PT, R20, -0x1, PT ;  /* 0xffffffff1400780c */ /* 0x000fe40003f64270 */
[----:B0-----:R-:W-:Y:S01]  /*7c20*/  SHF.R.U32.HI R30, RZ, UR4, R30 ;  /* 0x00000004ff1e7c19 */ /* 0x001fe2000801161e */
[----:B------:R-:W0:Y:S01]  /*7c30*/  LDCU.64 UR4, c[0x0][0x3a0] ;  /* 0x00007400ff0477ac */ /* 0x000e220008000a00 */
[----:B------:R-:W-:Y:S02]  /*7c40*/  SEL R33, R33, 0x80000000, P3 ;  /* 0x8000000021217807 */ /* 0x000fe40001800000 */
[----:B------:R-:W-:Y:S02]  /*7c50*/  LOP3.LUT R30, R30, R19, RZ, 0x30, !PT ;  /* 0x000000131e1e7212 */ /* 0x000fe400078e30ff */
[----:B------:R-:W-:-:S03]  /*7c60*/  LOP3.LUT R33, R33, R20, RZ, 0x3c, !PT ;  /* 0x0000001421217212 */ /* 0x000fc600078e3cff */
[----:B------:R-:W-:-:S05]  /*7c70*/  IMAD R32, R30, 0x8, R23 ;  /* 0x000000081e207824 */ /* 0x000fca00078e0217 */
[----:B------:R-:W1:Y:S02]  /*7c80*/  LDS.64 R30, [R32+0x6600] ;  /* 0x00660000201e7984 */ /* 0x000e640000000a00 */
[----:B-1----:R-:W-:-:S04]  /*7c90*/  IADD3 R35, P6, PT, R30, R3, RZ ;  /* 0x000000031e237210 */ /* 0x002fc80007fde0ff */
[----:B0-----:R-:W-:Y:S01]  /*7ca0*/  LEA R30, P3, R35, UR4, 0x2 ;  /* 0x00000004231e7c11 */ /* 0x001fe2000f8610ff */
[----:B------:R-:W-:-:S05]  /*7cb0*/  IMAD.X R36, RZ, RZ, R31, P6 ;  /* 0x000000ffff247224 */ /* 0x000fca00030e061f */
[----:B------:R-:W-:-:S05]  /*7cc0*/  LEA.HI.X R31, R35, UR5, R36, 0x2, P3 ;  /* 0x00000005231f7c11 */ /* 0x000fca00098f1424 */
[----:B------:R0:W-:Y:S02]  /*7cd0*/  STG.E desc[UR6][R30.64+0x1200], R33 ;  /* 0x001200211e007986 */ /* 0x0001e4000c101906 */
.L_x_85:
[----:B------:R-:W-:Y:S05]  /*7ce0*/  BSYNC.RECONVERGENT B0 ;  /* 0x0000000000007941 */ /* 0x000fea0003800200 */
.L_x_84:
[----:B------:R-:W-:Y:S01]  /*7cf0*/  NOP ;  /* 0x0000000000007918 */ /* 0x000fe20000000000 */
[----:B------:R-:W-:Y:S01]  /*7d00*/  BSSY.RECONVERGENT B0, `(.L_x_86) ;  /* 0x0000016000007945 */ /* 0x000fe20003800200 */
[----:B------:R-:W-:Y:S01]  /*7d10*/  ISETP.GE.AND P3, PT, R34, R29, PT ;  /* 0x0000001d2200720c */ /* 0x000fe20003f66270 */
[----:B------:R-:W-:Y:S02]  /*7d20*/  VIADD R34, R3, 0xd80 ;  /* 0x00000d8003227836 */ /* 0x000fe40000000000 */
[----:B------:R-:W-:Y:S10]  /*7d30*/  @P2 BRA `(.L_x_87) ;  /* 0x0000000000482947 */ /* 0x000ff40003800000 */
[----:B------:R-:W5:Y:S01]  /*7d40*/  LDS R20, [R22+0x1800] ;  /* 0x0018000016147984 */ /* 0x000f620000000800 */
[----:B------:R-:W2:Y:S01]  /*7d50*/  LDCU UR4, c[0x0][0x3c4] ;  /* 0x00007880ff0477ac */ /* 0x000ea20008000800 */
[----:B01-34-:R-:W-:Y:S01]  /*7d60*/  IMAD.MOV.U32 R33, RZ, RZ, -0x1 ;  /* 0xffffffffff217424 */ /* 0x01bfe200078e00ff */
[----:B-----5:R-:W-:-:S04]  /*7d70*/  ISETP.NE.AND P2, PT, R20, 0x7fffffff, PT ;  /* 0x7fffffff1400780c */ /* 0x020fc80003f45270 */
[C---:B------:R-:W-:Y:S02]  /*7d80*/  SEL R30, R20.reuse, 0x80000000, P2 ;  /* 0x80000000141e7807 */ /* 0x040fe40001000000 */
[----:B------:R-:W-:Y:S02]  /*7d90*/  ISETP.GT.AND P2, PT, R20, -0x1, PT ;  /* 0xffffffff1400780c */ /* 0x000fe40003f44270 */
[----:B--2---:R-:W-:Y:S01]  /*7da0*/  SHF.R.U32.HI R30, RZ, UR4, R30 ;  /* 0x00000004ff1e7c19 */ /* 0x004fe2000801161e */
        /* <DEDUP_REMOVED lines=11> */
.L_x_87:
[----:B------:R-:W-:Y:S05]  /*7e60*/  BSYNC.RECONVERGENT B0 ;  /* 0x0000000000007941 */ /* 0x000fea0003800200 */
.L_x_86:
        /* <DEDUP_REMOVED lines=23> */
.L_x_89:
[----:B------:R-:W-:Y:S05]  /*7fe0*/  BSYNC.RECONVERGENT B0 ;  /* 0x0000000000007941 */ /* 0x000fea0003800200 */
.L_x_88:
        /* <DEDUP_REMOVED lines=23> */
.L_x_91:
[----:B------:R-:W-:Y:S05]  /*8160*/  BSYNC.RECONVERGENT B0 ;  /* 0x0000000000007941 */ /* 0x000fea0003800200 */
.L_x_90:
        /* <DEDUP_REMOVED lines=23> */
.L_x_93:
[----:B------:R-:W-:Y:S05]  /*82e0*/  BSYNC.RECONVERGENT B0 ;  /* 0x0000000000007941 */ /* 0x000fea0003800200 */
.L_x_92:
        /* <DEDUP_REMOVED lines=23> */
.L_x_95:
[----:B------:R-:W-:Y:S05]  /*8460*/  BSYNC.RECONVERGENT B0 ;  /* 0x0000000000007941 */ /* 0x000fea0003800200 */
.L_x_94:
        /* <DEDUP_REMOVED lines=23> */
.L_x_97:
[----:B------:R-:W-:Y:S05]  /*85e0*/  BSYNC.RECONVERGENT B0 ;  /* 0x0000000000007941 */ /* 0x000fea0003800200 */
.L_x_96:
        /* <DEDUP_REMOVED lines=23> */
.L_x_99:
[----:B------:R-:W-:Y:S05]  /*8760*/  BSYNC.RECONVERGENT B0 ;  /* 0x0000000000007941 */ /* 0x000fea0003800200 */
.L_x_98:
[----:B------:R-:W-:Y:S01]  /*8770*/  NOP ;  /* 0x0000000000007918 */ /* 0x000fe20000000000 */
[----:B------:R-:W-:Y:S01]  /*8780*/  BSSY.RECONVERGENT B0, `(.L_x_100) ;  /* 0x0000016000007945 */ /* 0x000fe20003800200 */
[----:B------:R-:W-:Y:S02]  /*8790*/  ISETP.GE.AND P1, PT, R34, R29, PT ;  /* 0x0000001d2200720c */ /* 0x000fe40003f26270 */
[----:B------:R-:W-:Y:S01]  /*87a0*/  LOP3.LUT R34, R3, 0x1800, RZ, 0xfc, !PT ;  /* 0x0000180003227812 */ /* 0x000fe200078efcff */
        /* <DEDUP_REMOVED lines=19> */
.L_x_101:
[----:B------:R-:W-:Y:S05]  /*88e0*/  BSYNC.RECONVERGENT B0 ;  /* 0x0000000000007941 */ /* 0x000fea0003800200 */
.L_x_100:
[----:B------:R-:W-:Y:S01]  /*88f0*/  NOP ;  /* 0x0000000000007918 */ /* 0x000fe20000000000 */
[----:B------:R-:W-:Y:S01]  /*8900*/  BSSY.RECONVERGENT B0, `(.L_x_102) ;  /* 0x0000015000007945 */ /* 0x000fe20003800200 */
[----:B------:R-:W-:-:S03]  /*8910*/  ISETP.GE.AND P5, PT, R34, R29, PT ;  /* 0x0000001d2200720c */ /* 0x000fc60003fa6270 */
        /* <DEDUP_REMOVED lines=19> */
.L_x_103:
[----:B------:R-:W-:Y:S05]  /*8a50*/  BSYNC.RECONVERGENT B0 ;  /* 0x0000000000007941 */ /* 0x000fea0003800200 */
.L_x_102:
[----:B------:R-:W-:Y:S01]  /*8a60*/  NOP ;  /* 0x0000000000007918 */ /* 0x000fe20000000000 */
[----:B------:R-:W-:Y:S04]  /*8a70*/  BSSY.RECONVERGENT B0, `(.L_x_104) ;  /* 0x0000014000007945 */ /* 0x000fe80003800200 */
[----:B------:R-:W-:Y:S05]  /*8a80*/  @P3 BRA `(.L_x_105) ;  /* 0x0000000000483947 */ /* 0x000fea0003800000 */
        /* <DEDUP_REMOVED lines=13> */
[----:B-1----:R-:W-:-:S05]  /*8b60*/  IADD3 R32, P4, PT, R30, R3, RZ ;  /* 0x000000031e207210 */ /* 0x002fca0007f9e0ff */
[----:B------:R-:W-:Y:S01]  /*8b70*/  IMAD.X R31, RZ, RZ, R31, P4 ;  /* 0x000000ffff1f7224 */ /* 0x000fe200020e061f */
[----:B0-----:R-:W-:-:S04]  /*8b80*/  LEA R30, P4, R32, UR4, 0x2 ;  /* 0x00000004201e7c11 */ /* 0x001fc8000f8810ff */
[----:B------:R-:W-:-:S05]  /*8b90*/  LEA.HI.X R31, R32, UR5, R31, 0x2, P4 ;  /* 0x00000005201f7c11 */ /* 0x000fca000a0f141f */
[----:B------:R0:W-:Y:S04]  /*8ba0*/  STG.E desc[UR6][R30.64+0x4e00], R33 ;  /* 0x004e00211e007986 */ /* 0x0001e8000c101906 */
.L_x_105:
[----:B------:R-:W-:Y:S05]  /*8bb0*/  BSYNC.RECONVERGENT B0 ;  /* 0x0000000000007941 */ /* 0x000fea0003800200 */
.L_x_104:
        /* <DEDUP_REMOVED lines=21> */
.L_x_107:
[----:B------:R-:W-:Y:S05]  /*8d10*/  BSYNC.RECONVERGENT B0 ;  /* 0x0000000000007941 */ /* 0x000fea0003800200 */
.L_x_106:
        /* <DEDUP_REMOVED lines=21> */
.L_x_109:
[----:B------:R-:W-:Y:S05]  /*8e70*/  BSYNC.RECONVERGENT B0 ;  /* 0x0000000000007941 */ /* 0x000fea0003800200 */
.L_x_108:
[----:B------:R-:W-:Y:S01]  /*8e80*/  NOP ;  /* 0x0000000000007918 */ /* 0x000fe20000000000 */
[----:B------:R-:W-:Y:S04]  /*8e90*/  BSSY.RECONVERGENT B0, `(.L_x_110) ;  /* 0x0000014000007945 */ /* 0x000fe80003800200 */
[----:B------:R-:W-:Y:S05]  /*8ea0*/  @P5 BRA `(.L_x_111) ;  /* 0x0000000000485947 */ /* 0x000fea0003800000 */
[----:B------:R-:W5:Y:S01]  /*8eb0*/  LDS R20, [R22+0x6000] ;  /* 0x0060000016147984 */ /* 0x000f620000000800 */
[----:B------:R-:W0:Y:S01]  /*8ec0*/  LDCU UR4, c[0x0][0x3c4] ;  /* 0x00007880ff0477ac */ /* 0x000e220008000800 */
[----:B-----5:R-:W-:-:S04]  /*8ed0*/  ISETP.NE.AND P1, PT, R20, 0x7fffffff, PT ;  /* 0x7fffffff1400780c */ /* 0x020fc80003f25270 */
[C---:B------:R-:W-:Y:S02]  /*8ee0*/  SEL R29, R20.reuse, 0x80000000, P1 ;  /* 0x80000000141d7807 */ /* 0x040fe40000800000 */
[----:B------:R-:W-:Y:S02]  /*8ef0*/  ISETP.GT.AND P1, PT, R20, -0x1, PT ;  /* 0xffffffff1400780c */ /* 0x000fe40003f24270 */
[----:B01-34-:R-:W-:Y:S01]  /*8f00*/  SHF.R.U32.HI R30, RZ, UR4, R29 ;  /* 0x00000004ff1e7c19 */ /* 0x01bfe2000801161d */
[----:B------:R-:W0:Y:S01]  /*8f10*/  LDCU.64 UR4, c[0x0][0x3a0] ;  /* 0x00007400ff0477ac */ /* 0x000e220008000a00 */
[----:B------:R-:W-:Y:S02]  /*8f20*/  IMAD.MOV.U32 R29, RZ, RZ, -0x1 ;  /* 0xffffffffff1d7424 */ /* 0x000fe400078e00ff */
[----:B------:R-:W-:-:S03]  /*8f30*/  LOP3.LUT R30, R30, R19, RZ, 0x30, !PT ;  /* 0x000000131e1e7212 */ /* 0x000fc600078e30ff */
[----:B------:R-:W-:Y:S02]  /*8f40*/  SEL R29, R29, 0x80000000, P1 ;  /* 0x800000001d1d7807 */ /* 0x000fe40000800000 */
[----:B------:R-:W-:Y:S02]  /*8f50*/  IMAD R23, R30, 0x8, R23 ;  /* 0x000000081e177824 */ /* 0x000fe400078e0217 */
[----:B------:R-:W-:-:S03]  /*8f60*/  LOP3.LUT R29, R29, R20, RZ, 0x3c, !PT ;  /* 0x000000141d1d7212 */ /* 0x000fc600078e3cff */
[----:B------:R-:W1:Y:S02]  /*8f70*/  LDS.64 R30, [R23+0x6600] ;  /* 0x00660000171e7984 */ /* 0x000e640000000a00 */
[----:B-1----:R-:W-:-:S05]  /*8f80*/  IADD3 R32, P2, PT, R30, R3, RZ ;  /* 0x000000031e207210 */ /* 0x002fca0007f5e0ff */
[----:B------:R-:W-:Y:S01]  /*8f90*/  IMAD.X R31, RZ, RZ, R31, P2 ;  /* 0x000000ffff1f7224 */ /* 0x000fe200010e061f */
[----:B0-----:R-:W-:-:S04]  /*8fa0*/  LEA R30, P2, R32, UR4, 0x2 ;  /* 0x00000004201e7c11 */ /* 0x001fc8000f8410ff */
[----:B------:R-:W-:-:S05]  /*8fb0*/  LEA.HI.X R31, R32, UR5, R31, 0x2, P2 ;  /* 0x00000005201f7c11 */ /* 0x000fca00090f141f */
[----:B------:R0:W-:Y:S04]  /*8fc0*/  STG.E desc[UR6][R30.64+0x6000], R29 ;  /* 0x0060001d1e007986 */ /* 0x0001e8000c101906 */
.L_x_111:
[----:B------:R-:W-:Y:S05]  /*8fd0*/  BSYNC.RECONVERGENT B0 ;  /* 0x0000000000007941 */ /* 0x000fea0003800200 */
.L_x_110:
[----:B------:R-:W-:Y:S01]  /*8fe0*/  NOP ;  /* 0x0000000000007918 */ /* 0x000fe20000000000 */
.L_x_77:
[----:B01-34-:R-:W0:Y:S01]  /*8ff0*/  LDS R30, [R22+0x1200] ;  /* 0x00120000161e7984 */ /* 0x01be220000000800 */
[----:B------:R-:W1:Y:S03]  /*9000*/  LDCU UR4, c[0x0][0x3c4] ;  /* 0x00007880ff0477ac */ /* 0x000e660008000800 */
[----:B------:R-:W3:Y:S04]  /*9010*/  LDS R20, [R22] ;  /* 0x0000000016147984 */ /* 0x000ee80000000800 */
[----:B------:R-:W4:Y:S04]  /*9020*/  LDS R23, [R22+0x600] ;  /* 0x0006000016177984 */ /* 0x000f280000000800 */
[----:B------:R-:W5:Y:S04]  /*9030*/  LDS R29, [R22+0xc00] ;  /* 0x000c0000161d7984 */ /* 0x000f680000000800 */
[----:B------:R-:W2:Y:S04]  /*9040*/  LDS R31, [R22+0x1800] ;  /* 0x00180000161f7984 */ /* 0x000ea80000000800 */
[----:B------:R-:W1:Y:S04]  /*9050*/  LDS R36, [R22+0x3600] ;  /* 0x0036000016247984 */ /* 0x000e680000000800 */
[----:B------:R-:W1:Y:S04]  /*9060*/  LDS R32, [R22+0x1e00] ;  /* 0x001e000016207984 */ /* 0x000e680000000800 */
[----:B------:R-:W1:Y:S04]  /*9070*/  LDS R33, [R22+0x2400] ;  /* 0x0024000016217984 */ /* 0x000e680000000800 */
[----:B------:R-:W1:Y:S04]  /*9080*/  LDS R34, [R22+0x2a00] ;  /* 0x002a000016227984 */ /* 0x000e680000000800 */
[----:B------:R-:W1:Y:S04]  /*9090*/  LDS R35, [R22+0x3000] ;  /* 0x0030000016237984 */ /* 0x000e680000000800 */
[----:B------:R-:W1:Y:S01]  /*90a0*/  LDS R38, [R22+0x3c00] ;  /* 0x003c000016267984 */ /* 0x000e620000000800 */
[----:B0-----:R-:W-:-:S03]  /*90b0*/  ISETP.NE.AND P2, PT, R30, 0x7fffffff, PT ;  /* 0x7fffffff1e00780c */ /* 0x001fc60003f45270 */
[----:B------:R-:W0:Y:S01]  /*90c0*/  LDS R47, [R22+0x6000] ;  /* 0x00600000162f7984 */ /* 0x000e220000000800 */
[----:B---3--:R-:W-:Y:S02]  /*90d0*/  ISETP.NE.AND P5, PT, R20, 0x7fffffff, PT ;  /* 0x7fffffff1400780c */ /* 0x008fe40003fa5270 */
[----:B------:R-:W-:Y:S01]  /*90e0*/  SEL R30, R30, 0x80000000, P2 ;  /* 0x800000001e1e7807 */ /* 0x000fe20001000000 */
[----:B------:R-:W3:Y:S01]  /*90f0*/  LDS R40, [R22+0x4200] ;  /* 0x0042000016287984 */ /* 0x000ee20000000800 */
[----:B----4-:R-:W-:Y:S02]  /*9100*/  ISETP.NE.AND P4, PT, R23, 0x7fffffff, PT ;  /* 0x7fffffff1700780c */ /* 0x010fe40003f85270 */
[----:B------:R-:W-:Y:S01]  /*9110*/  SEL R20, R20, 0x80000000, P5 ;  /* 0x8000000014147807 */ /* 0x000fe20002800000 */
[----:B------:R-:W4:Y:S01]  /*9120*/  LDS R42, [R22+0x4800] ;  /* 0x00480000162a7984 */ /* 0x000f220000000800 */
[----:B-----5:R-:W-:Y:S02]  /*9130*/  ISETP.NE.AND P3, PT, R29, 0x7fffffff, PT ;  /* 0x7fffffff1d00780c */ /* 0x020fe40003f65270 */
[----:B------:R-:W-:Y:S01]  /*9140*/  SEL R23, R23, 0x80000000, P4 ;  /* 0x8000000017177807 */ /* 0x000fe20002000000 */
[----:B------:R-:W5:Y:S01]  /*9150*/  LDS R44, [R22+0x4e00] ;  /* 0x004e0000162c7984 */ /* 0x000f620000000800 */
[----:B--2---:R-:W-:-:S02]  /*9160*/  ISETP.NE.AND P1, PT, R31, 0x7fffffff, PT ;  /* 0x7fffffff1f00780c */ /* 0x004fc40003f25270 */
[----:B------:R-:W-:Y:S01]  /*9170*/  SEL R29, R29, 0x80000000, P3 ;  /* 0x800000001d1d7807 */ /* 0x000fe20001800000 */
[----:B------:R-:W2:Y:S01]  /*9180*/  LDS R45, [R22+0x5400] ;  /* 0x00540000162d7984 */ /* 0x000ea20000000800 */
[----:B-1----:R-:W-:Y:S02]  /*9190*/  ISETP.NE.AND P2, PT, R36, 0x7fffffff, PT ;  /* 0x7fffffff2400780c */ /* 0x002fe40003f45270 */
[----:B------:R-:W-:Y:S01]  /*91a0*/  SEL R31, R31, 0x80000000, P1 ;  /* 0x800000001f1f7807 */ /* 0x000fe20000800000 */
[----:B------:R-:W1:Y:S01]  /*91b0*/  LDS R46, [R22+0x5a00] ;  /* 0x005a0000162e7984 */ /* 0x000e620000000800 */
[----:B------:R-:W-:Y:S02]  /*91c0*/  ISETP.NE.AND P6, PT, R32, 0x7fffffff, PT ;  /* 0x7fffffff2000780c */ /* 0x000fe40003fc5270 */
[----:B------:R-:W-:Y:S02]  /*91d0*/  SEL R37, R36, 0x80000000, P2 ;  /* 0x8000000024257807 */ /* 0x000fe40001000000 */
[----:B------:R-:W-:-:S02]  /*91e0*/  ISETP.NE.AND P5, PT, R33, 0x7fffffff, PT ;  /* 0x7fffffff2100780c */ /* 0x000fc40003fa5270 */
[----:B------:R-:W-:Y:S02]  /*91f0*/  SEL R32, R32, 0x80000000, P6 ;  /* 0x8000000020207807 */ /* 0x000fe40003000000 */
[C---:B------:R-:W-:Y:S02]  /*9200*/  ISETP.NE.AND P4, PT, R34.reuse, 0x7fffffff, PT ;  /* 0x7fffffff2200780c */ /* 0x040fe40003f85270 */
[----:B------:R-:W-:Y:S02]  /*9210*/  SEL R33, R33, 0x80000000, P5 ;  /* 0x8000000021217807 */ /* 0x000fe40002800000 */
[----:B------:R-:W-:Y:S02]  /*9220*/  ISETP.NE.AND P3, PT, R35, 0x7fffffff, PT ;  /* 0x7fffffff2300780c */ /* 0x000fe40003f65270 */
[----:B------:R-:W-:Y:S02]  /*9230*/  SEL R34, R34, 0x80000000, P4 ;  /* 0x8000000022227807 */ /* 0x000fe40002000000 */
[----:B------:R-:W-:-:S02]  /*9240*/  ISETP.NE.AND P1, PT, R38, 0x7fffffff, PT ;  /* 0x7fffffff2600780c */ /* 0x000fc40003f25270 */
[----:B------:R-:W-:Y:S02]  /*9250*/  SEL R35, R35, 0x80000000, P3 ;  /* 0x8000000023237807 */ /* 0x000fe40001800000 */
[C---:B0-----:R-:W-:Y:S02]  /*9260*/  ISETP.NE.AND P2, PT, R47.reuse, 0x7fffffff, PT ;  /* 0x7fffffff2f00780c */ /* 0x041fe40003f45270 */
[----:B------:R-:W-:Y:S02]  /*9270*/  SEL R39, R38, 0x80000000, P1 ;  /* 0x8000000026277807 */ /* 0x000fe40000800000 */
[----:B---3--:R-:W-:Y:S02]  /*9280*/  ISETP.NE.AND P6, PT, R40, 0x7fffffff, PT ;  /* 0x7fffffff2800780c */ /* 0x008fe40003fc5270 */
[----:B------:R-:W-:Y:S02]  /*9290*/  SEL R49, R47, 0x80000000, P2 ;  /* 0x800000002f317807 */ /* 0x000fe40001000000 */
[----:B----4-:R-:W-:-:S02]  /*92a0*/  ISETP.NE.AND P5, PT, R42, 0x7fffffff, PT ;  /* 0x7fffffff2a00780c */ /* 0x010fc40003fa5270 */
[----:B------:R-:W-:Y:S02]  /*92b0*/  SEL R41, R40, 0x80000000, P6 ;  /* 0x8000000028297807 */ /* 0x000fe40003000000 */
[----:B-----5:R-:W-:Y:S02]  /*92c0*/  ISETP.NE.AND P4, PT, R44, 0x7fffffff, PT ;  /* 0x7fffffff2c00780c */ /* 0x020fe40003f85270 */
[----:B------:R-:W-:Y:S02]  /*92d0*/  SEL R43, R42, 0x80000000, P5 ;  /* 0x800000002a2b7807 */ /* 0x000fe40002800000 */
[----:B--2---:R-:W-:Y:S02]  /*92e0*/  ISETP.NE.AND P3, PT, R45, 0x7fffffff, PT ;  /* 0x7fffffff2d00780c */ /* 0x004fe40003f65270 */
[----:B------:R-:W-:Y:S02]  /*92f0*/  SEL R44, R44, 0x80000000, P4 ;  /* 0x800000002c2c7807 */ /* 0x000fe40002000000 */
[----:B-1----:R-:W-:-:S02]  /*9300*/  ISETP.NE.AND P1, PT, R46, 0x7fffffff, PT ;  /* 0x7fffffff2e00780c */ /* 0x002fc40003f25270 */
[----:B------:R-:W-:Y:S02]  /*9310*/  SEL R45, R45, 0x80000000, P3 ;  /* 0x800000002d2d7807 */ /* 0x000fe40001800000 */
[----:B------:R-:W-:Y:S02]  /*9320*/  SEL R47, R46, 0x80000000, P1 ;  /* 0x800000002e2f7807 */ /* 0x000fe40000800000 */
[----:B------:R-:W-:Y:S02]  /*9330*/  SHF.R.U32.HI R30, RZ, UR4, R30 ;  /* 0x00000004ff1e7c19 */ /* 0x000fe4000801161e */
[----:B------:R-:W-:Y:S02]  /*9340*/  SHF.R.U32.HI R32, RZ, UR4, R32 ;  /* 0x00000004ff207c19 */ /* 0x000fe40008011620 */
[----:B------:R-:W-:Y:S02]  /*9350*/  SHF.R.U32.HI R34, RZ, UR4, R34 ;  /* 0x00000004ff227c19 */ /* 0x000fe40008011622 */
[----:B------:R-:W-:-:S02]  /*9360*/  SHF.R.U32.HI R20, RZ, UR4, R20 ;  /* 0x00000004ff147c19 */ /* 0x000fc40008011614 */
[----:B------:R-:W-:Y:S02]  /*9370*/  SHF.R.U32.HI R22, RZ, UR4, R23 ;  /* 0x00000004ff167c19 */ /* 0x000fe40008011617 */
[----:B------:R-:W-:Y:S02]  /*9380*/  SHF.R.U32.HI R42, RZ, UR4, R29 ;  /* 0x00000004ff2a7c19 */ /* 0x000fe4000801161d */
        /* <DEDUP_REMOVED lines=11> */
[-C--:B------:R-:W-:Y:S02]  /*9440*/  LOP3.LUT R41, R30, R19.reuse, RZ, 0x30, !PT ;  /* 0x000000131e297212 */ /* 0x080fe400078e30ff */
[-C--:B------:R-:W-:Y:S02]  /*9450*/  LOP3.LUT R39, R32, R19.reuse, RZ, 0x30, !PT ;  /* 0x0000001320277212 */ /* 0x080fe400078e30ff */
[-C--:B------:R-:W-:Y:S02]  /*9460*/  LOP3.LUT R37, R34, R19.reuse, RZ, 0x30, !PT ;  /* 0x0000001322257212 */ /* 0x080fe400078e30ff */
[-C--:B------:R-:W-:Y:S02]  /*9470*/  LOP3.LUT R44, R20, R19.reuse, RZ, 0x30, !PT ;  /* 0x00000013142c7212 */ /* 0x080fe400078e30ff */
[----:B------:R-:W-:-:S02]  /*9480*/  LOP3.LUT R43, R22, R19, RZ, 0x30, !PT ;  /* 0x00000013162b7212 */ /* 0x000fc400078e30ff */
[-C--:B------:R-:W-:Y:S02]  /*9490*/  LOP3.LUT R42, R42, R19.reuse, RZ, 0x30, !PT ;  /* 0x000000132a2a7212 */ /* 0x080fe400078e30ff */
        /* <DEDUP_REMOVED lines=10> */
[----:B------:R-:W-:Y:S01]  /*9540*/  LOP3.LUT R45, R58, R19, RZ, 0x30, !PT ;  /* 0x000000133a2d7212 */ /* 0x000fe200078e30ff */
[----:B------:R-:W-:Y:S06]  /*9550*/  @P0 BRA `(.L_x_112) ;  /* 0x0000000000640947 */ /* 0x000fec0003800000 */
[----:B------:R-:W0:Y:S01]  /*9560*/  LDCU.64 UR4, c[0x0][0x3b8] ;  /* 0x00007700ff0477ac */ /* 0x000e220008000a00 */
[----:B------:R-:W-:Y:S01]  /*9570*/  IMAD R11, R5, 0x1980, RZ ;  /* 0x00001980050b7824 */ /* 0x000fe200078e02ff */
[----:B------:R-:W-:-:S04]  /*9580*/  LOP3.LUT R2, R21, 0x1f, R3, 0xf8, !PT ;  /* 0x0000001f15027812 */ /* 0x000fc800078ef803 */
[----:B------:R-:W-:-:S04]  /*9590*/  IADD3 R3, P1, PT, R11, R2, RZ ;  /* 0x000000020b037210 */ /* 0x000fc80007f3e0ff */
[----:B------:R-:W-:Y:S02]  /*95a0*/  LEA.HI.X.SX32 R18, R11, RZ, 0x1, P1 ;  /* 0x000000ff0b127211 */ /* 0x000fe400008f0eff */
        /* <DEDUP_REMOVED lines=20> */
.L_x_112:
[--C-:B------:R-:W-:Y:S01]  /*96f0*/  IMAD.IADD R60, R28, 0x1, -R18.reuse ;  /* 0x000000011c3c7824 */ /* 0x100fe200078e0a12 */
[----:B------:R-:W0:Y:S01]  /*9700*/  LDCU.64 UR4, c[0x0][0x3b8] ;  /* 0x00007700ff0477ac */ /* 0x000e220008000a00 */
[C---:B------:R-:W-:Y:S01]  /*9710*/  VIADD R3, R11.reuse, 0x20 ;  /* 0x000000200b037836 */ /* 0x040fe20000000000 */
[----:B------:R-:W-:Y:S01]  /*9720*/  SHF.R.S32.HI R62, RZ, 0x1f, R18 ;  /* 0x0000001fff3e7819 */ /* 0x000fe20000011412 */
[----:B------:R-:W-:Y:S01]  /*9730*/  VIADD R19, R11, 0xa0 ;  /* 0x000000a00b137836 */ /* 0x000fe20000000000 */
[----:B------:R-:W-:Y:S02]  /*9740*/  IADD3 R64, P2, PT, R18, R11, RZ ;  /* 0x0000000b12407210 */ /* 0x000fe40007f5e0ff */
[-C--:B------:R-:W-:Y:S01]  /*9750*/  ISETP.GE.AND P5, PT, R3, R60.reuse, PT ;  /* 0x0000003c0300720c */ /* 0x080fe20003fa6270 */
[C---:B------:R-:W-:Y:S01]  /*9760*/  VIADD R3, R11.reuse, 0x40 ;  /* 0x000000400b037836 */ /* 0x040fe20000000000 */
[----:B------:R-:W-:Y:S01]  /*9770*/  ISETP.GE.AND P6, PT, R11, R60, PT ;  /* 0x0000003c0b00720c */ /* 0x000fe20003fc6270 */
[----:B------:R-:W-:-:S03]  /*9780*/  IMAD.X R65, RZ, RZ, R62, P2 ;  /* 0x000000ffff417224 */ /* 0x000fc600010e063e */
[----:B------:R-:W-:Y:S01]  /*9790*/  ISETP.GE.AND P1, PT, R3, R60, PT ;  /* 0x0000003c0300720c */ /* 0x000fe20003f26270 */
[----:B------:R-:W-:-:S05]  /*97a0*/  VIADD R3, R11, 0x60 ;  /* 0x000000600b037836 */ /* 0x000fca0000000000 */
[----:B------:R-:W-:Y:S01]  /*97b0*/  ISETP.GE.AND P4, PT, R3, R60, PT ;  /* 0x0000003c0300720c */ /* 0x000fe20003f86270 */
[----:B------:R-:W-:Y:S01]  /*97c0*/  VIADD R3, R11, 0x80 ;  /* 0x000000800b037836 */ /* 0x000fe20000000000 */
[----:B0-----:R-:W-:-:S04]  /*97d0*/  LEA R2, P2, R64, UR4, 0x2 ;  /* 0x0000000440027c11 */ /* 0x001fc8000f8410ff */
[----:B------:R-:W-:Y:S02]  /*97e0*/  ISETP.GE.AND P3, PT, R3, R60, PT ;  /* 0x0000003c0300720c */ /* 0x000fe40003f66270 */
[----:B------:R-:W-:-:S04]  /*97f0*/  SHF.L.U64.HI R3, R64, 0x2, R65 ;  /* 0x0000000240037819 */ /* 0x000fc80000010241 */
[----:B------:R-:W-:Y:S02]  /*9800*/  IADD3.X R3, PT, PT, R3, UR5, RZ, P2, !PT ;  /* 0x0000000503037c10 */ /* 0x000fe400097fe4ff */
[-C--:B------:R-:W-:Y:S01]  /*9810*/  ISETP.GE.AND P2, PT, R19, R60.reuse, PT ;  /* 0x0000003c1300720c */ /* 0x080fe20003f46270 */
[----:B------:R-:W-:Y:S02]  /*9820*/  VIADD R19, R11, 0xc0 ;  /* 0x000000c00b137836 */ /* 0x000fe40000000000 */
[----:B------:R-:W5:Y:S03]  /*9830*/  @!P6 LDG.E R63, desc[UR6][R2.64] ;  /* 0x00000006023fe981 */ /* 0x000f66000c1e1900 */
[-C--:B------:R-:W-:Y:S01]  /*9840*/  ISETP.GE.AND P6, PT, R19, R60.reuse, PT ;  /* 0x0000003c1300720c */ /* 0x080fe20003fc6270 */
[----:B------:R-:W-:Y:S01]  /*9850*/  VIADD R19, R11, 0xe0 ;  /* 0x000000e00b137836 */ /* 0x000fe20000000000 */
[----:B------:R-:W5:Y:S04]  /*9860*/  @!P5 LDG.E R56, desc[UR6][R2.64+0x80] ;  /* 0x000080060238d981 */ /* 0x000f68000c1e1900 */
[-C--:B------:R-:W-:Y:S01]  /*9870*/  ISETP.GE.AND P5, PT, R19, R60.reuse, PT ;  /* 0x0000003c1300720c */ /* 0x080fe20003fa6270 */
[----:B------:R-:W-:Y:S01]  /*9880*/  VIADD R19, R11, 0x100 ;  /* 0x000001000b137836 */ /* 0x000fe20000000000 */
[----:B------:R-:W5:Y:S04]  /*9890*/  @!P1 LDG.E R61, desc[UR6][R2.64+0x100] ;  /* 0x00010006023d9981 */ /* 0x000f68000c1e1900 */
[----:B------:R-:W-:Y:S01]  /*98a0*/  ISETP.GE.AND P1, PT, R19, R60, PT ;  /* 0x0000003c1300720c */ /* 0x000fe20003f26270 */
[----:B------:R-:W5:Y:S01]  /*98b0*/  @!P2 LDG.E R57, desc[UR6][R2.64+0x280] ;  /* 0x000280060239a981 */ /* 0x000f62000c1e1900 */
[----:B------:R-:W-:-:S03]  /*98c0*/  VIADD R21, R11, 0x120 ;  /* 0x000001200b157836 */ /* 0x000fc60000000000 */
[----:B------:R-:W5:Y:S04]  /*98d0*/  @!P4 LDG.E R54, desc[UR6][R2.64+0x180] ;  /* 0x000180060236c981 */ /* 0x000f68000c1e1900 */
[----:B------:R-:W5:Y:S04]  /*98e0*/  @!P3 LDG.E R59, desc[UR6][R2.64+0x200] ;  /* 0x00020006023bb981 */ /* 0x000f68000c1e1900 */
[C---:B------:R-:W-:Y:S01]  /*98f0*/  @!P1 LEA R18, P2, R64.reuse, UR4, 0x2 ;  /* 0x0000000440129c11 */ /* 0x040fe2000f8410ff */
[----:B------:R-:W5:Y:S03]  /*9900*/  @!P6 LDG.E R55, desc[UR6][R2.64+0x300] ;  /* 0x000300060237e981 */ /* 0x000f66000c1e1900 */
[----:B------:R-:W-:Y:S01]  /*9910*/  @!P1 LEA.HI.X R19, R64, UR5, R65, 0x2, P2 ;  /* 0x0000000540139c11 */ /* 0x000fe200090f1441 */
[----:B------:R0:W5:Y:S04]  /*9920*/  @!P5 LDG.E R53, desc[UR6][R2.64+0x380] ;  /* 0x000380060235d981 */ /* 0x000168000c1e1900 */
[----:B------:R1:W5:Y:S01]  /*9930*/  @!P1 LDG.E R52, desc[UR6][R18.64+0x400] ;  /* 0x0004000612349981 */ /* 0x000362000c1e1900 */
[----:B------:R-:W-:Y:S01]  /*9940*/  ISETP.GE.AND P1, PT, R21, R60, PT ;  /* 0x0000003c1500720c */ /* 0x000fe20003f26270 */
[----:B0-----:R-:W-:-:S12]  /*9950*/  VIADD R3, R11, 0x140 ;  /* 0x000001400b037836 */ /* 0x001fd80000000000 */
[----:B------:R-:W-:-:S04]  /*9960*/  @!P1 LEA R20, P2, R64, UR4, 0x2 ;  /* 0x0000000440149c11 */ /* 0x000fc8000f8410ff */
[----:B------:R-:W-:-:S05]  /*9970*/  @!P1 LEA.HI.X R21, R64, UR5, R65, 0x2, P2 ;  /* 0x0000000540159c11 */ /* 0x000fca00090f1441 */
[----:B------:R0:W5:Y:S01]  /*9980*/  @!P1 LDG.E R51, desc[UR6][R20.64+0x480] ;  /* 0x0004800614339981 */ /* 0x000162000c1e1900 */
[----:B------:R-:W-:Y:S01]  /*9990*/  ISETP.GE.AND P1, PT, R3, R60, PT ;  /* 0x0000003c0300720c */ /* 0x000fe20003f26270 */
[----:B-1----:R-:W-:-:S12]  /*99a0*/  VIADD R19, R11, 0x160 ;  /* 0x000001600b137836 */ /* 0x002fd80000000000 */
[----:B------:R-:W-:-:S04]  /*99b0*/  @!P1 LEA R2, P2, R64, UR4, 0x2 ;  /* 0x0000000440029c11 */ /* 0x000fc8000f8410ff */
[----:B------:R-:W-:-:S05]  /*99c0*/  @!P1 LEA.HI.X R3, R64, UR5, R65, 0x2, P2 ;  /* 0x0000000540039c11 */ /* 0x000fca00090f1441 */
[----:B------:R1:W5:Y:S01]  /*99d0*/  @!P1 LDG.E R50, desc[UR6][R2.64+0x500] ;  /* 0x0005000602329981 */ /* 0x000362000c1e1900 */
[----:B------:R-:W-:Y:S01]  /*99e0*/  ISETP.GE.AND P1, PT, R19, R60, PT ;  /* 0x0000003c1300720c */ /* 0x000fe20003f26270 */
[----:B0-----:R-:W-:-:S12]  /*99f0*/  VIADD R21, R11, 0x180 ;  /* 0x000001800b157836 */ /* 0x001fd80000000000 */
[----:B------:R-:W-:-:S04]  /*9a00*/  @!P1 LEA R18, P2, R64, UR4, 0x2 ;  /* 0x0000000440129c11 */ /* 0x000fc8000f8410ff */
[----:B------:R-:W-:-:S05]  /*9a10*/  @!P1 LEA.HI.X R19, R64, UR5, R65, 0x2, P2 ;  /* 0x0000000540139c11 */ /* 0x000fca00090f1441 */
[----:B------:R-:W5:Y:S01]  /*9a20*/  @!P1 LDG.E R49, desc[UR6][R18.64+0x580] ;  /* 0x0005800612319981 */ /* 0x000f62000c1e1900 */
[----:B------:R-:W-:Y:S01]  /*9a30*/  ISETP.GE.AND P1, PT, R21, R60, PT ;  /* 0x0000003c1500720c */ /* 0x000fe20003f26270 */
[----:B-1----:R-:W-:-:S12]  /*9a40*/  VIADD R3, R11, 0x1a0 ;  /* 0x000001a00b037836 */ /* 0x002fd80000000000 */
[----:B------:R-:W-:-:S04]  /*9a50*/  @!P1 LEA R20, P2, R64, UR4, 0x2 ;  /* 0x0000000440149c11 */ /* 0x000fc8000f8410ff */
[----:B------:R-:W-:-:S05]  /*9a60*/  @!P1 LEA.HI.X R21, R64, UR5, R65, 0x2, P2 ;  /* 0x0000000540159c11 */ /* 0x000fca00090f1441 */
[----:B------:R0:W5:Y:S01]  /*9a70*/  @!P1 LDG.E R48, desc[UR6][R20.64+0x600] ;  /* 0x0006000614309981 */ /* 0x000162000c1e1900 */
[----:B------:R-:W-:Y:S01]  /*9a80*/  ISETP.GE.AND P1, PT, R3, R60, PT ;  /* 0x0000003c0300720c */ /* 0x000fe20003f26270 */
[----:B0-----:R-:W-:-:S05]  /*9a90*/  VIADD R21, R11, 0x200 ;  /* 0x000002000b157836 */ /* 0x001fca0000000000 */
[----:B------:R-:W-:-:S07]  /*9aa0*/  ISETP.GE.AND P3, PT, R21, R60, PT ;  /* 0x0000003c1500720c */ /* 0x000fce0003f66270 */
[----:B------:R-:W-:Y:S01]  /*9ab0*/  @!P1 LEA R22, P2, R64, UR4, 0x2 ;  /* 0x0000000440169c11 */ /* 0x000fe2000f8410ff */
[----:B------:R-:W-:-:S03]  /*9ac0*/  VIADD R3, R11, 0x1c0 ;  /* 0x000001c00b037836 */ /* 0x000fc60000000000 */
[----:B------:R-:W-:-:S05]  /*9ad0*/  @!P1 LEA.HI.X R23, R64, UR5, R65, 0x2, P2 ;  /* 0x0000000540179c11 */ /* 0x000fca00090f1441 */
[----:B------:R-:W5:Y:S01]  /*9ae0*/  @!P1 LDG.E R47, desc[UR6][R22.64+0x680] ;  /* 0x00068006162f9981 */ /* 0x000f62000c1e1900 */
[----:B------:R-:W0:Y:S01]  /*9af0*/  @!P3 S2R R20, SR_TID.X ;  /* 0x000000000014b919 */ /* 0x000e220000002100 */
[----:B------:R-:W-:Y:S01]  /*9b00*/  ISETP.GE.AND P1, PT, R3, R60, PT ;  /* 0x0000003c0300720c */ /* 0x000fe20003f26270 */
[----:B------:R-:W-:-:S12]  /*9b10*/  VIADD R3, R11, 0x1e0 ;  /* 0x000001e00b037836 */ /* 0x000fd80000000000 */
[----:B------:R-:W-:-:S04]  /*9b20*/  @!P1 LEA R18, P2, R64, UR4, 0x2 ;  /* 0x0000000440129c11 */ /* 0x000fc8000f8410ff */
[----:B------:R-:W-:Y:S02]  /*9b30*/  @!P1 LEA.HI.X R19, R64, UR5, R65, 0x2, P2 ;  /* 0x0000000540139c11 */ /* 0x000fe400090f1441 */
[----:B------:R-:W-:-:S03]  /*9b40*/  ISETP.GE.AND P2, PT, R3, R60, PT ;  /* 0x0000003c0300720c */ /* 0x000fc60003f46270 */
[----:B------:R1:W5:Y:S01]  /*9b50*/  @!P1 LDG.E R46, desc[UR6][R18.64+0x700] ;  /* 0x00070006122e9981 */ /* 0x000362000c1e1900 */
[C---:B0-----:R-:W-:Y:S02]  /*9b60*/  @!P3 LOP3.LUT R21, R20.reuse, 0x3e0, RZ, 0xc0, !PT ;  /* 0x000003e01415b812 */ /* 0x041fe400078ec0ff */
[----:B------:R-:W-:Y:S01]  /*9b70*/  @!P3 LOP3.LUT R20, R20, 0x1f, RZ, 0xc0, !PT ;  /* 0x0000001f1414b812 */ /* 0x000fe200078ec0ff */
[----:B-1----:R-:W-:-:S06]  /*9b80*/  @!P3 IMAD R19, R5, 0x1980, RZ ;  /* 0x000019800513b824 */ /* 0x002fcc00078e02ff */
[----:B------:R-:W-:Y:S01]  /*9b90*/  @!P2 LEA R2, P1, R64, UR4, 0x2 ;  /* 0x000000044002ac11 */ /* 0x000fe2000f8210ff */
[----:B------:R-:W-:-:S03]  /*9ba0*/  @!P3 IMAD R20, R21, 0x11, R20 ;  /* 0x000000111514b824 */ /* 0x000fc600078e0214 */
[----:B------:R-:W-:Y:S02]  /*9bb0*/  @!P2 LEA.HI.X R3, R64, UR5, R65, 0x2, P1 ;  /* 0x000000054003ac11 */ /* 0x000fe400088f1441 */
[----:B------:R-:W-:-:S03]  /*9bc0*/  @!P3 IADD3 R20, P1, PT, R19, R20, RZ ;  /* 0x000000141314b210 */ /* 0x000fc60007f3e0ff */
[----:B------:R1:W5:Y:S02]  /*9bd0*/  @!P2 LDG.E R11, desc[UR6][R2.64+0x780] ;  /* 0x00078006020ba981 */ /* 0x000364000c1e1900 */
[----:B------:R-:W-:Y:S01]  /*9be0*/  @!P3 IMAD.X R19, RZ, RZ, R62, P1 ;  /* 0x000000ffff13b224 */ /* 0x000fe200008e063e */
[----:B------:R-:W-:-:S04]  /*9bf0*/  @!P3 LEA R18, P1, R20, UR4, 0x2 ;  /* 0x000000041412bc11 */ /* 0x000fc8000f8210ff */
[----:B------:R-:W-:-:S05]  /*9c00*/  @!P3 LEA.HI.X R19, R20, UR5, R19, 0x2, P1 ;  /* 0x000000051413bc11 */ /* 0x000fca00088f1413 */
[----:B------:R1:W5:Y:S04]  /*9c10*/  @!P3 LDG.E R58, desc[UR6][R18.64+0x800] ;  /* 0x00080006123ab981 */ /* 0x000368000c1e1900 */
.L_x_113:
[----:B------:R-:W-:Y:S08]  /*9c20*/  BAR.SYNC.DEFER_BLOCKING 0x0 ;  /* 0x0000000000007b1d */ /* 0x000ff00000010000 */
[----:B------:R-:W2:Y:S01]  /*9c30*/  S2UR UR5, SR_CgaCtaId ;  /* 0x00000000000579c3 */ /* 0x000ea20000008800 */
[----:B------:R-:W-:Y:S01]  /*9c40*/  UMOV UR4, 0x400 ;  /* 0x0000040000047882 */ /* 0x000fe20000000000 */
[----:B01----:R-:W0:Y:S01]  /*9c50*/  S2R R2, SR_TID.X ;  /* 0x0000000000027919 */ /* 0x003e220000002100 */
[----:B-----5:R1:W-:Y:S04]  /*9c60*/  STS [R10+-0x4], R63 ;  /* 0xfffffc3f0a007388 */ /* 0x0203e80000000800 */
[----:B------:R1:W-:Y:S01]  /*9c70*/  STS [R9+-0x4], R56 ;  /* 0xfffffc3809007388 */ /* 0x0003e20000000800 */
[----:B--2---:R-:W-:-:S03]  /*9c80*/  ULEA UR4, UR5, UR4, 0x18 ;  /* 0x0000000405047291 */ /* 0x004fc6000f8ec0ff */
[----:B------:R1:W-:Y:S04]  /*9c90*/  STS [R8+-0x4], R61 ;  /* 0xfffffc3d08007388 */ /* 0x0003e80000000800 */
[----:B------:R1:W-:Y:S04]  /*9ca0*/  STS [R7+-0x4], R54 ;  /* 0xfffffc3607007388 */ /* 0x0003e80000000800 */
[----:B------:R1:W-:Y:S01]  /*9cb0*/  STS [R6+-0x4], R59 ;  /* 0xfffffc3b06007388 */ /* 0x0003e20000000800 */
[----:B0-----:R-:W-:-:S03]  /*9cc0*/  LEA R3, R2, UR4, 0x2 ;  /* 0x0000000402037c11 */ /* 0x001fc6000f8e10ff */
[----:B------:R1:W-:Y:S04]  /*9cd0*/  STS [R4+-0x4], R57 ;  /* 0xfffffc3904007388 */ /* 0x0003e80000000800 */
        /* <DEDUP_REMOVED lines=10> */
[----:B------:R1:W-:Y:S01]  /*9d80*/  STS [R17+-0x4], R58 ;  /* 0xfffffc3a11007388 */ /* 0x0003e20000000800 */
[----:B------:R-:W-:Y:S06]  /*9d90*/  BAR.SYNC.DEFER_BLOCKING 0x0 ;  /* 0x0000000000007b1d */ /* 0x000fec0000010000 */
[----:B------:R-:W-:Y:S05]  /*9da0*/  @P0 BRA `(.L_x_114) ;  /* 0x00000008006c0947 */ /* 0x000fea0003800000 */
[----:B------:R-:W-:Y:S01]  /*9db0*/  LEA R44, R44, UR4, 0x3 ;  /* 0x000000042c2c7c11 */ /* 0x000fe2000f8e18ff */
[----:B-1----:R-:W-:Y:S01]  /*9dc0*/  LDS R11, [R3] ;  /* 0x00000000030b7984 */ /* 0x002fe20000000800 */
[----:B------:R-:W0:Y:S01]  /*9dd0*/  LDCU.64 UR8, c[0x0][0x3b0] ;  /* 0x00007600ff0877ac */ /* 0x000e220008000a00 */
[----:B------:R-:W-:Y:S02]  /*9de0*/  LEA R43, R43, UR4, 0x3 ;  /* 0x000000042b2b7c11 */ /* 0x000fe4000f8e18ff */
[----:B------:R-:W1:Y:S01]  /*9df0*/  LDS.64 R4, [R44+0x6600] ;  /* 0x006600002c047984 */ /* 0x000e620000000a00 */
[----:B------:R-:W-:Y:S02]  /*9e00*/  LEA R42, R42, UR4, 0x3 ;  /* 0x000000042a2a7c11 */ /* 0x000fe4000f8e18ff */
[----:B------:R-:W-:Y:S02]  /*9e10*/  LEA R41, R41, UR4, 0x3 ;  /* 0x0000000429297c11 */ /* 0x000fe4000f8e18ff */
[----:B------:R-:W-:-:S02]  /*9e20*/  LEA R40, R40, UR4, 0x3 ;  /* 0x0000000428287c11 */ /* 0x000fc4000f8e18ff */
[----:B------:R-:W-:Y:S02]  /*9e30*/  LEA R39, R39, UR4, 0x3 ;  /* 0x0000000427277c11 */ /* 0x000fe4000f8e18ff */
[----:B------:R-:W-:Y:S02]  /*9e40*/  LEA R38, R38, UR4, 0x3 ;  /* 0x0000000426267c11 */ /* 0x000fe4000f8e18ff */
[----:B------:R-:W-:Y:S02]  /*9e50*/  LEA R37, R37, UR4, 0x3 ;  /* 0x0000000425257c11 */ /* 0x000fe4000f8e18ff */
        /* <DEDUP_REMOVED lines=9> */
[----:B-1----:R-:W-:-:S05]  /*9ef0*/  IADD3 R0, P0, PT, R4, R2, RZ ;  /* 0x0000000204007210 */ /* 0x002fca0007f1e0ff */
[----:B------:R-:W-:Y:S01]  /*9f00*/  IMAD.X R5, RZ, RZ, R5, P0 ;  /* 0x000000ffff057224 */ /* 0x000fe200000e0605 */
[----:B0-----:R-:W-:-:S04]  /*9f10*/  LEA R6, P0, R0, UR8, 0x2 ;  /* 0x0000000800067c11 */ /* 0x001fc8000f8010ff */
[----:B------:R-:W-:-:S05]  /*9f20*/  LEA.HI.X R7, R0, UR9, R5, 0x2, P0 ;  /* 0x0000000900077c11 */ /* 0x000fca00080f1405 */
[----:B------:R-:W-:Y:S01]  /*9f30*/  STG.E desc[UR6][R6.64], R11 ;  /* 0x0000000b06007986 */ /* 0x000fe2000c101906 */
[----:B------:R-:W-:-:S03]  /*9f40*/  NOP ;  /* 0x0000000000007918 */ /* 0x000fc60000000000 */
[----:B------:R-:W0:Y:S04]  /*9f50*/  LDS.64 R4, [R43+0x6600] ;  /* 0x006600002b047984 */ /* 0x000e280000000a00 */
[----:B------:R-:W1:Y:S01]  /*9f60*/  LDS R13, [R3+0x600] ;  /* 0x00060000030d7984 */ /* 0x000e620000000800 */
[----:B0-----:R-:W-:-:S05]  /*9f70*/  IADD3 R0, P0, PT, R4, R2, RZ ;  /* 0x0000000204007210 */ /* 0x001fca0007f1e0ff */
[----:B------:R-:W-:Y:S01]  /*9f80*/  IMAD.X R5, RZ, RZ, R5, P0 ;  /* 0x000000ffff057224 */ /* 0x000fe200000e0605 */
[----:B------:R-:W-:-:S04]  /*9f90*/  LEA R8, P0, R0, UR8, 0x2 ;  /* 0x0000000800087c11 */ /* 0x000fc8000f8010ff */
[----:B------:R-:W-:-:S05]  /*9fa0*/  LEA.HI.X R9, R0, UR9, R5, 0x2, P0 ;  /* 0x0000000900097c11 */ /* 0x000fca00080f1405 */
[----:B-1----:R-:W-:Y:S01]  /*9fb0*/  STG.E desc[UR6][R8.64+0x600], R13 ;  /* 0x0006000d08007986 */ /* 0x002fe2000c101906 */
        /* <DEDUP_REMOVED lines=120> */
[----:B------:R-:W-:Y:S01]  /*a740*/  NOP ;  /* 0x0000000000007918 */ /* 0x000fe20000000000 */
[----:B------:R-:W-:Y:S05]  /*a750*/  EXIT ;  /* 0x000000000000794d */ /* 0x000fea0003800000 */
.L_x_114:
[----:B-1----:R-:W-:Y:S01]  /*a760*/  LEA R7, R44, UR4, 0x3 ;  /* 0x000000042c077c11 */ /* 0x002fe2000f8e18ff */
[----:B------:R-:W-:Y:S01]  /*a770*/  IMAD R5, R5, -0x1980, R28 ;  /* 0xffffe68005057824 */ /* 0x000fe200078e021c */
[----:B------:R-:W-:Y:S02]  /*a780*/  LEA R43, R43, UR4, 0x3 ;  /* 0x000000042b2b7c11 */ /* 0x000fe4000f8e18ff */
[----:B------:R-:W-:Y:S02]  /*a790*/  LEA R41, R41, UR4, 0x3 ;  /* 0x0000000429297c11 */ /* 0x000fe4000f8e18ff */
[----:B------:R-:W0:Y:S01]  /*a7a0*/  LDS.64 R6, [R7+0x6600] ;  /* 0x0066000007067984 */ /* 0x000e220000000a00 */
[----:B------:R-:W-:Y:S02]  /*a7b0*/  ISETP.GE.AND P1, PT, R2, R5, PT ;  /* 0x000000050200720c */ /* 0x000fe40003f26270 */
[----:B------:R-:W-:Y:S02]  /*a7c0*/  LEA R39, R39, UR4, 0x3 ;  /* 0x0000000427277c11 */ /* 0x000fe4000f8e18ff */
[----:B------:R-:W-:-:S02]  /*a7d0*/  LEA R37, R37, UR4, 0x3 ;  /* 0x0000000425257c11 */ /* 0x000fc4000f8e18ff */
[----:B------:R-:W-:Y:S02]  /*a7e0*/  LEA R35, R35, UR4, 0x3 ;  /* 0x0000000423237c11 */ /* 0x000fe4000f8e18ff */
[----:B------:R-:W-:Y:S02]  /*a7f0*/  LEA R33, R33, UR4, 0x3 ;  /* 0x0000000421217c11 */ /* 0x000fe4000f8e18ff */
[----:B------:R-:W-:Y:S02]  /*a800*/  LEA R31, R31, UR4, 0x3 ;  /* 0x000000041f1f7c11 */ /* 0x000fe4000f8e18ff */
[----:B------:R-:W-:Y:S01]  /*a810*/  LEA R45, R45, UR4, 0x3 ;  /* 0x000000042d2d7c11 */ /* 0x000fe2000f8e18ff */
[----:B------:R-:W1:Y:S01]  /*a820*/  @!P1 LDS R13, [R3] ;  /* 0x00000000030d9984 */ /* 0x000e620000000800 */
[----:B------:R-:W2:Y:S01]  /*a830*/  @!P1 LDC.64 R8, c[0x0][0x3b0] ;  /* 0x0000ec00ff089b82 */ /* 0x000ea20000000a00 */
[----:B0-----:R-:W-:-:S05]  /*a840*/  @!P1 IADD3 R0, P0, PT, R6, R2, RZ ;  /* 0x0000000206009210 */ /* 0x001fca0007f1e0ff */
[----:B------:R-:W-:Y:S01]  /*a850*/  @!P1 IMAD.X R6, RZ, RZ, R7, P0 ;  /* 0x000000ffff069224 */ /* 0x000fe200000e0607 */
[----:B--2---:R-:W-:-:S04]  /*a860*/  @!P1 LEA R8, P0, R0, R8, 0x2 ;  /* 0x0000000800089211 */ /* 0x004fc800078010ff */
[----:B------:R-:W-:Y:S01]  /*a870*/  @!P1 LEA.HI.X R9, R0, R9, R6, 0x2, P0 ;  /* 0x0000000900099211 */ /* 0x000fe200000f1406 */
[----:B------:R-:W-:-:S04]  /*a880*/  VIADD R0, R2, 0x180 ;  /* 0x0000018002007836 */ /* 0x000fc80000000000 */
[----:B-1----:R-:W-:Y:S01]  /*a890*/  @!P1 STG.E desc[UR6][R8.64], R13 ;  /* 0x0000000d08009986 */ /* 0x002fe2000c101906 */
[----:B------:R-:W-:-:S03]  /*a8a0*/  NOP ;  /* 0x0000000000007918 */ /* 0x000fc60000000000 */
[----:B------:R-:W0:Y:S01]  /*a8b0*/  LDS.64 R6, [R43+0x6600] ;  /* 0x006600002b067984 */ /* 0x000e220000000a00 */
[----:B------:R-:W-:-:S13]  /*a8c0*/  ISETP.GE.AND P1, PT, R0, R5, PT ;  /* 0x000000050000720c */ /* 0x000fda0003f26270 */
[----:B------:R-:W1:Y:S01]  /*a8d0*/  @!P1 LDS R15, [R3+0x600] ;  /* 0x00060000030f9984 */ /* 0x000e620000000800 */
[----:B------:R-:W2:Y:S01]  /*a8e0*/  @!P1 LDC.64 R10, c[0x0][0x3b0] ;  /* 0x0000ec00ff0a9b82 */ /* 0x000ea20000000a00 */
[----:B0-----:R-:W-:-:S05]  /*a8f0*/  @!P1 IADD3 R0, P0, PT, R6, R2, RZ ;  /* 0x0000000206009210 */ /* 0x001fca0007f1e0ff */
[----:B------:R-:W-:Y:S01]  /*a900*/  @!P1 IMAD.X R6, RZ, RZ, R7, P0 ;  /* 0x000000ffff069224 */ /* 0x000fe200000e0607 */
[----:B--2---:R-:W-:Y:S02]  /*a910*/  @!P1 LEA R10, P0, R0, R10, 0x2 ;  /* 0x0000000a000a9211 */ /* 0x004fe400078010ff */
[----:B------:R-:W-:Y:S02]  /*a920*/  LEA R7, R42, UR4, 0x3 ;  /* 0x000000042a077c11 */ /* 0x000fe4000f8e18ff */
        /* <DEDUP_REMOVED lines=69> */
[----:B------:R-:W-:Y:S02]  /*ad80*/  @!P1 LEA.HI.X R11, R0, R11, R6, 0x2, P0 ;  /* 0x0000000b000b9211 */ /* 0x000fe400000f1406 */
[----:B------:R-:W-:-:S03]  /*ad90*/  LOP3.LUT R0, R2, 0xc00, RZ, 0xfc, !PT ;  /* 0x00000c0002007812 */ /* 0x000fc600078efcff */
        /* <DEDUP_REMOVED lines=88> */
[C---:B--2---:R-:W-:Y:S02]  /*b320*/  @!P1 LEA R10, P0, R0.reuse, R10, 0x2 ;  /* 0x0000000a000a9211 */ /* 0x044fe400078010ff */
        /* <DEDUP_REMOVED lines=9> */
[----:B0-----:R-:W-:-:S05]  /*b3c0*/  IADD3 R2, P0, PT, R6, R2, RZ ;  /* 0x0000000206027210 */ /* 0x001fca0007f1e0ff */
[----:B------:R-:W-:Y:S01]  /*b3d0*/  IMAD.X R6, RZ, RZ, R7, P0 ;  /* 0x000000ffff067224 */ /* 0x000fe200000e0607 */
[----:B--2---:R-:W-:-:S04]  /*b3e0*/  @!P1 LEA R4, P0, R2, R4, 0x2 ;  /* 0x0000000402049211 */ /* 0x004fc800078010ff */
[----:B------:R-:W-:-:S05]  /*b3f0*/  @!P1 LEA.HI.X R5, R2, R5, R6, 0x2, P0 ;  /* 0x0000000502059211 */ /* 0x000fca00000f1406 */
[----:B-1----:R-:W-:Y:S01]  /*b400*/  @!P1 STG.E desc[UR6][R4.64+0x6000], R3 ;  /* 0x0060000304009986 */ /* 0x002fe2000c101906 */
[----:B------:R-:W-:Y:S01]  /*b410*/  NOP ;  /* 0x0000000000007918 */ /* 0x000fe20000000000 */
[----:B------:R-:W-:Y:S05]  /*b420*/  EXIT ;  /* 0x000000000000794d */ /* 0x000fea0003800000 */
.L_x_30:
[----:B------:R-:W-:Y:S02]  /*b430*/  IMAD.MOV.U32 R72, RZ, RZ, R57 ;  /* 0x000000ffff487224 */ /* 0x000fe400078e0039 */
[----:B------:R-:W-:Y:S02]  /*b440*/  IMAD.MOV.U32 R65, RZ, RZ, 0x1 ;  /* 0x00000001ff417424 */ /* 0x000fe400078e00ff */
[----:B------:R-:W-:Y:S02]  /*b450*/  IMAD.MOV.U32 R74, RZ, RZ, RZ ;  /* 0x000000ffff4a7224 */ /* 0x000fe400078e00ff */
[----:B------:R-:W-:-:S07]  /*b460*/  IMAD.MOV.U32 R63, RZ, RZ, -0x1 ;  /* 0xffffffffff3f7424 */ /* 0x000fce00078e00ff */
[----:B------:R-:W-:Y:S05]  /*b470*/  WARPSYNC.COLLECTIVE R63, `(.L_x_115) ;  /* 0x000000003f087348 */ /* 0x000fea0003c00000 */
[----:B------:R0:W1:Y:S02]  /*b480*/  SHFL.UP P0, R70, R72, R65, R74 ;  /* 0x0400004148467389 */ /* 0x000064000000004a */
[----:B01----:R-:W-:Y:S05]  /*b490*/  ENDCOLLECTIVE ;  /* 0x000000000000791b */ /* 0x003fea0003800000 */
.L_x_115:
[----:B------:R-:W-:Y:S02]  /*b4a0*/  IMAD.MOV.U32 R65, RZ, RZ, 0x2 ;  /* 0x00000002ff417424 */ /* 0x000fe400078e00ff */
[----:B------:R-:W-:-:S04]  /*b4b0*/  IMAD.MOV.U32 R66, RZ, RZ, R70 ;  /* 0x000000ffff427224 */ /* 0x000fc800078e0046 */
[----:B------:R-:W-:-:S04]  /*b4c0*/  @P0 IMAD.IADD R66, R57, 0x1, R66 ;  /* 0x0000000139420824 */ /* 0x000fc800078e0242 */
[----:B------:R-:W-:-:S07]  /*b4d0*/  IMAD.MOV.U32 R72, RZ, RZ, R66 ;  /* 0x000000ffff487224 */ /* 0x000fce00078e0042 */
[----:B------:R-:W-:Y:S05]  /*b4e0*/  WARPSYNC.COLLECTIVE R63, `(.L_x_116) ;  /* 0x000000003f087348 */ /* 0x000fea0003c00000 */
[----:B------:R0:W1:Y:S02]  /*b4f0*/  SHFL.UP P0, R70, R72, R65, R74 ;  /* 0x0400004148467389 */ /* 0x000064000000004a */
[----:B01----:R-:W-:Y:S05]  /*b500*/  ENDCOLLECTIVE ;  /* 0x000000000000791b */ /* 0x003fea0003800000 */
.L_x_116:
[----:B------:R-:W-:Y:S02]  /*b510*/  IMAD.MOV.U32 R65, RZ, RZ, 0x4 ;  /* 0x00000004ff417424 */ /* 0x000fe400078e00ff */
[----:B------:R-:W-:-:S04]  /*b520*/  IMAD.MOV.U32 R59, RZ, RZ, R70 ;  /* 0x000000ffff3b7224 */ /* 0x000fc800078e0046 */
[----:B------:R-:W-:-:S04]  /*b530*/  @P0 IMAD.IADD R59, R66, 0x1, R59 ;  /* 0x00000001423b0824 */ /* 0x000fc800078e023b */
[----:B------:R-:W-:-:S07]  /*b540*/  IMAD.MOV.U32 R72, RZ, RZ, R59 ;  /* 0x000000ffff487224 */ /* 0x000fce00078e003b */
[----:B------:R-:W-:Y:S05]  /*b550*/  WARPSYNC.COLLECTIVE R63, `(.L_x_117) ;  /* 0x000000003f087348 */ /* 0x000fea0003c00000 */
[----:B------:R0:W1:Y:S02]  /*b560*/  SHFL.UP P0, R70, R72, R65, R74 ;  /* 0x0400004148467389 */ /* 0x000064000000004a */
[----:B01----:R-:W-:Y:S05]  /*b570*/  ENDCOLLECTIVE ;  /* 0x000000000000791b */ /* 0x003fea0003800000 */
.L_x_117:
[----:B------:R-:W-:Y:S02]  /*b580*/  IMAD.MOV.U32 R65, RZ, RZ, 0x8 ;  /* 0x00000008ff417424 */ /* 0x000fe400078e00ff */
[----:B------:R-:W-:-:S04]  /*b590*/  IMAD.MOV.U32 R68, RZ, RZ, R70 ;  /* 0x000000ffff447224 */ /* 0x000fc800078e0046 */
[----:B------:R-:W-:-:S04]  /*b5a0*/  @P0 IMAD.IADD R68, R59, 0x1, R68 ;  /* 0x000000013b440824 */ /* 0x000fc800078e0244 */
[----:B------:R-:W-:-:S07]  /*b5b0*/  IMAD.MOV.U32 R72, RZ, RZ, R68 ;  /* 0x000000ffff487224 */ /* 0x000fce00078e0044 */
[----:B------:R-:W-:Y:S05]  /*b5c0*/  WARPSYNC.COLLECTIVE R63, `(.L_x_118) ;  /* 0x000000003f087348 */ /* 0x000fea0003c00000 */
[----:B------:R0:W1:Y:S02]  /*b5d0*/  SHFL.UP P0, R70, R72, R65, R74 ;  /* 0x0400004148467389 */ /* 0x000064000000004a */
[----:B01----:R-:W-:Y:S05]  /*b5e0*/  ENDCOLLECTIVE ;  /* 0x000000000000791b */ /* 0x003fea0003800000 */
.L_x_118:
[----:B------:R-:W-:Y:S02]  /*b5f0*/  IMAD.MOV.U32 R65, RZ, RZ, 0x10 ;  /* 0x00000010ff417424 */ /* 0x000fe400078e00ff */
[----:B------:R-:W-:-:S04]  /*b600*/  IMAD.MOV.U32 R61, RZ, RZ, R70 ;  /* 0x000000ffff3d7224 */ /* 0x000fc800078e0046 */
[----:B------:R-:W-:-:S04]  /*b610*/  @P0 IMAD.IADD R61, R68, 0x1, R61 ;  /* 0x00000001443d0824 */ /* 0x000fc800078e023d */
[----:B------:R-:W-:-:S07]  /*b620*/  IMAD.MOV.U32 R72, RZ, RZ, R61 ;  /* 0x000000ffff487224 */ /* 0x000fce00078e003d */
[----:B------:R-:W-:Y:S05]  /*b630*/  WARPSYNC.COLLECTIVE R63, `(.L_x_119) ;  /* 0x000000003f087348 */ /* 0x000fea0003c00000 */
[----:B------:R0:W1:Y:S02]  /*b640*/  SHFL.UP P0, R70, R72, R65, R74 ;  /* 0x0400004148467389 */ /* 0x000064000000004a */
[----:B01----:R-:W-:Y:S05]  /*b650*/  ENDCOLLECTIVE ;  /* 0x000000000000791b */ /* 0x003fea0003800000 */
.L_x_119:
[----:B------:R-:W-:Y:S05]  /*b660*/  BRA `(.L_x_120) ;  /* 0xffffff7c00107947 */ /* 0x000fea000383ffff */
.L_x_121:
[----:B------:R-:W-:-:S00]  /*b670*/  BRA `(.L_x_121) ;  /* 0xfffffffc00fc7947 */ /* 0x000fc0000383ffff */
[----:B------:R-:W-:-:S00]  /*b680*/  NOP ;  /* 0x0000000000007918 */ /* 0x000fc00000000000 */
[----:B------:R-:W-:-:S00]  /*b690*/  NOP ;  /* 0x0000000000007918 */ /* 0x000fc00000000000 */
[----:B------:R-:W-:-:S00]  /*b6a0*/  NOP ;  /* 0x0000000000007918 */ /* 0x000fc00000000000 */
[----:B------:R-:W-:-:S00]  /*b6b0*/  NOP ;  /* 0x0000000000007918 */ /* 0x000fc00000000000 */
[----:B------:R-:W-:-:S00]  /*b6c0*/  NOP ;  /* 0x0000000000007918 */ /* 0x000fc00000000000 */
[----:B------:R-:W-:-:S00]  /*b6d0*/  NOP ;  /* 0x0000000000007918 */ /* 0x000fc00000000000 */
[----:B------:R-:W-:-:S00]  /*b6e0*/  NOP ;  /* 0x0000000000007918 */ /* 0x000fc00000000000 */
[----:B------:R-:W-:-:S00]  /*b6f0*/  NOP ;  /* 0x0000000000007918 */ /* 0x000fc00000000000 */
.L_x_511:


//--------------------- .text._ZN3cub18CUB_300001_SM_10006detail10radix_sort33DeviceRadixSortExclusiveSumKernelINS1_5radix10policy_hubIffyE10Policy1000EyEEvPT0_ --------------------------
	.section	.text._ZN3cub18CUB_300001_SM_10006detail10radix_sort33DeviceRadixSortExclusiveSumKernelINS1_5radix10policy_hubIffyE10Policy1000EyEEvPT0_,"ax",@progbits
	.align	128
        .global         _ZN3cub18CUB_300001_SM_10006detail10radix_sort33DeviceRadixSortExclusiveSumKernelINS1_5radix10policy_hubIffyE10Policy1000EyEEvPT0_
        .type           _ZN3cub18CUB_300001_SM_10006detail10radix_sort33DeviceRadixSortExclusiveSumKernelINS1_5radix10policy_hubIffyE10Policy1000EyEEvPT0_,@function
        .size           _ZN3cub18CUB_300001_SM_10006detail10radix_sort33DeviceRadixSortExclusiveSumKernelINS1_5radix10policy_hubIffyE10Policy1000EyEEvPT0_,(.L_x_512 - _ZN3cub18CUB_300001_SM_10006detail10radix_sort33DeviceRadixSortExclusiveSumKernelINS1_5radix10policy_hubIffyE10Policy1000EyEEvPT0_)
        .other          _ZN3cub18CUB_300001_SM_10006detail10radix_sort33DeviceRadixSortExclusiveSumKernelINS1_5radix10policy_hubIffyE10Policy1000EyEEvPT0_,@"STO_CUDA_ENTRY STV_DEFAULT"
_ZN3cub18CUB_300001_SM_10006detail10radix_sort33DeviceRadixSortExclusiveSumKernelINS1_5radix10policy_hubIffyE10Policy1000EyEEvPT0_:
.text._ZN3cub18CUB_300001_SM_10006detail10radix_sort33DeviceRadixSortExclusiveSumKernelINS1_5radix10policy_hubIffyE10Policy1000EyEEvPT0_:
[----:B------:R-:W-:Y:S01]  /*0000*/  LDC R1, c[0x0][0x37c] ;  /* 0x0000df00ff017b82 */ /* 0x000fe20000000800 */
[----:B------:R-:W0:Y:S07]  /*0010*/  S2R R18, SR_TID.X ;  /* 0x0000000000127919 */ /* 0x000e2e0000002100 */
[----:B------:R-:W1:Y:S01]  /*0020*/  LDC.64 R16, c[0x0][0x380] ;  /* 0x0000e000ff107b82 */ /* 0x000e620000000a00 */
[----:B------:R-:W2:Y:S01]  /*0030*/  LDCU.64 UR4, c[0x0][0x358] ;  /* 0x00006b00ff0477ac */ /* 0x000ea20008000a00 */
[----:B------:R-:W3:Y:S01]  /*0040*/  S2R R5, SR_CTAID.X ;  /* 0x0000000000057919 */ /* 0x000ee20000002500 */
[----:B0-----:R-:W-:Y:S01]  /*0050*/  ISETP.GT.U32.AND P1, PT, R18, 0xff, PT ;  /* 0x000000ff1200780c */ /* 0x001fe20003f24070 */
[----:B---3--:R-:W-:-:S04]  /*0060*/  IMAD R5, R5, 0x100, R18 ;  /* 0x0000010005057824 */ /* 0x008fc800078e0212 */
[----:B-1----:R-:W-:-:S08]  /*0070*/  IMAD.WIDE R16, R5, 0x8, R16 ;  /* 0x0000000805107825 */ /* 0x002fd000078e0210 */
[----:B--2---:R-:W2:Y:S01]  /*0080*/  @!P1 LDG.E.64 R2, desc[UR4][R16.64] ;  /* 0x0000000410029981 */ /* 0x004ea2000c1e1b00 */
[----:B------:R-:W-:Y:S02]  /*0090*/  MOV R0, 0x400 ;  /* 0x0000040000007802 */ /* 0x000fe40000000f00 */
[C---:B------:R-:W-:Y:S01]  /*00a0*/  ISETP.GT.U32.AND P0, PT, R18.reuse, 0x1f, PT ;  /* 0x0000001f1200780c */ /* 0x040fe20003f04070 */
[----:B------:R-:W0:Y:S02]  /*00b0*/  S2R R5, SR_CgaCtaId ;  /* 0x0000000000057919 */ /* 0x000e240000008800 */
[----:B0-----:R-:W-:Y:S02]  /*00c0*/  LEA R5, R5, R0, 0x18 ;  /* 0x0000000005057211 */ /* 0x001fe400078ec0ff */
[----:B------:R-:W-:-:S05]  /*00d0*/  LEA.HI R0, R18, R18, RZ, 0x1d ;  /* 0x0000001212007211 */ /* 0x000fca00078fe8ff */
[----:B------:R-:W-:-:S05]  /*00e0*/  IMAD R0, R0, 0x8, R5 ;  /* 0x0000000800007824 */ /* 0x000fca00078e0205 */
[----:B--2---:R0:W-:Y:S01]  /*00f0*/  STS.64 [R0+0x10], R2 ;  /* 0x0000100200007388 */ /* 0x0041e20000000a00 */
[----:B------:R-:W-:Y:S06]  /*0100*/  BAR.SYNC.DEFER_BLOCKING 0x0 ;  /* 0x0000000000007b1d */ /* 0x000fec0000010000 */
[----:B------:R-:W-:Y:S05]  /*0110*/  @P0 BRA `(.L_x_122) ;  /* 0x0000000400240947 */ /* 0x000fea0003800000 */
[----:B------:R-:W-:Y:S01]  /*0120*/  IMAD R18, R18, 0x48, R5 ;  /* 0x0000004812127824 */ /* 0x000fe200078e0205 */
[----:B------:R-:W-:-:S04]  /*0130*/  UMOV UR6, 0xffffffff ;  /* 0xffffffff00067882 */ /* 0x000fc80000000000 */
[----:B------:R-:W-:Y:S04]  /*0140*/  LDS.64 R14, [R18+0x10] ;  /* 0x00001000120e7984 */ /* 0x000fe80000000a00 */
[----:B------:R-:W-:Y:S04]  /*0150*/  LDS.64 R12, [R18+0x18] ;  /* 0x00001800120c7984 */ /* 0x000fe80000000a00 */
[----:B------:R-:W1:Y:S04]  /*0160*/  LDS.64 R10, [R18+0x20] ;  /* 0x00002000120a7984 */ /* 0x000e680000000a00 */
[----:B------:R-:W-:Y:S04]  /*0170*/  LDS.64 R8, [R18+0x28] ;  /* 0x0000280012087984 */ /* 0x000fe80000000a00 */
[----:B------:R-:W2:Y:S04]  /*0180*/  LDS.64 R6, [R18+0x30] ;  /* 0x0000300012067984 */ /* 0x000ea80000000a00 */
[----:B------:R-:W-:Y:S04]  /*0190*/  LDS.64 R4, [R18+0x38] ;  /* 0x0000380012047984 */ /* 0x000fe80000000a00 */
[----:B0-----:R-:W0:Y:S04]  /*01a0*/  LDS.64 R2, [R18+0x40] ;  /* 0x0000400012027984 */ /* 0x001e280000000a00 */
[----:B------:R-:W3:Y:S01]  /*01b0*/  LDS.64 R20, [R18+0x48] ;  /* 0x0000480012147984 */ /* 0x000ee20000000a00 */
[----:B-1----:R-:W-:-:S04]  /*01c0*/  IADD3 R19, P3, P4, R10, R12, R14 ;  /* 0x0000000c0a137210 */ /* 0x002fc80007c7e00e */
[----:B------:R-:W-:Y:S02]  /*01d0*/  IADD3.X R23, PT, PT, R11, R13, R15, P3, P4 ;  /* 0x0000000d0b177210 */ /* 0x000fe40001fe840f */
[----:B--2---:R-:W-:-:S04]  /*01e0*/  IADD3 R19, P0, P2, R6, R19, R8 ;  /* 0x0000001306137210 */ /* 0x004fc80007a1e008 */
[----:B------:R-:W-:Y:S02]  /*01f0*/  IADD3.X R23, PT, PT, R7, R23, R9, P0, P2 ;  /* 0x0000001707177210 */ /* 0x000fe400007e4409 */
[----:B0-----:R-:W-:-:S04]  /*0200*/  IADD3 R19, P3, P4, R2, R19, R4 ;  /* 0x0000001302137210 */ /* 0x001fc80007c7e004 */
[----:B---3--:R-:W-:Y:S02]  /*0210*/  IADD3 R20, P0, PT, R20, R19, RZ ;  /* 0x0000001314147210 */ /* 0x008fe40007f1e0ff */
[----:B------:R-:W-:-:S05]  /*0220*/  IADD3.X R19, PT, PT, R3, R23, R5, P3, P4 ;  /* 0x0000001703137210 */ /* 0x000fca0001fe8405 */
[----:B------:R-:W-:Y:S01]  /*0230*/  IMAD.X R19, R21, 0x1, R19, P0 ;  /* 0x0000000115137824 */ /* 0x000fe200000e0613 */
[----:B------:R-:W-:Y:S06]  /*0240*/  BRA.DIV UR6, `(.L_x_123) ;  /* 0x0000000206f07947 */ /* 0x000fec000b800000 */
[----:B------:R-:W0:Y:S04]  /*0250*/  SHFL.UP PT, R27, R20, 0x1, RZ ;  /* 0x04200000141b7989 */ /* 0x000e2800000e00ff */
[----:B------:R-:W1:Y:S01]  /*0260*/  SHFL.UP P0, R25, R19, 0x1, RZ ;  /* 0x0420000013197989 */ /* 0x000e6200000000ff */
[----:B0-----:R-:W-:-:S04]  /*0270*/  IADD3 R22, P2, PT, R27, R20, RZ ;  /* 0x000000141b167210 */ /* 0x001fc80007f5e0ff */
[----:B-1----:R-:W-:Y:S01]  /*0280*/  SEL R27, R22, R27, P0 ;  /* 0x0000001b161b7207 */ /* 0x002fe20000000000 */
[----:B------:R-:W-:-:S04]  /*0290*/  IMAD.X R26, R25, 0x1, R19, P2 ;  /* 0x00000001191a7824 */ /* 0x000fc800010e0613 */
[----:B------:R-:W0:Y:S01]  /*02a0*/  SHFL.UP PT, R28, R27, 0x2, RZ ;  /* 0x044000001b1c7989 */ /* 0x000e2200000e00ff */
[----:B------:R-:W-:-:S05]  /*02b0*/  SEL R26, R26, R25, P0 ;  /* 0x000000191a1a7207 */ /* 0x000fca0000000000 */
[----:B------:R-:W1:Y:S01]  /*02c0*/  SHFL.UP P0, R25, R26, 0x2, RZ ;  /* 0x044000001a197989 */ /* 0x000e6200000000ff */
[----:B0-----:R-:W-:-:S05]  /*02d0*/  IADD3 R21, P2, PT, R28, R27, RZ ;  /* 0x0000001b1c157210 */ /* 0x001fca0007f5e0ff */
[----:B-1----:R-:W-:Y:S01]  /*02e0*/  IMAD.X R22, R25, 0x1, R26, P2 ;  /* 0x0000000119167824 */ /* 0x002fe200010e061a */
[----:B------:R-:W-:-:S04]  /*02f0*/  SEL R28, R21, R28, P0 ;  /* 0x0000001c151c7207 */ /* 0x000fc80000000000 */
[----:B------:R-:W-:Y:S01]  /*0300*/  SEL R29, R22, R25, P0 ;  /* 0x00000019161d7207 */ /* 0x000fe20000000000 */
        /* <DEDUP_REMOVED lines=12> */
[----:B------:R0:W1:Y:S04]  /*03d0*/  SHFL.UP PT, R28, R27, 0x10, RZ ;  /* 0x060000001b1c7989 */ /* 0x00006800000e00ff */
[----:B------:R0:W2:Y:S02]  /*03e0*/  SHFL.UP P0, R25, R26, 0x10, RZ ;  /* 0x060000001a197989 */ /* 0x0000a400000000ff */
.L_x_134:
[----:B-1----:R-:W-:-:S04]  /*03f0*/  IADD3 R21, P2, PT, R28, R27, RZ ;  /* 0x0000001b1c157210 */ /* 0x002fc80007f5e0ff */
[----:B--2---:R-:W-:Y:S01]  /*0400*/  SEL R21, R21, R28, P0 ;  /* 0x0000001c15157207 */ /* 0x004fe20000000000 */
[----:B------:R-:W-:-:S05]  /*0410*/  IMAD.X R22, R25, 0x1, R26, P2 ;  /* 0x0000000119167824 */ /* 0x000fca00010e061a */
[----:B------:R-:W-:Y:S02]  /*0420*/  SEL R22, R22, R25, P0 ;  /* 0x0000001916167207 */ /* 0x000fe40000000000 */
[----:B------:R-:W-:-:S05]  /*0430*/  IADD3 R20, P0, PT, R21, -R20, RZ ;  /* 0x8000001415147210 */ /* 0x000fca0007f1e0ff */
[----:B------:R-:W-:Y:S01]  /*0440*/  IMAD.X R21, R22, 0x1, ~R19, P0 ;  /* 0x0000000116157824 */ /* 0x000fe200000e0e13 */
[----:B------:R-:W-:-:S04]  /*0450*/  IADD3 R14, P0, PT, R14, R20, RZ ;  /* 0x000000140e0e7210 */ /* 0x000fc80007f1e0ff */
[----:B------:R1:W-:Y:S01]  /*0460*/  STS.64 [R18+0x10], R20 ;  /* 0x0000101412007388 */ /* 0x0003e20000000a00 */
[----:B------:R-:W-:Y:S01]  /*0470*/  IMAD.X R15, R15, 0x1, R21, P0 ;  /* 0x000000010f0f7824 */ /* 0x000fe200000e0615 */
        /* <DEDUP_REMOVED lines=17> */
[----:B------:R-:W-:-:S05]  /*0590*/  IMAD.X R3, R3, 0x1, R5, P0 ;  /* 0x0000000103037824 */ /* 0x000fca00000e0605 */
[----:B------:R1:W-:Y:S03]  /*05a0*/  STS.64 [R18+0x48], R2 ;  /* 0x0000480212007388 */ /* 0x0003e60000000a00 */
.L_x_122:
[----:B------:R-:W-:Y:S05]  /*05b0*/  WARPSYNC.ALL ;  /* 0x0000000000007948 */ /* 0x000fea0003800000 */
[----:B------:R-:W-:Y:S06]  /*05c0*/  BAR.SYNC.DEFER_BLOCKING 0x0 ;  /* 0x0000000000007b1d */ /* 0x000fec0000010000 */
[----:B------:R-:W-:Y:S05]  /*05d0*/  @P1 EXIT ;  /* 0x000000000000194d */ /* 0x000fea0003800000 */
[----:B01----:R-:W0:Y:S04]  /*05e0*/  LDS.64 R2, [R0+0x10] ;  /* 0x0000100000027984 */ /* 0x003e280000000a00 */
[----:B0-----:R-:W-:Y:S01]  /*05f0*/  STG.E.64 desc[UR4][R16.64], R2 ;  /* 0x0000000210007986 */ /* 0x001fe2000c101b04 */
[----:B------:R-:W-:Y:S05]  /*0600*/  EXIT ;  /* 0x000000000000794d */ /* 0x000fea0003800000 */
.L_x_123:
[----:B------:R-:W-:Y:S02]  /*0610*/  IMAD.MOV.U32 R24, RZ, RZ, R20 ;  /* 0x000000ffff187224 */ /* 0x000fe400078e0014 */
[----:B------:R-:W-:Y:S02]  /*0620*/  IMAD.MOV.U32 R23, RZ, RZ, 0x1 ;  /* 0x00000001ff177424 */ /* 0x000fe400078e00ff */
[----:B------:R-:W-:Y:S02]  /*0630*/  IMAD.MOV.U32 R22, RZ, RZ, RZ ;  /* 0x000000ffff167224 */ /* 0x000fe400078e00ff */
[----:B------:R-:W-:-:S07]  /*0640*/  IMAD.MOV.U32 R21, RZ, RZ, -0x1 ;  /* 0xffffffffff157424 */ /* 0x000fce00078e00ff */
[----:B------:R-:W-:Y:S05]  /*0650*/  WARPSYNC.COLLECTIVE R21, `(.L_x_124) ;  /* 0x0000000015087348 */ /* 0x000fea0003c00000 */
[----:B------:R0:W1:Y:S02]  /*0660*/  SHFL.UP P0, R25, R24, R23, R22 ;  /* 0x0400001718197389 */ /* 0x0000640000000016 */
[----:B01----:R-:W-:Y:S05]  /*0670*/  ENDCOLLECTIVE ;  /* 0x000000000000791b */ /* 0x003fea0003800000 */
.L_x_124:
[----:B------:R-:W-:Y:S02]  /*0680*/  IMAD.MOV.U32 R24, RZ, RZ, R19 ;  /* 0x000000ffff187224 */ /* 0x000fe400078e0013 */
[----:B------:R-:W-:-:S07]  /*0690*/  IMAD.MOV.U32 R27, RZ, RZ, R25 ;  /* 0x000000ffff1b7224 */ /* 0x000fce00078e0019 */
[----:B------:R-:W-:Y:S05]  /*06a0*/  WARPSYNC.COLLECTIVE R21, `(.L_x_125) ;  /* 0x0000000015087348 */ /* 0x000fea0003c00000 */
[----:B------:R0:W1:Y:S02]  /*06b0*/  SHFL.UP P0, R25, R24, R23, R22 ;  /* 0x0400001718197389 */ /* 0x0000640000000016 */
[----:B01----:R-:W-:Y:S05]  /*06c0*/  ENDCOLLECTIVE ;  /* 0x000000000000791b */ /* 0x003fea0003800000 */
.L_x_125:
[----:B------:R-:W-:Y:S01]  /*06d0*/  IADD3 R26, P2, PT, R27, R20, RZ ;  /* 0x000000141b1a7210 */ /* 0x000fe20007f5e0ff */
[----:B------:R-:W-:-:S03]  /*06e0*/  IMAD.MOV.U32 R23, RZ, RZ, 0x2 ;  /* 0x00000002ff177424 */ /* 0x000fc600078e00ff */
[----:B------:R-:W-:Y:S01]  /*06f0*/  SEL R27, R26, R27, P0 ;  /* 0x0000001b1a1b7207 */ /* 0x000fe20000000000 */
[----:B------:R-:W-:-:S04]  /*0700*/  IMAD.X R26, R25, 0x1, R19, P2 ;  /* 0x00000001191a7824 */ /* 0x000fc800010e0613 */
[----:B------:R-:W-:Y:S01]  /*0710*/  IMAD.MOV.U32 R24, RZ, RZ, R27 ;  /* 0x000000ffff187224 */ /* 0x000fe200078e001b */
[----:B------:R-:W-:-:S07]  /*0720*/  SEL R26, R26, R25, P0 ;  /* 0x000000191a1a7207 */ /* 0x000fce0000000000 */
[----:B------:R-:W-:Y:S05]  /*0730*/  WARPSYNC.COLLECTIVE R21, `(.L_x_126) ;  /* 0x0000000015087348 */ /* 0x000fea0003c00000 */
[----:B------:R0:W1:Y:S02]  /*0740*/  SHFL.UP P0, R25, R24, R23, R22 ;  /* 0x0400001718197389 */ /* 0x0000640000000016 */
[----:B01----:R-:W-:Y:S05]  /*0750*/  ENDCOLLECTIVE ;  /* 0x000000000000791b */ /* 0x003fea0003800000 */
.L_x_126:
[----:B------:R-:W-:Y:S02]  /*0760*/  IMAD.MOV.U32 R24, RZ, RZ, R26 ;  /* 0x000000ffff187224 */ /* 0x000fe400078e001a */
[----:B------:R-:W-:-:S07]  /*0770*/  IMAD.MOV.U32 R28, RZ, RZ, R25 ;  /* 0x000000ffff1c7224 */ /* 0x000fce00078e0019 */
[----:B------:R-:W-:Y:S05]  /*0780*/  WARPSYNC.COLLECTIVE R21, `(.L_x_127) ;  /* 0x0000000015087348 */ /* 0x000fea0003c00000 */
[----:B------:R0:W1:Y:S02]  /*0790*/  SHFL.UP P0, R25, R24, R23, R22 ;  /* 0x0400001718197389 */ /* 0x0000640000000016 */
[----:B01----:R-:W-:Y:S05]  /*07a0*/  ENDCOLLECTIVE ;  /* 0x000000000000791b */ /* 0x003fea0003800000 */
.L_x_127:
        /* <DEDUP_REMOVED lines=9> */
.L_x_128:
[----:B------:R-:W-:Y:S02]  /*0840*/  IMAD.MOV.U32 R24, RZ, RZ, R29 ;  /* 0x000000ffff187224 */ /* 0x000fe400078e001d */
[----:B------:R-:W-:-:S07]  /*0850*/  IMAD.MOV.U32 R27, RZ, RZ, R25 ;  /* 0x000000ffff1b7224 */ /* 0x000fce00078e0019 */
[----:B------:R-:W-:Y:S05]  /*0860*/  WARPSYNC.COLLECTIVE R21, `(.L_x_129) ;  /* 0x0000000015087348 */ /* 0x000fea0003c00000 */
[----:B------:R0:W1:Y:S02]  /*0870*/  SHFL.UP P0, R25, R24, R23, R22 ;  /* 0x0400001718197389 */ /* 0x0000640000000016 */
[----:B01----:R-:W-:Y:S05]  /*0880*/  ENDCOLLECTIVE ;  /* 0x000000000000791b */ /* 0x003fea0003800000 */
.L_x_129:
        /* <DEDUP_REMOVED lines=9> */
.L_x_130:
[----:B------:R-:W-:Y:S02]  /*0920*/  IMAD.MOV.U32 R24, RZ, RZ, R29 ;  /* 0x000000ffff187224 */ /* 0x000fe400078e001d */
[----:B------:R-:W-:-:S07]  /*0930*/  IMAD.MOV.U32 R27, RZ, RZ, R25 ;  /* 0x000000ffff1b7224 */ /* 0x000fce00078e0019 */
[----:B------:R-:W-:Y:S05]  /*0940*/  WARPSYNC.COLLECTIVE R21, `(.L_x_131) ;  /* 0x0000000015087348 */ /* 0x000fea0003c00000 */
[----:B------:R0:W1:Y:S02]  /*0950*/  SHFL.UP P0, R25, R24, R23, R22 ;  /* 0x0400001718197389 */ /* 0x0000640000000016 */
[----:B01----:R-:W-:Y:S05]  /*0960*/  ENDCOLLECTIVE ;  /* 0x000000000000791b */ /* 0x003fea0003800000 */
.L_x_131:
        /* <DEDUP_REMOVED lines=9> */
.L_x_132:
[----:B------:R-:W-:Y:S02]  /*0a00*/  IMAD.MOV.U32 R24, RZ, RZ, R26 ;  /* 0x000000ffff187224 */ /* 0x000fe400078e001a */
[----:B------:R-:W-:-:S07]  /*0a10*/  IMAD.MOV.U32 R28, RZ, RZ, R25 ;  /* 0x000000ffff1c7224 */ /* 0x000fce00078e0019 */
[----:B------:R-:W-:Y:S05]  /*0a20*/  WARPSYNC.COLLECTIVE R21, `(.L_x_133) ;  /* 0x0000000015087348 */ /* 0x000fea0003c00000 */
[----:B------:R0:W1:Y:S02]  /*0a30*/  SHFL.UP P0, R25, R24, R23, R22 ;  /* 0x0400001718197389 */ /* 0x0000640000000016 */
[----:B01----:R-:W-:Y:S05]  /*0a40*/  ENDCOLLECTIVE ;  /* 0x000000000000791b */ /* 0x003fea0003800000 */
.L_x_133:
[----:B------:R-:W-:Y:S05]  /*0a50*/  BRA `(.L_x_134) ;  /* 0xfffffff800647947 */ /* 0x000fea000383ffff */
.L_x_135:
        /* <DEDUP_REMOVED lines=10> */
.L_x_512:


//--------------------- .text._ZN3cub18CUB_300001_SM_10006detail10radix_sort30DeviceRadixSortHistogramKernelINS1_5radix10policy_hubIffyE10Policy1000ELNS0_9SortOrderE0EfyNS1_21identity_decomposer_tEEEvPT2_PKT1_SA_iiT3_ --------------------------
	.section	.text._ZN3cub18CUB_300001_SM_10006detail10radix_sort30DeviceRadixSortHistogramKernelINS1_5radix10policy_hubIffyE10Policy1000ELNS0_9SortOrderE0EfyNS1_21identity_decomposer_tEEEvPT2_PKT1_SA_iiT3_,"ax",@progbits
	.align	128
        .global         _ZN3cub18CUB_300001_SM_10006detail10radix_sort30DeviceRadixSortHistogramKernelINS1_5radix10policy_hubIffyE10Policy1000ELNS0_9SortOrderE0EfyNS1_21identity_decomposer_tEEEvPT2_PKT1_SA_iiT3_
        .type           _ZN3cub18CUB_300001_SM_10006detail10radix_sort30DeviceRadixSortHistogramKernelINS1_5radix10policy_hubIffyE10Policy1000ELNS0_9SortOrderE0EfyNS1_21identity_decomposer_tEEEvPT2_PKT1_SA_iiT3_,@function
        .size           _ZN3cub18CUB_300001_SM_10006detail10radix_sort30DeviceRadixSortHistogramKernelINS1_5radix10policy_hubIffyE10Policy1000ELNS0_9SortOrderE0EfyNS1_21identity_decomposer_tEEEvPT2_PKT1_SA_iiT3_,(.L_x_513 - _ZN3cub18CUB_300001_SM_10006detail10radix_sort30DeviceRadixSortHistogramKernelINS1_5radix10policy_hubIffyE10Policy1000ELNS0_9SortOrderE0EfyNS1_21identity_decomposer_tEEEvPT2_PKT1_SA_iiT3_)
        .other          _ZN3cub18CUB_300001_SM_10006detail10radix_sort30DeviceRadixSortHistogramKernelINS1_5radix10policy_hubIffyE10Policy1000ELNS0_9SortOrderE0EfyNS1_21identity_decomposer_tEEEvPT2_PKT1_SA_iiT3_,@"STO_CUDA_ENTRY STV_DEFAULT"
_ZN3cub18CUB_300001_SM_10006detail10radix_sort30DeviceRadixSortHistogramKernelINS1_5radix10policy_hubIffyE10Policy1000ELNS0_9SortOrderE0EfyNS1_21identity_decomposer_tEEEvPT2_PKT1_SA_iiT3_:
.text._ZN3cub18CUB_300001_SM_10006detail10radix_sort30DeviceRadixSortHistogramKernelINS1_5radix10policy_hubIffyE10Policy1000ELNS0_9SortOrderE0EfyNS1_21identity_decomposer_tEEEvPT2_PKT1_SA_iiT3_:
[----:B------:R-:W-:Y:S01]  /*0000*/  LDC R1, c[0x0][0x37c] ;  /* 0x0000df00ff017b82 */ /* 0x000fe20000000800 */
[----:B------:R-:W0:Y:S02]  /*0010*/  LDCU.64 UR6, c[0x0][0x390] ;  /* 0x00007200ff0677ac */ /* 0x000e240008000a00 */
[----:B0-----:R-:W-:-:S04]  /*0020*/  ISETP.NE.U32.AND P0, PT, RZ, UR6, PT ;  /* 0x00000006ff007c0c */ /* 0x001fc8000bf05070 */
[----:B------:R-:W-:-:S13]  /*0030*/  ISETP.NE.AND.EX P0, PT, RZ, UR7, PT, P0 ;  /* 0x00000007ff007c0c */ /* 0x000fda000bf05300 */
[----:B------:R-:W-:Y:S05]  /*0040*/  @!P0 EXIT ;  /* 0x000000000000894d */ /* 0x000fea0003800000 */
[----:B------:R-:W-:Y:S01]  /*0050*/  UIADD3 UR11, UP0, UPT, UR6, -0x1, URZ ;  /* 0xffffffff060b7890 */ /* 0x000fe2000ff1e0ff */
[----:B------:R-:W0:Y:S01]  /*0060*/  S2R R0, SR_TID.X ;  /* 0x0000000000007919 */ /* 0x000e220000002100 */
[----:B------:R-:W1:Y:S01]  /*0070*/  LDCU.64 UR4, c[0x0][0x398] ;  /* 0x00007300ff0477ac */ /* 0x000e620008000a00 */
[----:B------:R-:W2:Y:S01]  /*0080*/  S2UR UR8, SR_CTAID.X ;  /* 0x00000000000879c3 */ /* 0x000ea20000002500 */
[----:B------:R-:W-:Y:S01]  /*0090*/  UIADD3.X UR12, UPT, UPT, UR7, -0x1, URZ, UP0, !UPT ;  /* 0xffffffff070c7890 */ /* 0x000fe200087fe4ff */
[----:B------:R-:W3:Y:S03]  /*00a0*/  LDCU.64 UR20, c[0x0][0x358] ;  /* 0x00006b00ff1477ac */ /* 0x000ee60008000a00 */
[----:B------:R-:W-:Y:S01]  /*00b0*/  USHF.R.U64 UR11, UR11, 0x1e, UR12 ;  /* 0x0000001e0b0b7899 */ /* 0x000fe2000800120c */
[----:B------:R-:W4:Y:S03]  /*00c0*/  LDCU UR28, c[0x0][0x370] ;  /* 0x00006e00ff1c77ac */ /* 0x000f260008000800 */
[----:B------:R-:W-:-:S02]  /*00d0*/  UIADD3 UR11, UP0, UPT, UR11, 0x1, URZ ;  /* 0x000000010b0b7890 */ /* 0x000fc4000ff1e0ff */
[----:B-1----:R-:W-:Y:S02]  /*00e0*/  UIADD3 UR4, UPT, UPT, UR5, 0x7, -UR4 ;  /* 0x0000000705047890 */ /* 0x002fe4000fffe804 */
[----:B------:R-:W-:Y:S02]  /*00f0*/  ULEA.HI.X UR12, UR12, URZ, URZ, 0x2, UP0 ;  /* 0x000000ff0c0c7291 */ /* 0x000fe400080f14ff */
[----:B------:R-:W-:Y:S02]  /*0100*/  UISETP.LT.U32.AND UP0, UPT, UR11, UR6, UPT ;  /* 0x000000060b00728c */ /* 0x000fe4000bf01070 */
[----:B------:R-:W-:Y:S02]  /*0110*/  USHF.R.S32.HI UR5, URZ, 0x1f, UR4 ;  /* 0x0000001fff057899 */ /* 0x000fe40008011404 */
[----:B------:R-:W-:Y:S02]  /*0120*/  UISETP.LT.U32.AND.EX UP0, UPT, UR12, UR7, UPT, UP0 ;  /* 0x000000070c00728c */ /* 0x000fe4000bf01100 */
[----:B------:R-:W-:-:S02]  /*0130*/  ULEA.HI UR5, UR5, UR4, URZ, 0x3 ;  /* 0x0000000405057291 */ /* 0x000fc4000f8f18ff */
[----:B------:R-:W-:Y:S01]  /*0140*/  USEL UR11, UR11, UR6, UP0 ;  /* 0x000000060b0b7287 */ /* 0x000fe20008000000 */
[----:B0-----:R-:W-:Y:S01]  /*0150*/  VIADD R20, R0, 0x780 ;  /* 0x0000078000147836 */ /* 0x001fe20000000000 */
[----:B------:R-:W-:Y:S02]  /*0160*/  USEL UR12, UR12, UR7, UP0 ;  /* 0x000000070c0c7287 */ /* 0x000fe40008000000 */
[----:B------:R-:W-:Y:S02]  /*0170*/  UISETP.GE.AND UP0, UPT, UR4, 0x8, UPT ;  /* 0x000000080400788c */ /* 0x000fe4000bf06270 */
[----:B------:R-:W-:Y:S02]  /*0180*/  USHF.R.S32.HI UR5, URZ, 0x3, UR5 ;  /* 0x00000003ff057899 */ /* 0x000fe40008011405 */
[----:B--2---:R-:W-:Y:S02]  /*0190*/  USHF.L.U32 UR8, UR8, 0xb, URZ ;  /* 0x0000000b08087899 */ /* 0x004fe400080006ff */
[----:B------:R-:W-:Y:S01]  /*01a0*/  PLOP3.LUT P0, PT, PT, PT, UP0, 0x80, 0x8 ;  /* 0x000000000008781c */ /* 0x000fe20003f0f008 */
[----:B------:R-:W-:-:S02]  /*01b0*/  UIADD3 UR22, UPT, UPT, UR5, -0x1, URZ ;  /* 0xffffffff05167890 */ /* 0x000fc4000fffe0ff */
[----:B------:R-:W-:Y:S01]  /*01c0*/  ULOP3.LUT UR23, UR5, 0xf, URZ, 0xc0, !UPT ;  /* 0x0000000f05177892 */ /* 0x000fe2000f8ec0ff */
[----:B------:R-:W-:Y:S01]  /*01d0*/  ISETP.GT.U32.OR P0, PT, R0, 0xff, !P0 ;  /* 0x000000ff0000780c */ /* 0x000fe20004704470 */
[----:B------:R-:W-:Y:S02]  /*01e0*/  ULOP3.LUT UR24, UR5, 0x7, URZ, 0xc0, !UPT ;  /* 0x0000000705187892 */ /* 0x000fe4000f8ec0ff */
[----:B------:R-:W-:Y:S01]  /*01f0*/  ULOP3.LUT UR25, UR5, 0x3, URZ, 0xc0, !UPT ;  /* 0x0000000305197892 */ /* 0x000fe2000f8ec0ff */
[----:B------:R-:W-:Y:S01]  /*0200*/  P2R R21, PR, RZ, 0x1 ;  /* 0x00000001ff157803 */ /* 0x000fe20000000000 */
[----:B------:R-:W-:Y:S02]  /*0210*/  ULOP3.LUT UR26, UR5, 0xffffff0, URZ, 0xc0, !UPT ;  /* 0x0ffffff0051a7892 */ /* 0x000fe4000f8ec0ff */
[----:B------:R-:W-:Y:S02]  /*0220*/  ULOP3.LUT UR27, UR5, 0xffffff8, URZ, 0xc0, !UPT ;  /* 0x0ffffff8051b7892 */ /* 0x000fe4000f8ec0ff */
[----:B------:R-:W-:Y:S01]  /*0230*/  ULOP3.LUT UR9, UR5, 0x1, URZ, 0xc0, !UPT ;  /* 0x0000000105097892 */ /* 0x000fe2000f8ec0ff */
[----:B------:R-:W-:Y:S01]  /*0240*/  UMOV UR6, URZ ;  /* 0x000000ff00067c82 */ /* 0x000fe20008000000 */
[----:B---34-:R-:W-:-:S10]  /*0250*/  UMOV UR7, URZ ;  /* 0x000000ff00077c82 */ /* 0x018fd40008000000 */
.L_x_219:
[----:B------:R-:W-:Y:S01]  /*0260*/  ISETP.NE.AND P0, PT, R21, RZ, PT ;  /* 0x000000ff1500720c */ /* 0x000fe20003f05270 */
[----:B------:R-:W-:-:S12]  /*0270*/  BSSY.RECONVERGENT B0, `(.L_x_136) ;  /* 0x0000080000007945 */ /* 0x000fd80003800200 */
[----:B012345:R-:W-:Y:S05]  /*0280*/  @P0 BRA `(.L_x_137) ;  /* 0x0000000400f80947 */ /* 0x03ffea0003800000 */
[----:B------:R-:W0:Y:S01]  /*0290*/  S2UR UR5, SR_CgaCtaId ;  /* 0x00000000000579c3 */ /* 0x000e220000008800 */
[----:B------:R-:W-:Y:S01]  /*02a0*/  IMAD.U32 R2, RZ, RZ, UR22 ;  /* 0x00000016ff027e24 */ /* 0x000fe2000f8e00ff */
[----:B------:R-:W-:-:S04]  /*02b0*/  UMOV UR4, 0x400 ;  /* 0x0000040000047882 */ /* 0x000fc80000000000 */
[----:B------:R-:W-:Y:S01]  /*02c0*/  ISETP.GE.U32.AND P1, PT, R2, 0xf, PT ;  /* 0x0000000f0200780c */ /* 0x000fe20003f26070 */
[----:B------:R-:W-:Y:S01]  /*02d0*/  IMAD.MOV.U32 R2, RZ, RZ, RZ ;  /* 0x000000ffff027224 */ /* 0x000fe200078e00ff */
[----:B0-----:R-:W-:-:S06]  /*02e0*/  ULEA UR4, UR5, UR4, 0x18 ;  /* 0x0000000405047291 */ /* 0x001fcc000f8ec0ff */
[----:B------:R-:W-:-:S05]  /*02f0*/  LEA R5, R0, UR4, 0x2 ;  /* 0x0000000400057c11 */ /* 0x000fca000f8e10ff */
[----:B------:R-:W-:Y:S05]  /*0300*/  @!P1 BRA `(.L_x_138) ;  /* 0x00000000005c9947 */ /* 0x000fea0003800000 */
[----:B------:R-:W-:Y:S01]  /*0310*/  VIADD R2, R5, 0x2000 ;  /* 0x0000200005027836 */ /* 0x000fe20000000000 */
[----:B------:R-:W-:-:S12]  /*0320*/  UIADD3 UR4, UPT, UPT, -UR26, URZ, URZ ;  /* 0x000000ff1a047290 */ /* 0x000fd8000fffe1ff */
.L_x_139:
[----:B------:R-:W-:Y:S01]  /*0330*/  UIADD3 UR4, UPT, UPT, UR4, 0x10, URZ ;  /* 0x0000001004047890 */ /* 0x000fe2000fffe0ff */
[----:B------:R-:W-:Y:S03]  /*0340*/  STS [R2+-0x2000], RZ ;  /* 0xffe000ff02007388 */ /* 0x000fe60000000800 */
[----:B------:R-:W-:Y:S01]  /*0350*/  UISETP.NE.AND UP0, UPT, UR4, URZ, UPT ;  /* 0x000000ff0400728c */ /* 0x000fe2000bf05270 */
        /* <DEDUP_REMOVED lines=16> */
[----:B------:R-:W-:Y:S06]  /*0460*/  BRA.U UP0, `(.L_x_139) ;  /* 0xfffffffd00b07547 */ /* 0x000fec000b83ffff */
[----:B------:R-:W-:-:S07]  /*0470*/  IMAD.U32 R2, RZ, RZ, UR26 ;  /* 0x0000001aff027e24 */ /* 0x000fce000f8e00ff */
.L_x_138:
[----:B------:R-:W-:Y:S01]  /*0480*/  ISETP.NE.AND P0, PT, RZ, UR23, PT ;  /* 0x00000017ff007c0c */ /* 0x000fe2000bf05270 */
[----:B------:R-:W-:Y:S02]  /*0490*/  IMAD.U32 R6, RZ, RZ, UR24 ;  /* 0x00000018ff067e24 */ /* 0x000fe4000f8e00ff */
[----:B------:R-:W-:Y:S02]  /*04a0*/  IMAD.U32 R3, RZ, RZ, UR23 ;  /* 0x00000017ff037e24 */ /* 0x000fe4000f8e00ff */
[----:B------:R-:W-:Y:S02]  /*04b0*/  VIADD R6, R6, 0xffffffff ;  /* 0xffffffff06067836 */ /* 0x000fe40000000000 */
[----:B------:R-:W-:-:S06]  /*04c0*/  VIADD R3, R3, 0xffffffff ;  /* 0xffffffff03037836 */ /* 0x000fcc0000000000 */
[----:B------:R-:W-:Y:S05]  /*04d0*/  @!P0 BRA `(.L_x_140) ;  /* 0x00000000007c8947 */ /* 0x000fea0003800000 */
[----:B------:R-:W-:Y:S01]  /*04e0*/  ISETP.GE.U32.AND P2, PT, R3, 0x7, PT ;  /* 0x000000070300780c */ /* 0x000fe20003f46070 */
[----:B------:R-:W-:-:S12]  /*04f0*/  UISETP.NE.AND UP0, UPT, UR24, URZ, UPT ;  /* 0x000000ff1800728c */ /* 0x000fd8000bf05270 */
[----:B------:R-:W-:Y:S05]  /*0500*/  @!P2 BRA `(.L_x_141) ;  /* 0x000000000028a947 */ /* 0x000fea0003800000 */
        /* <DEDUP_REMOVED lines=10> */
.L_x_141:
[----:B------:R-:W-:Y:S05]  /*05b0*/  BRA.U !UP0, `(.L_x_140) ;  /* 0x0000000108447547 */ /* 0x000fea000b800000 */
[----:B------:R-:W-:Y:S01]  /*05c0*/  ISETP.GE.U32.AND P2, PT, R6, 0x3, PT ;  /* 0x000000030600780c */ /* 0x000fe20003f46070 */
[----:B------:R-:W-:-:S12]  /*05d0*/  UISETP.NE.AND UP0, UPT, UR25, URZ, UPT ;  /* 0x000000ff1900728c */ /* 0x000fd8000bf05270 */
[C---:B0-----:R-:W-:Y:S02]  /*05e0*/  @P2 IMAD R4, R2.reuse, 0x400, R5 ;  /* 0x0000040002042824 */ /* 0x041fe400078e0205 */
[----:B------:R-:W-:-:S03]  /*05f0*/  @P2 VIADD R2, R2, 0x4 ;  /* 0x0000000402022836 */ /* 0x000fc60000000000 */
[----:B------:R1:W-:Y:S04]  /*0600*/  @P2 STS [R4], RZ ;  /* 0x000000ff04002388 */ /* 0x0003e80000000800 */
[----:B------:R1:W-:Y:S04]  /*0610*/  @P2 STS [R4+0x400], RZ ;  /* 0x000400ff04002388 */ /* 0x0003e80000000800 */
[----:B------:R1:W-:Y:S04]  /*0620*/  @P2 STS [R4+0x800], RZ ;  /* 0x000800ff04002388 */ /* 0x0003e80000000800 */
[----:B------:R1:W-:Y:S01]  /*0630*/  @P2 STS [R4+0xc00], RZ ;  /* 0x000c00ff04002388 */ /* 0x0003e20000000800 */
[----:B------:R-:W-:Y:S05]  /*0640*/  BRA.U !UP0, `(.L_x_140) ;  /* 0x0000000108207547 */ /* 0x000fea000b800000 */
[----:B------:R-:W-:Y:S01]  /*0650*/  IMAD R2, R2, 0x400, R5 ;  /* 0x0000040002027824 */ /* 0x000fe200078e0205 */
[----:B------:R-:W-:-:S04]  /*0660*/  UISETP.NE.AND UP0, UPT, UR25, 0x1, UPT ;  /* 0x000000011900788c */ /* 0x000fc8000bf05270 */
[----:B------:R2:W-:Y:S05]  /*0670*/  STS [R2], RZ ;  /* 0x000000ff02007388 */ /* 0x0005ea0000000800 */
[----:B------:R-:W-:Y:S05]  /*0680*/  BRA.U !UP0, `(.L_x_140) ;  /* 0x0000000108107547 */ /* 0x000fea000b800000 */
[----:B------:R-:W-:Y:S01]  /*0690*/  UISETP.NE.AND UP0, UPT, UR25, 0x2, UPT ;  /* 0x000000021900788c */ /* 0x000fe2000bf05270 */
[----:B------:R3:W-:Y:S05]  /*06a0*/  STS [R2+0x400], RZ ;  /* 0x000400ff02007388 */ /* 0x0007ea0000000800 */
[----:B------:R-:W-:-:S13]  /*06b0*/  PLOP3.LUT P2, PT, PT, PT, UP0, 0x80, 0x8 ;  /* 0x000000000008781c */ /* 0x000fda0003f4f008 */
[----:B------:R3:W-:Y:S02]  /*06c0*/  @P2 STS [R2+0x800], RZ ;  /* 0x000800ff02002388 */ /* 0x0007e40000000800 */
.L_x_140:
[----:B------:R-:W-:-:S13]  /*06d0*/  ISETP.GT.U32.AND P2, PT, R0, 0x7f, PT ;  /* 0x0000007f0000780c */ /* 0x000fda0003f44070 */
[----:B------:R-:W-:Y:S05]  /*06e0*/  @P2 BRA `(.L_x_137) ;  /* 0x0000000000e02947 */ /* 0x000fea0003800000 */
[----:B--23--:R-:W-:Y:S01]  /*06f0*/  IMAD.MOV.U32 R2, RZ, RZ, RZ ;  /* 0x000000ffff027224 */ /* 0x00cfe200078e00ff */
[----:B------:R-:W-:Y:S06]  /*0700*/  @!P1 BRA `(.L_x_142) ;  /* 0x0000000000589947 */ /* 0x000fec0003800000 */
[----:B------:R-:W-:-:S07]  /*0710*/  IMAD.MOV.U32 R2, RZ, RZ, RZ ;  /* 0x000000ffff027224 */ /* 0x000fce00078e00ff */
.L_x_143:
[C---:B012---:R-:W-:Y:S02]  /*0720*/  IMAD R4, R2.reuse, 0x400, R5 ;  /* 0x0000040002047824 */ /* 0x047fe400078e0205 */
[----:B------:R-:W-:-:S03]  /*0730*/  VIADD R2, R2, 0x10 ;  /* 0x0000001002027836 */ /* 0x000fc60000000000 */
[----:B------:R2:W-:Y:S02]  /*0740*/  STS [R4+0x200], RZ ;  /* 0x000200ff04007388 */ /* 0x0005e40000000800 */
[----:B------:R-:W-:Y:S02]  /*0750*/  ISETP.NE.AND P1, PT, R2, UR26, PT ;  /* 0x0000001a02007c0c */ /* 0x000fe4000bf25270 */
[----:B------:R2:W-:Y:S04]  /*0760*/  STS [R4+0x600], RZ ;  /* 0x000600ff04007388 */ /* 0x0005e80000000800 */
        /* <DEDUP_REMOVED lines=13> */
[----:B------:R2:W-:Y:S01]  /*0840*/  STS [R4+0x3e00], RZ ;  /* 0x003e00ff04007388 */ /* 0x0005e20000000800 */
[----:B------:R-:W-:Y:S05]  /*0850*/  @P1 BRA `(.L_x_143) ;  /* 0xfffffffc00b01947 */ /* 0x000fea000383ffff */
[----:B------:R-:W-:-:S07]  /*0860*/  IMAD.U32 R2, RZ, RZ, UR26 ;  /* 0x0000001aff027e24 */ /* 0x000fce000f8e00ff */
.L_x_142:
[----:B------:R-:W-:Y:S05]  /*0870*/  @!P0 BRA `(.L_x_137) ;  /* 0x00000000007c8947 */ /* 0x000fea0003800000 */
[----:B------:R-:W-:Y:S01]  /*0880*/  ISETP.GE.U32.AND P0, PT, R3, 0x7, PT ;  /* 0x000000070300780c */ /* 0x000fe20003f06070 */
[----:B------:R-:W-:-:S12]  /*0890*/  UISETP.NE.AND UP0, UPT, UR24, URZ, UPT ;  /* 0x000000ff1800728c */ /* 0x000fd8000bf05270 */
[----:B------:R-:W-:Y:S05]  /*08a0*/  @!P0 BRA `(.L_x_144) ;  /* 0x0000000000288947 */ /* 0x000fea0003800000 */
[C---:B------:R-:W-:Y:S02]  /*08b0*/  IMAD R3, R2.reuse, 0x400, R5 ;  /* 0x0000040002037824 */ /* 0x040fe400078e0205 */
[----:B------:R-:W-:-:S03]  /*08c0*/  VIADD R2, R2, 0x8 ;  /* 0x0000000802027836 */ /* 0x000fc60000000000 */
[----:B------:R3:W-:Y:S04]  /*08d0*/  STS [R3+0x200], RZ ;  /* 0x000200ff03007388 */ /* 0x0007e80000000800 */
[----:B------:R3:W-:Y:S04]  /*08e0*/  STS [R3+0x600], RZ ;  /* 0x000600ff03007388 */ /* 0x0007e80000000800 */
[----:B------:R3:W-:Y:S04]  /*08f0*/  STS [R3+0xa00], RZ ;  /* 0x000a00ff03007388 */ /* 0x0007e80000000800 */
[----:B------:R3:W-:Y:S04]  /*0900*/  STS [R3+0xe00], RZ ;  /* 0x000e00ff03007388 */ /* 0x0007e80000000800 */
[----:B------:R3:W-:Y:S04]  /*0910*/  STS [R3+0x1200], RZ ;  /* 0x001200ff03007388 */ /* 0x0007e80000000800 */
[----:B------:R3:W-:Y:S04]  /*0920*/  STS [R3+0x1600], RZ ;  /* 0x001600ff03007388 */ /* 0x0007e80000000800 */
[----:B------:R3:W-:Y:S04]  /*0930*/  STS [R3+0x1a00], RZ ;  /* 0x001a00ff03007388 */ /* 0x0007e80000000800 */
[----:B------:R3:W-:Y:S02]  /*0940*/  STS [R3+0x1e00], RZ ;  /* 0x001e00ff03007388 */ /* 0x0007e40000000800 */
.L_x_144:
[----:B------:R-:W-:Y:S05]  /*0950*/  BRA.U !UP0, `(.L_x_137) ;  /* 0x0000000108447547 */ /* 0x000fea000b800000 */
[----:B------:R-:W-:Y:S01]  /*0960*/  ISETP.GE.U32.AND P0, PT, R6, 0x3, PT ;  /* 0x000000030600780c */ /* 0x000fe20003f06070 */
[----:B------:R-:W-:-:S12]  /*0970*/  UISETP.NE.AND UP0, UPT, UR25, URZ, UPT ;  /* 0x000000ff1900728c */ /* 0x000fd8000bf05270 */
[C---:B---3--:R-:W-:Y:S02]  /*0980*/  @P0 IMAD R3, R2.reuse, 0x400, R5 ;  /* 0x0000040002030824 */ /* 0x048fe400078e0205 */
[----:B------:R-:W-:-:S03]  /*0990*/  @P0 VIADD R2, R2, 0x4 ;  /* 0x0000000402020836 */ /* 0x000fc60000000000 */
[----:B------:R4:W-:Y:S04]  /*09a0*/  @P0 STS [R3+0x200], RZ ;  /* 0x000200ff03000388 */ /* 0x0009e80000000800 */
[----:B------:R4:W-:Y:S04]  /*09b0*/  @P0 STS [R3+0x600], RZ ;  /* 0x000600ff03000388 */ /* 0x0009e80000000800 */
[----:B------:R4:W-:Y:S04]  /*09c0*/  @P0 STS [R3+0xa00], RZ ;  /* 0x000a00ff03000388 */ /* 0x0009e80000000800 */
[----:B------:R4:W-:Y:S01]  /*09d0*/  @P0 STS [R3+0xe00], RZ ;  /* 0x000e00ff03000388 */ /* 0x0009e20000000800 */
[----:B------:R-:W-:Y:S05]  /*09e0*/  BRA.U !UP0, `(.L_x_137) ;  /* 0x0000000108207547 */ /* 0x000fea000b800000 */
[----:B------:R-:W-:Y:S01]  /*09f0*/  IMAD R2, R2, 0x400, R5 ;  /* 0x0000040002027824 */ /* 0x000fe200078e0205 */
[----:B------:R-:W-:-:S04]  /*0a00*/  UISETP.NE.AND UP0, UPT, UR25, 0x1, UPT ;  /* 0x000000011900788c */ /* 0x000fc8000bf05270 */
[----:B------:R3:W-:Y:S05]  /*0a10*/  STS [R2+0x200], RZ ;  /* 0x000200ff02007388 */ /* 0x0007ea0000000800 */
[----:B------:R-:W-:Y:S05]  /*0a20*/  BRA.U !UP0, `(.L_x_137) ;  /* 0x0000000108107547 */ /* 0x000fea000b800000 */
[----:B------:R-:W-:Y:S01]  /*0a30*/  UISETP.NE.AND UP0, UPT, UR25, 0x2, UPT ;  /* 0x000000021900788c */ /* 0x000fe2000bf05270 */
[----:B------:R0:W-:Y:S05]  /*0a40*/  STS [R2+0x600], RZ ;  /* 0x000600ff02007388 */ /* 0x0001ea0000000800 */
[----:B------:R-:W-:-:S13]  /*0a50*/  PLOP3.LUT P0, PT, PT, PT, UP0, 0x80, 0x8 ;  /* 0x000000000008781c */ /* 0x000fda0003f0f008 */
[----:B------:R0:W-:Y:S02]  /*0a60*/  @P0 STS [R2+0xa00], RZ ;  /* 0x000a00ff02000388 */ /* 0x0001e40000000800 */
.L_x_137:
[----:B------:R-:W-:Y:S05]  /*0a70*/  BSYNC.RECONVERGENT B0 ;  /* 0x0000000000007941 */ /* 0x000fea0003800200 */
.L_x_136:
[----:B------:R-:W5:Y:S01]  /*0a80*/  LDCU.64 UR14, c[0x0][0x390] ;  /* 0x00007200ff0e77ac */ /* 0x000f620008000a00 */
[----:B------:R-:W-:Y:S02]  /*0a90*/  USHF.L.U32 UR4, UR6, 0x1e, URZ ;  /* 0x0000001e06047899 */ /* 0x000fe400080006ff */
[----:B------:R-:W-:Y:S02]  /*0aa0*/  USHF.L.U64.HI UR5, UR6, 0x1e, UR7 ;  /* 0x0000001e06057899 */ /* 0x000fe40008010207 */
[----:B-----5:R-:W-:-:S04]  /*0ab0*/  UIADD3 UR4, UP0, UPT, -UR4, UR14, URZ ;  /* 0x0000000e04047290 */ /* 0x020fc8000ff1e1ff */
[----:B------:R-:W-:Y:S02]  /*0ac0*/  UIADD3.X UR5, UPT, UPT, ~UR5, UR15, URZ, UP0, !UPT ;  /* 0x0000000f05057290 */ /* 0x000fe400087fe5ff */
[----:B------:R-:W-:-:S04]  /*0ad0*/  UISETP.LT.U32.AND UP0, UPT, UR4, 0x40000000, UPT ;  /* 0x400000000400788c */ /* 0x000fc8000bf01070 */
[----:B------:R-:W-:-:S04]  /*0ae0*/  UISETP.LT.U32.AND.EX UP0, UPT, UR5, URZ, UPT, UP0 ;  /* 0x000000ff0500728c */ /* 0x000fc8000bf01100 */
[----:B------:R-:W-:Y:S02]  /*0af0*/  USEL UR13, UR4, 0x40000000, UP0 ;  /* 0x40000000040d7887 */ /* 0x000fe40008000000 */
[----:B------:R-:W-:Y:S02]  /*0b00*/  USEL UR14, UR5, URZ, UP0 ;  /* 0x000000ff050e7287 */ /* 0x000fe40008000000 */
[----:B------:R-:W-:-:S04]  /*0b10*/  UISETP.GT.U32.AND UP0, UPT, UR13, UR8, UPT ;  /* 0x000000080d00728c */ /* 0x000fc8000bf04070 */
[----:B------:R-:W-:Y:S01]  /*0b20*/  UISETP.GT.U32.AND.EX UP0, UPT, UR14, URZ, UPT, UP0 ;  /* 0x000000ff0e00728c */ /* 0x000fe2000bf04100 */
[----:B------:R-:W-:Y:S08]  /*0b30*/  BAR.SYNC.DEFER_BLOCKING 0x0 ;  /* 0x0000000000007b1d */ /* 0x000ff00000010000 */
[----:B------:R-:W-:Y:S06]  /*0b40*/  BAR.SYNC.DEFER_BLOCKING 0x0 ;  /* 0x0000000000007b1d */ /* 0x000fec0000010000 */
[----:B------:R-:W-:Y:S05]  /*0b50*/  BRA.U !UP0, `(.L_x_145) ;  /* 0x00000011082c7547 */ /* 0x000fea000b800000 */
[----:B------:R-:W-:Y:S01]  /*0b60*/  UMOV UR10, UR8 ;  /* 0x00000008000a7c82 */ /* 0x000fe20008000000 */
[----:B------:R-:W-:-:S05]  /*0b70*/  UMOV UR5, URZ ;  /* 0x000000ff00057c82 */ /* 0x000fca0008000000 */
.L_x_150:
[----:B-----5:R-:W5:Y:S01]  /*0b80*/  LDCU.64 UR18, c[0x0][0x390] ;  /* 0x00007200ff1277ac */ /* 0x020f620008000a00 */
[----:B------:R-:W-:Y:S02]  /*0b90*/  USHF.L.U32 UR15, UR6, 0x1e, URZ ;  /* 0x0000001e060f7899 */ /* 0x000fe400080006ff */
[----:B------:R-:W-:Y:S02]  /*0ba0*/  USHF.L.U64.HI UR16, UR6, 0x1e, UR7 ;  /* 0x0000001e06107899 */ /* 0x000fe40008010207 */
[----:B------:R-:W-:-:S04]  /*0bb0*/  UIADD3 UR15, UP0, UPT, UR10, UR15, URZ ;  /* 0x0000000f0a0f7290 */ /* 0x000fc8000ff1e0ff */
[----:B------:R-:W-:Y:S02]  /*0bc0*/  UIADD3.X UR16, UPT, UPT, UR5, UR16, URZ, UP0, !UPT ;  /* 0x0000001005107290 */ /* 0x000fe400087fe4ff */
[----:B------:R-:W-:Y:S02]  /*0bd0*/  ULEA UR10, UP0, UR28, UR10, 0xb ;  /* 0x0000000a1c0a7291 */ /* 0x000fe4000f8058ff */
[----:B-----5:R-:W-:Y:S02]  /*0be0*/  UIADD3 UR17, UP1, UPT, -UR15, UR18, URZ ;  /* 0x000000120f117290 */ /* 0x020fe4000ff3e1ff */
[----:B------:R-:W-:Y:S02]  /*0bf0*/  UIADD3.X UR5, UPT, UPT, URZ, UR5, URZ, UP0, !UPT ;  /* 0x00000005ff057290 */ /* 0x000fe400087fe4ff */
[----:B------:R-:W-:Y:S02]  /*0c00*/  UIADD3.X UR4, UPT, UPT, ~UR16, UR19, URZ, UP1, !UPT ;  /* 0x0000001310047290 */ /* 0x000fe40008ffe5ff */
[----:B------:R-:W-:-:S02]  /*0c10*/  UISETP.GE.U32.AND UP1, UPT, UR17, 0x800, UPT ;  /* 0x000008001100788c */ /* 0x000fc4000bf26070 */
[----:B------:R-:W-:Y:S02]  /*0c20*/  UISETP.GE.U32.AND UP0, UPT, UR10, UR13, UPT ;  /* 0x0000000d0a00728c */ /* 0x000fe4000bf06070 */
[----:B------:R-:W-:Y:S02]  /*0c30*/  UISETP.GE.U32.AND.EX UP1, UPT, UR4, URZ, UPT, UP1 ;  /* 0x000000ff0400728c */ /* 0x000fe4000bf26110 */
[----:B------:R-:W-:-:S07]  /*0c40*/  UISETP.GE.U32.AND.EX UP0, UPT, UR5, UR14, UPT, UP0 ;  /* 0x0000000e0500728c */ /* 0x000fce000bf06100 */
[----:B0-----:R-:W-:Y:S05]  /*0c50*/  BRA.U !UP1, `(.L_x_146) ;  /* 0x0000000109587547 */ /* 0x001fea000b800000 */
[----:B------:R-:W0:Y:S01]  /*0c60*/  LDCU.64 UR18, c[0x0][0x388] ;  /* 0x00007100ff1277ac */ /* 0x000e220008000a00 */
[----:B---34-:R-:W-:-:S05]  /*0c70*/  IADD3 R3, P0, PT, R0, UR15, RZ ;  /* 0x0000000f00037c10 */ /* 0x018fca000ff1e0ff */
[----:B012---:R-:W-:Y:S01]  /*0c80*/  IMAD.X R4, RZ, RZ, UR16, P0 ;  /* 0x00000010ff047e24 */ /* 0x007fe200080e06ff */
[----:B------:R-:W-:-:S04]  /*0c90*/  LEA R2, P0, R3, UR18, 0x2 ;  /* 0x0000001203027c11 */ /* 0x000fc8000f8010ff */
        /* <DEDUP_REMOVED lines=18> */
.L_x_146:
[----:B------:R-:W1:Y:S01]  /*0dc0*/  LDCU.64 UR18, c[0x0][0x388] ;  /* 0x00007100ff1277ac */ /* 0x000e620008000a00 */
[C---:B0-23--:R-:W-:Y:S01]  /*0dd0*/  VIADD R2, R0.reuse, 0x80 ;  /* 0x0000008000027836 */ /* 0x04dfe20000000000 */
[C---:B----4-:R-:W-:Y:S01]  /*0de0*/  IADD3 R3, P0, PT, R0.reuse, UR15, RZ ;  /* 0x0000000f00037c10 */ /* 0x050fe2000ff1e0ff */
[C---:B------:R-:W-:Y:S01]  /*0df0*/  VIADD R5, R0.reuse, 0x180 ;  /* 0x0000018000057836 */ /* 0x040fe20000000000 */
[C---:B------:R-:W-:Y:S01]  /*0e00*/  ISETP.GE.AND P1, PT, R0.reuse, UR17, PT ;  /* 0x0000001100007c0c */ /* 0x040fe2000bf26270 */
[----:B------:R-:W-:Y:S01]  /*0e10*/  VIADD R6, R0, 0x100 ;  /* 0x0000010000067836 */ /* 0x000fe20000000000 */
[----:B------:R-:W-:Y:S01]  /*0e20*/  ISETP.GE.AND P2, PT, R2, UR17, PT ;  /* 0x0000001102007c0c */ /* 0x000fe2000bf46270 */
[----:B-1----:R-:W-:Y:S01]  /*0e30*/  IMAD.X R4, RZ, RZ, UR16, P0 ;  /* 0x00000010ff047e24 */ /* 0x002fe200080e06ff */
[----:B------:R-:W-:Y:S01]  /*0e40*/  ISETP.GE.AND P4, PT, R5, UR17, PT ;  /* 0x0000001105007c0c */ /* 0x000fe2000bf86270 */
[----:B------:R-:W-:Y:S01]  /*0e50*/  VIADD R5, R0, 0x200 ;  /* 0x0000020000057836 */ /* 0x000fe20000000000 */
[----:B------:R-:W-:Y:S01]  /*0e60*/  ISETP.GE.AND P3, PT, R6, UR17, PT ;  /* 0x0000001106007c0c */ /* 0x000fe2000bf66270 */
[----:B------:R-:W-:-:S02]  /*0e70*/  IMAD.MOV.U32 R11, RZ, RZ, 0x7fffffff ;  /* 0x7fffffffff0b7424 */ /* 0x000fc400078e00ff */
[----:B------:R-:W-:Y:S01]  /*0e80*/  IMAD.MOV.U32 R10, RZ, RZ, 0x7fffffff ;  /* 0x7fffffffff0a7424 */ /* 0x000fe200078e00ff */
[----:B------:R-:W-:Y:S01]  /*0e90*/  ISETP.GE.AND P5, PT, R5, UR17, PT ;  /* 0x0000001105007c0c */ /* 0x000fe2000bfa6270 */
[----:B------:R-:W-:Y:S01]  /*0ea0*/  VIADD R5, R0, 0x300 ;  /* 0x0000030000057836 */ /* 0x000fe20000000000 */
[----:B------:R-:W-:-:S04]  /*0eb0*/  LEA R2, P0, R3, UR18, 0x2 ;  /* 0x0000001203027c11 */ /* 0x000fc8000f8010ff */
[----:B------:R-:W-:Y:S01]  /*0ec0*/  LEA.HI.X R3, R3, UR19, R4, 0x2, P0 ;  /* 0x0000001303037c11 */ /* 0x000fe200080f1404 */
[----:B------:R-:W-:Y:S02]  /*0ed0*/  VIADD R4, R0, 0x280 ;  /* 0x0000028000047836 */ /* 0x000fe40000000000 */
[----:B------:R-:W-:Y:S02]  /*0ee0*/  IMAD.MOV.U32 R13, RZ, RZ, 0x7fffffff ;  /* 0x7fffffffff0d7424 */ /* 0x000fe400078e00ff */
[----:B------:R1:W5:Y:S01]  /*0ef0*/  @!P2 LDG.E R11, desc[UR20][R2.64+0x200] ;  /* 0x00020014020ba981 */ /* 0x000362000c1e1900 */
[----:B------:R-:W-:Y:S01]  /*0f00*/  ISETP.GE.AND P0, PT, R4, UR17, PT ;  /* 0x0000001104007c0c */ /* 0x000fe2000bf06270 */
[----:B------:R-:W-:Y:S02]  /*0f10*/  VIADD R4, R0, 0x380 ;  /* 0x0000038000047836 */ /* 0x000fe40000000000 */
[----:B------:R1:W5:Y:S01]  /*0f20*/  @!P1 LDG.E R10, desc[UR20][R2.64] ;  /* 0x00000014020a9981 */ /* 0x000362000c1e1900 */
[----:B------:R-:W-:Y:S01]  /*0f30*/  IMAD.MOV.U32 R12, RZ, RZ, 0x7fffffff ;  /* 0x7fffffffff0c7424 */ /* 0x000fe200078e00ff */
[----:B------:R-:W-:-:S02]  /*0f40*/  ISETP.GE.AND P1, PT, R5, UR17, PT ;  /* 0x0000001105007c0c */ /* 0x000fc4000bf26270 */
[----:B------:R-:W-:Y:S01]  /*0f50*/  ISETP.GE.AND P2, PT, R4, UR17, PT ;  /* 0x0000001104007c0c */ /* 0x000fe2000bf46270 */
[C---:B------:R-:W-:Y:S01]  /*0f60*/  VIADD R4, R0.reuse, 0x480 ;  /* 0x0000048000047836 */ /* 0x040fe20000000000 */
[----:B------:R1:W5:Y:S01]  /*0f70*/  @!P4 LDG.E R13, desc[UR20][R2.64+0x600] ;  /* 0x00060014020dc981 */ /* 0x000362000c1e1900 */
[----:B------:R-:W-:Y:S01]  /*0f80*/  IMAD.MOV.U32 R14, RZ, RZ, 0x7fffffff ;  /* 0x7fffffffff0e7424 */ /* 0x000fe200078e00ff */
[----:B------:R-:W-:Y:S02]  /*0f90*/  LOP3.LUT R5, R0, 0x400, RZ, 0xfc, !PT ;  /* 0x0000040000057812 */ /* 0x000fe400078efcff */
[----:B------:R-:W-:Y:S01]  /*0fa0*/  ISETP.GE.AND P4, PT, R4, UR17, PT ;  /* 0x0000001104007c0c */ /* 0x000fe2000bf86270 */
[----:B------:R-:W-:Y:S01]  /*0fb0*/  VIADD R4, R0, 0x500 ;  /* 0x0000050000047836 */ /* 0x000fe20000000000 */
[----:B------:R1:W5:Y:S01]  /*0fc0*/  @!P3 LDG.E R12, desc[UR20][R2.64+0x400] ;  /* 0x00040014020cb981 */ /* 0x000362000c1e1900 */
[----:B------:R-:W-:Y:S01]  /*0fd0*/  ISETP.GE.AND P3, PT, R5, UR17, PT ;  /* 0x0000001105007c0c */ /* 0x000fe2000bf66270 */
[----:B------:R-:W-:-:S02]  /*0fe0*/  IMAD.MOV.U32 R15, RZ, RZ, 0x7fffffff ;  /* 0x7fffffffff0f7424 */ /* 0x000fc400078e00ff */
[----:B------:R-:W-:Y:S01]  /*0ff0*/  IMAD.MOV.U32 R18, RZ, RZ, 0x7fffffff ;  /* 0x7fffffffff127424 */ /* 0x000fe200078e00ff */
[----:B------:R1:W5:Y:S01]  /*1000*/  @!P5 LDG.E R14, desc[UR20][R2.64+0x800] ;  /* 0x00080014020ed981 */ /* 0x000362000c1e1900 */
[----:B------:R-:W-:Y:S01]  /*1010*/  ISETP.GE.AND P5, PT, R4, UR17, PT ;  /* 0x0000001104007c0c */ /* 0x000fe2000bfa6270 */
[C---:B------:R-:W-:Y:S02]  /*1020*/  VIADD R5, R0.reuse, 0x580 ;  /* 0x0000058000057836 */ /* 0x040fe40000000000 */
[----:B------:R-:W-:Y:S01]  /*1030*/  VIADD R4, R0, 0x600 ;  /* 0x0000060000047836 */ /* 0x000fe20000000000 */
[----:B------:R1:W5:Y:S01]  /*1040*/  @!P0 LDG.E R15, desc[UR20][R2.64+0xa00] ;  /* 0x000a0014020f8981 */ /* 0x000362000c1e1900 */
[----:B------:R-:W-:Y:S01]  /*1050*/  IMAD.MOV.U32 R19, RZ, RZ, 0x7fffffff ;  /* 0x7fffffffff137424 */ /* 0x000fe200078e00ff */
[----:B------:R-:W-:Y:S01]  /*1060*/  ISETP.GE.AND P0, PT, R5, UR17, PT ;  /* 0x0000001105007c0c */ /* 0x000fe2000bf06270 */
[----:B------:R-:W-:Y:S01]  /*1070*/  IMAD.MOV.U32 R17, RZ, RZ, 0x7fffffff ;  /* 0x7fffffffff117424 */ /* 0x000fe200078e00ff */
[----:B------:R1:W5:Y:S01]  /*1080*/  @!P1 LDG.E R18, desc[UR20][R2.64+0xc00] ;  /* 0x000c001402129981 */ /* 0x000362000c1e1900 */
[----:B------:R-:W-:Y:S01]  /*1090*/  IMAD.MOV.U32 R16, RZ, RZ, 0x7fffffff ;  /* 0x7fffffffff107424 */ /* 0x000fe200078e00ff */
[----:B------:R-:W-:Y:S01]  /*10a0*/  ISETP.GE.AND P1, PT, R4, UR17, PT ;  /* 0x0000001104007c0c */ /* 0x000fe2000bf26270 */
[C---:B------:R-:W-:Y:S01]  /*10b0*/  VIADD R4, R0.reuse, 0x680 ;  /* 0x0000068000047836 */ /* 0x040fe20000000000 */
[----:B------:R1:W5:Y:S01]  /*10c0*/  @!P2 LDG.E R19, desc[UR20][R2.64+0xe00] ;  /* 0x000e00140213a981 */ /* 0x000362000c1e1900 */
[----:B------:R-:W-:-:S03]  /*10d0*/  VIADD R5, R0, 0x700 ;  /* 0x0000070000057836 */ /* 0x000fc60000000000 */
[----:B------:R1:W5:Y:S01]  /*10e0*/  @!P3 LDG.E R17, desc[UR20][R2.64+0x1000] ;  /* 0x001000140211b981 */ /* 0x000362000c1e1900 */
[----:B------:R-:W-:Y:S02]  /*10f0*/  ISETP.GE.AND P2, PT, R4, UR17, PT ;  /* 0x0000001104007c0c */ /* 0x000fe4000bf46270 */
[----:B------:R-:W-:Y:S01]  /*1100*/  ISETP.GE.AND P3, PT, R5, UR17, PT ;  /* 0x0000001105007c0c */ /* 0x000fe2000bf66270 */
[----:B------:R1:W5:Y:S01]  /*1110*/  @!P4 LDG.E R16, desc[UR20][R2.64+0x1200] ;  /* 0x001200140210c981 */ /* 0x000362000c1e1900 */
[----:B------:R-:W-:Y:S01]  /*1120*/  ISETP.GE.AND P4, PT, R20, UR17, PT ;  /* 0x0000001114007c0c */ /* 0x000fe2000bf86270 */
[----:B------:R-:W-:Y:S02]  /*1130*/  IMAD.MOV.U32 R9, RZ, RZ, 0x7fffffff ;  /* 0x7fffffffff097424 */ /* 0x000fe400078e00ff */
[----:B------:R-:W-:Y:S02]  /*1140*/  IMAD.MOV.U32 R8, RZ, RZ, 0x7fffffff ;  /* 0x7fffffffff087424 */ /* 0x000fe400078e00ff */
[----:B------:R-:W-:-:S02]  /*1150*/  IMAD.MOV.U32 R5, RZ, RZ, 0x7fffffff ;  /* 0x7fffffffff057424 */ /* 0x000fc400078e00ff */
[----:B------:R-:W-:Y:S01]  /*1160*/  IMAD.MOV.U32 R4, RZ, RZ, 0x7fffffff ;  /* 0x7fffffffff047424 */ /* 0x000fe200078e00ff */
[----:B------:R1:W5:Y:S01]  /*1170*/  @!P5 LDG.E R9, desc[UR20][R2.64+0x1400] ;  /* 0x001400140209d981 */ /* 0x000362000c1e1900 */
[----:B------:R-:W-:Y:S02]  /*1180*/  IMAD.MOV.U32 R6, RZ, RZ, 0x7fffffff ;  /* 0x7fffffffff067424 */ /* 0x000fe400078e00ff */
[----:B------:R-:W-:Y:S01]  /*1190*/  IMAD.MOV.U32 R7, RZ, RZ, 0x7fffffff ;  /* 0x7fffffffff077424 */ /* 0x000fe200078e00ff */
[----:B------:R1:W5:Y:S04]  /*11a0*/  @!P0 LDG.E R8, desc[UR20][R2.64+0x1600] ;  /* 0x0016001402088981 */ /* 0x000368000c1e1900 */
[----:B------:R1:W5:Y:S04]  /*11b0*/  @!P1 LDG.E R5, desc[UR20][R2.64+0x1800] ;  /* 0x0018001402059981 */ /* 0x000368000c1e1900 */
[----:B------:R1:W5:Y:S04]  /*11c0*/  @!P2 LDG.E R4, desc[UR20][R2.64+0x1a00] ;  /* 0x001a00140204a981 */ /* 0x000368000c1e1900 */
[----:B------:R1:W5:Y:S04]  /*11d0*/  @!P3 LDG.E R6, desc[UR20][R2.64+0x1c00] ;  /* 0x001c00140206b981 */ /* 0x000368000c1e1900 */
[----:B------:R1:W5:Y:S02]  /*11e0*/  @!P4 LDG.E R7, desc[UR20][R2.64+0x1e00] ;  /* 0x001e00140207c981 */ /* 0x000364000c1e1900 */
.L_x_147:
[----:B01----:R-:W0:Y:S02]  /*11f0*/  LDC.64 R2, c[0x0][0x398] ;  /* 0x0000e600ff027b82 */ /* 0x003e240000000a00 */
[----:B0-----:R-:W-:-:S13]  /*1200*/  ISETP.GT.AND P0, PT, R3, R2, PT ;  /* 0x000000020300720c */ /* 0x001fda0003f04270 */
[----:B------:R-:W-:Y:S05]  /*1210*/  @!P0 BRA `(.L_x_148) ;  /* 0x0000000800788947 */ /* 0x000fea0003800000 */
[----:B------:R-:W-:Y:S01]  /*1220*/  IMAD.MOV.U32 R2, RZ, RZ, -0x1 ;  /* 0xffffffffff027424 */ /* 0x000fe200078e00ff */
[----:B-----5:R-:W-:Y:S01]  /*1230*/  ISETP.GT.AND P0, PT, R10, -0x1, PT ;  /* 0xffffffff0a00780c */ /* 0x020fe20003f04270 */
[----:B------:R-:W0:Y:S01]  /*1240*/  S2UR UR15, SR_CgaCtaId ;  /* 0x00000000000f79c3 */ /* 0x000e220000008800 */
[----:B------:R-:W-:Y:S01]  /*1250*/  ISETP.GT.AND P1, PT, R11, -0x1, PT ;  /* 0xffffffff0b00780c */ /* 0x000fe20003f24270 */
[----:B------:R-:W-:Y:S01]  /*1260*/  UMOV UR4, 0x400 ;  /* 0x0000040000047882 */ /* 0x000fe20000000000 */
[C---:B------:R-:W-:Y:S01]  /*1270*/  SEL R23, R2.reuse, 0x80000000, !P0 ;  /* 0x8000000002177807 */ /* 0x040fe20004000000 */
[----:B------:R-:W1:Y:S01]  /*1280*/  LDCU UR16, c[0x0][0x398] ;  /* 0x00007300ff1077ac */ /* 0x000e620008000800 */
[----:B------:R-:W-:Y:S02]  /*1290*/  SEL R22, R2, 0x80000000, !P1 ;  /* 0x8000000002167807 */ /* 0x000fe40004800000 */
[----:B------:R-:W-:Y:S02]  /*12a0*/  ISETP.GT.AND P0, PT, R14, -0x1, PT ;  /* 0xffffffff0e00780c */ /* 0x000fe40003f04270 */
[----:B------:R-:W-:-:S02]  /*12b0*/  ISETP.GT.AND P1, PT, R15, -0x1, PT ;  /* 0xffffffff0f00780c */ /* 0x000fc40003f24270 */
[----:B------:R-:W-:Y:S02]  /*12c0*/  ISETP.GT.AND P2, PT, R12, -0x1, PT ;  /* 0xffffffff0c00780c */ /* 0x000fe40003f44270 */
[----:B------:R-:W-:Y:S02]  /*12d0*/  ISETP.GT.AND P3, PT, R13, -0x1, PT ;  /* 0xffffffff0d00780c */ /* 0x000fe40003f64270 */
[----:B------:R-:W-:Y:S02]  /*12e0*/  LOP3.LUT R10, R23, R10, RZ, 0x3c, !PT ;  /* 0x0000000a170a7212 */ /* 0x000fe400078e3cff */
[----:B------:R-:W-:Y:S02]  /*12f0*/  LOP3.LUT R11, R22, R11, RZ, 0x3c, !PT ;  /* 0x0000000b160b7212 */ /* 0x000fe400078e3cff */
[C---:B------:R-:W-:Y:S02]  /*1300*/  SEL R23, R2.reuse, 0x80000000, !P0 ;  /* 0x8000000002177807 */ /* 0x040fe40004000000 */
[----:B------:R-:W-:-:S02]  /*1310*/  SEL R22, R2, 0x80000000, !P1 ;  /* 0x8000000002167807 */ /* 0x000fc40004800000 */
[----:B------:R-:W-:Y:S01]  /*1320*/  ISETP.GT.AND P0, PT, R17, -0x1, PT ;  /* 0xffffffff1100780c */ /* 0x000fe20003f04270 */
[----:B0-----:R-:W-:Y:S01]  /*1330*/  ULEA UR15, UR15, UR4, 0x18 ;  /* 0x000000040f0f7291 */ /* 0x001fe2000f8ec0ff */
[----:B------:R-:W-:Y:S02]  /*1340*/  ISETP.GT.AND P1, PT, R16, -0x1, PT ;  /* 0xffffffff1000780c */ /* 0x000fe40003f24270 */
[C---:B------:R-:W-:Y:S01]  /*1350*/  SEL R25, R2.reuse, 0x80000000, !P2 ;  /* 0x8000000002197807 */ /* 0x040fe20005000000 */
[----:B------:R-:W-:Y:S01]  /*1360*/  UMOV UR4, URZ ;  /* 0x000000ff00047c82 */ /* 0x000fe20008000000 */
[----:B------:R-:W-:Y:S02]  /*1370*/  SEL R24, R2, 0x80000000, !P3 ;  /* 0x8000000002187807 */ /* 0x000fe40005800000 */
[----:B------:R-:W-:Y:S02]  /*1380*/  ISETP.GT.AND P2, PT, R18, -0x1, PT ;  /* 0xffffffff1200780c */ /* 0x000fe40003f44270 */
[----:B------:R-:W-:-:S02]  /*1390*/  ISETP.GT.AND P3, PT, R19, -0x1, PT ;  /* 0xffffffff1300780c */ /* 0x000fc40003f64270 */
[----:B------:R-:W-:Y:S02]  /*13a0*/  LOP3.LUT R14, R23, R14, RZ, 0x3c, !PT ;  /* 0x0000000e170e7212 */ /* 0x000fe400078e3cff */
[----:B------:R-:W-:Y:S02]  /*13b0*/  LOP3.LUT R15, R22, R15, RZ, 0x3c, !PT ;  /* 0x0000000f160f7212 */ /* 0x000fe400078e3cff */
[C---:B------:R-:W-:Y:S02]  /*13c0*/  SEL R22, R2.reuse, 0x80000000, !P0 ;  /* 0x8000000002167807 */ /* 0x040fe40004000000 */
[----:B------:R-:W-:Y:S02]  /*13d0*/  SEL R23, R2, 0x80000000, !P1 ;  /* 0x8000000002177807 */ /* 0x000fe40004800000 */
[----:B------:R-:W-:Y:S02]  /*13e0*/  LOP3.LUT R12, R25, R12, RZ, 0x3c, !PT ;  /* 0x0000000c190c7212 */ /* 0x000fe400078e3cff */
[----:B------:R-:W-:-:S02]  /*13f0*/  LOP3.LUT R13, R24, R13, RZ, 0x3c, !PT ;  /* 0x0000000d180d7212 */ /* 0x000fc400078e3cff */
[----:B------:R-:W-:Y:S02]  /*1400*/  ISETP.GT.AND P0, PT, R8, -0x1, PT ;  /* 0xffffffff0800780c */ /* 0x000fe40003f04270 */
[C---:B------:R-:W-:Y:S02]  /*1410*/  SEL R25, R2.reuse, 0x80000000, !P2 ;  /* 0x8000000002197807 */ /* 0x040fe40005000000 */
[C---:B------:R-:W-:Y:S02]  /*1420*/  SEL R24, R2.reuse, 0x80000000, !P3 ;  /* 0x8000000002187807 */ /* 0x040fe40005800000 */
[----:B------:R-:W-:Y:S02]  /*1430*/  ISETP.GT.AND P2, PT, R9, -0x1, PT ;  /* 0xffffffff0900780c */ /* 0x000fe40003f44270 */
[----:B------:R-:W-:Y:S02]  /*1440*/  LOP3.LUT R16, R23, R16, RZ, 0x3c, !PT ;  /* 0x0000001017107212 */ /* 0x000fe400078e3cff */
[----:B------:R-:W-:-:S02]  /*1450*/  SEL R23, R2, 0x80000000, !P0 ;  /* 0x8000000002177807 */ /* 0x000fc40004000000 */
[----:B------:R-:W-:Y:S02]  /*1460*/  LOP3.LUT R19, R24, R19, RZ, 0x3c, !PT ;  /* 0x0000001318137212 */ /* 0x000fe400078e3cff */
[----:B------:R-:W-:Y:S02]  /*1470*/  ISETP.GT.AND P0, PT, R5, -0x1, PT ;  /* 0xffffffff0500780c */ /* 0x000fe40003f04270 */
[----:B------:R-:W-:Y:S02]  /*1480*/  SEL R24, R2, 0x80000000, !P2 ;  /* 0x8000000002187807 */ /* 0x000fe40005000000 */
[----:B------:R-:W-:Y:S02]  /*1490*/  ISETP.GT.AND P1, PT, R4, -0x1, PT ;  /* 0xffffffff0400780c */ /* 0x000fe40003f24270 */
[----:B------:R-:W-:Y:S02]  /*14a0*/  ISETP.GT.AND P2, PT, R6, -0x1, PT ;  /* 0xffffffff0600780c */ /* 0x000fe40003f44270 */
[----:B------:R-:W-:-:S02]  /*14b0*/  LOP3.LUT R17, R22, R17, RZ, 0x3c, !PT ;  /* 0x0000001116117212 */ /* 0x000fc400078e3cff */
[C---:B------:R-:W-:Y:S02]  /*14c0*/  SEL R22, R2.reuse, 0x80000000, !P0 ;  /* 0x8000000002167807 */ /* 0x040fe40004000000 */
[----:B------:R-:W-:Y:S02]  /*14d0*/  LOP3.LUT R18, R25, R18, RZ, 0x3c, !PT ;  /* 0x0000001219127212 */ /* 0x000fe400078e3cff */
[----:B------:R-:W-:Y:S02]  /*14e0*/  LOP3.LUT R8, R23, R8, RZ, 0x3c, !PT ;  /* 0x0000000817087212 */ /* 0x000fe400078e3cff */
[----:B------:R-:W-:Y:S02]  /*14f0*/  ISETP.GT.AND P0, PT, R7, -0x1, PT ;  /* 0xffffffff0700780c */ /* 0x000fe40003f04270 */
[C---:B------:R-:W-:Y:S02]  /*1500*/  SEL R23, R2.reuse, 0x80000000, !P1 ;  /* 0x8000000002177807 */ /* 0x040fe40004800000 */
[----:B------:R-:W-:-:S02]  /*1510*/  SEL R25, R2, 0x80000000, !P2 ;  /* 0x8000000002197807 */ /* 0x000fc40005000000 */
[----:B------:R-:W-:Y:S02]  /*1520*/  ISETP.NE.AND P1, PT, R10, 0x7fffffff, PT ;  /* 0x7fffffff0a00780c */ /* 0x000fe40003f25270 */
[----:B------:R-:W-:Y:S02]  /*1530*/  ISETP.NE.AND P2, PT, R11, 0x7fffffff, PT ;  /* 0x7fffffff0b00780c */ /* 0x000fe40003f45270 */
[----:B------:R-:W-:Y:S02]  /*1540*/  ISETP.NE.AND P3, PT, R12, 0x7fffffff, PT ;  /* 0x7fffffff0c00780c */ /* 0x000fe40003f65270 */
[----:B------:R-:W-:Y:S02]  /*1550*/  ISETP.NE.AND P4, PT, R13, 0x7fffffff, PT ;  /* 0x7fffffff0d00780c */ /* 0x000fe40003f85270 */
[----:B------:R-:W-:Y:S02]  /*1560*/  LOP3.LUT R5, R22, R5, RZ, 0x3c, !PT ;  /* 0x0000000516057212 */ /* 0x000fe400078e3cff */
[----:B------:R-:W-:-:S02]  /*1570*/  SEL R22, R2, 0x80000000, !P0 ;  /* 0x8000000002167807 */ /* 0x000fc40004000000 */
[----:B------:R-:W-:Y:S02]  /*1580*/  SEL R10, R10, 0x80000000, P1 ;  /* 0x800000000a0a7807 */ /* 0x000fe40000800000 */
[----:B------:R-:W-:Y:S02]  /*1590*/  SEL R11, R11, 0x80000000, P2 ;  /* 0x800000000b0b7807 */ /* 0x000fe40001000000 */
[----:B------:R-:W-:Y:S02]  /*15a0*/  SEL R12, R12, 0x80000000, P3 ;  /* 0x800000000c0c7807 */ /* 0x000fe40001800000 */
[----:B------:R-:W-:Y:S02]  /*15b0*/  SEL R13, R13, 0x80000000, P4 ;  /* 0x800000000d0d7807 */ /* 0x000fe40002000000 */
[----:B------:R-:W-:Y:S02]  /*15c0*/  ISETP.NE.AND P5, PT, R14, 0x7fffffff, PT ;  /* 0x7fffffff0e00780c */ /* 0x000fe40003fa5270 */
[----:B------:R-:W-:-:S02]  /*15d0*/  ISETP.NE.AND P0, PT, R15, 0x7fffffff, PT ;  /* 0x7fffffff0f00780c */ /* 0x000fc40003f05270 */
[----:B------:R-:W-:Y:S02]  /*15e0*/  ISETP.NE.AND P1, PT, R18, 0x7fffffff, PT ;  /* 0x7fffffff1200780c */ /* 0x000fe40003f25270 */
[----:B------:R-:W-:Y:S02]  /*15f0*/  ISETP.NE.AND P2, PT, R19, 0x7fffffff, PT ;  /* 0x7fffffff1300780c */ /* 0x000fe40003f45270 */
[----:B------:R-:W-:Y:S02]  /*1600*/  ISETP.NE.AND P3, PT, R17, 0x7fffffff, PT ;  /* 0x7fffffff1100780c */ /* 0x000fe40003f65270 */
[----:B------:R-:W-:Y:S02]  /*1610*/  ISETP.NE.AND P4, PT, R16, 0x7fffffff, PT ;  /* 0x7fffffff1000780c */ /* 0x000fe40003f85270 */
[----:B------:R-:W-:Y:S02]  /*1620*/  LOP3.LUT R9, R24, R9, RZ, 0x3c, !PT ;  /* 0x0000000918097212 */ /* 0x000fe400078e3cff */
[----:B------:R-:W-:-:S02]  /*1630*/  LOP3.LUT R4, R23, R4, RZ, 0x3c, !PT ;  /* 0x0000000417047212 */ /* 0x000fc400078e3cff */
[----:B------:R-:W-:Y:S02]  /*1640*/  LOP3.LUT R6, R25, R6, RZ, 0x3c, !PT ;  /* 0x0000000619067212 */ /* 0x000fe400078e3cff */
[----:B------:R-:W-:Y:S02]  /*1650*/  LOP3.LUT R7, R22, R7, RZ, 0x3c, !PT ;  /* 0x0000000716077212 */ /* 0x000fe400078e3cff */
[----:B------:R-:W-:Y:S02]  /*1660*/  SEL R14, R14, 0x80000000, P5 ;  /* 0x800000000e0e7807 */ /* 0x000fe40002800000 */
[----:B------:R-:W-:Y:S02]  /*1670*/  SEL R15, R15, 0x80000000, P0 ;  /* 0x800000000f0f7807 */ /* 0x000fe40000000000 */
[----:B------:R-:W-:Y:S02]  /*1680*/  SEL R18, R18, 0x80000000, P1 ;  /* 0x8000000012127807 */ /* 0x000fe40000800000 */
[----:B------:R-:W-:-:S02]  /*1690*/  SEL R19, R19, 0x80000000, P2 ;  /* 0x8000000013137807 */ /* 0x000fc40001000000 */
[----:B------:R-:W-:Y:S02]  /*16a0*/  SEL R17, R17, 0x80000000, P3 ;  /* 0x8000000011117807 */ /* 0x000fe40001800000 */
[----:B------:R-:W-:Y:S02]  /*16b0*/  SEL R16, R16, 0x80000000, P4 ;  /* 0x8000000010107807 */ /* 0x000fe40002000000 */
[----:B------:R-:W-:Y:S02]  /*16c0*/  ISETP.NE.AND P5, PT, R9, 0x7fffffff, PT ;  /* 0x7fffffff0900780c */ /* 0x000fe40003fa5270 */
[----:B------:R-:W-:Y:S02]  /*16d0*/  ISETP.NE.AND P0, PT, R8, 0x7fffffff, PT ;  /* 0x7fffffff0800780c */ /* 0x000fe40003f05270 */
[----:B------:R-:W-:Y:S02]  /*16e0*/  ISETP.NE.AND P1, PT, R5, 0x7fffffff, PT ;  /* 0x7fffffff0500780c */ /* 0x000fe40003f25270 */
[----:B------:R-:W-:-:S02]  /*16f0*/  ISETP.NE.AND P2, PT, R4, 0x7fffffff, PT ;  /* 0x7fffffff0400780c */ /* 0x000fc40003f45270 */
[----:B------:R-:W-:Y:S02]  /*1700*/  ISETP.NE.AND P3, PT, R6, 0x7fffffff, PT ;  /* 0x7fffffff0600780c */ /* 0x000fe40003f65270 */
[----:B------:R-:W-:Y:S02]  /*1710*/  ISETP.NE.AND P4, PT, R7, 0x7fffffff, PT ;  /* 0x7fffffff0700780c */ /* 0x000fe40003f85270 */
[----:B------:R-:W-:Y:S02]  /*1720*/  SEL R9, R9, 0x80000000, P5 ;  /* 0x8000000009097807 */ /* 0x000fe40002800000 */
[----:B------:R-:W-:Y:S02]  /*1730*/  SEL R8, R8, 0x80000000, P0 ;  /* 0x8000000008087807 */ /* 0x000fe40000000000 */
[----:B------:R-:W-:Y:S02]  /*1740*/  SEL R5, R5, 0x80000000, P1 ;  /* 0x8000000005057807 */ /* 0x000fe40000800000 */
[----:B------:R-:W-:-:S02]  /*1750*/  SEL R4, R4, 0x80000000, P2 ;  /* 0x8000000004047807 */ /* 0x000fc40001000000 */
[----:B------:R-:W-:Y:S02]  /*1760*/  SEL R6, R6, 0x80000000, P3 ;  /* 0x8000000006067807 */ /* 0x000fe40001800000 */
[----:B-1----:R-:W-:-:S07]  /*1770*/  SEL R7, R7, 0x80000000, P4 ;  /* 0x8000000007077807 */ /* 0x002fce0002000000 */
.L_x_149:
[----:B------:R-:W-:Y:S01]  /*1780*/  IMAD R22, RZ, RZ, -UR16 ;  /* 0x80000010ff167e24 */ /* 0x000fe2000f8e02ff */
[----:B0-----:R-:W-:Y:S01]  /*1790*/  SHF.R.U32.HI R25, RZ, UR16, R10 ;  /* 0x00000010ff197c19 */ /* 0x001fe2000801160a */
[----:B------:R-:W-:Y:S01]  /*17a0*/  ULEA UR17, UR4, UR15, 0xa ;  /* 0x0000000f04117291 */ /* 0x000fe2000f8e50ff */
[----:B------:R-:W-:Y:S01]  /*17b0*/  SHF.R.U32.HI R27, RZ, UR16, R12 ;  /* 0x00000010ff1b7c19 */ /* 0x000fe2000801160c */
[----:B------:R-:W-:Y:S01]  /*17c0*/  UIADD3 UR4, UPT, UPT, UR4, 0x1, URZ ;  /* 0x0000000104047890 */ /* 0x000fe2000fffe0ff */
[----:B------:R-:W-:Y:S02]  /*17d0*/  VIADDMNMX R23, R22, R3, 0x8, PT ;  /* 0x0000000816177446 */ /* 0x000fe40003800103 */
[----:B------:R-:W-:Y:S02]  /*17e0*/  SHF.R.U32.HI R29, RZ, UR16, R13 ;  /* 0x00000010ff1d7c19 */ /* 0x000fe4000801160d */
[----:B------:R-:W-:Y:S02]  /*17f0*/  SHF.L.U32 R22, R2, R23, RZ ;  /* 0x0000001702167219 */ /* 0x000fe400000006ff */
[----:B------:R-:W-:-:S02]  /*1800*/  SHF.R.U32.HI R23, RZ, UR16, R11 ;  /* 0x00000010ff177c19 */ /* 0x000fc4000801160b */
[-C--:B------:R-:W-:Y:S02]  /*1810*/  LOP3.LUT R25, R25, R22.reuse, RZ, 0x30, !PT ;  /* 0x0000001619197212 */ /* 0x080fe400078e30ff */
[-C--:B------:R-:W-:Y:S02]  /*1820*/  LOP3.LUT R23, R23, R22.reuse, RZ, 0x30, !PT ;  /* 0x0000001617177212 */ /* 0x080fe400078e30ff */
[----:B------:R-:W-:Y:S02]  /*1830*/  LOP3.LUT R27, R27, R22, RZ, 0x30, !PT ;  /* 0x000000161b1b7212 */ /* 0x000fe400078e30ff */
[----:B------:R-:W-:Y:S02]  /*1840*/  LEA R25, R25, UR17, 0x2 ;  /* 0x0000001119197c11 */ /* 0x000fe4000f8e10ff */
[----:B------:R-:W-:Y:S02]  /*1850*/  LEA R23, R23, UR17, 0x2 ;  /* 0x0000001117177c11 */ /* 0x000fe4000f8e10ff */
[----:B------:R-:W-:Y:S01]  /*1860*/  LEA R27, R27, UR17, 0x2 ;  /* 0x000000111b1b7c11 */ /* 0x000fe2000f8e10ff */
[----:B------:R0:W-:Y:S01]  /*1870*/  ATOMS.POPC.INC.32 RZ, [R25+URZ] ;  /* 0x0000000019ff7f8c */ /* 0x0001e2000d8000ff */
[----:B------:R-:W-:-:S02]  /*1880*/  SHF.R.U32.HI R24, RZ, UR16, R14 ;  /* 0x00000010ff187c19 */ /* 0x000fc4000801160e */
[----:B------:R-:W-:Y:S01]  /*1890*/  SHF.R.U32.HI R26, RZ, UR16, R15 ;  /* 0x00000010ff1a7c19 */ /* 0x000fe2000801160f */
[----:B------:R1:W-:Y:S01]  /*18a0*/  ATOMS.POPC.INC.32 RZ, [R23+URZ] ;  /* 0x0000000017ff7f8c */ /* 0x0003e2000d8000ff */
[-C--:B------:R-:W-:Y:S02]  /*18b0*/  LOP3.LUT R29, R29, R22.reuse, RZ, 0x30, !PT ;  /* 0x000000161d1d7212 */ /* 0x080fe400078e30ff */
[-C--:B------:R-:W-:Y:S01]  /*18c0*/  LOP3.LUT R24, R24, R22.reuse, RZ, 0x30, !PT ;  /* 0x0000001618187212 */ /* 0x080fe200078e30ff */
[----:B------:R2:W-:Y:S01]  /*18d0*/  ATOMS.POPC.INC.32 RZ, [R27+URZ] ;  /* 0x000000001bff7f8c */ /* 0x0005e2000d8000ff */
[----:B0-----:R-:W-:Y:S02]  /*18e0*/  SHF.R.U32.HI R25, RZ, UR16, R19 ;  /* 0x00000010ff197c19 */ /* 0x001fe40008011613 */
[----:B------:R-:W-:Y:S02]  /*18f0*/  LOP3.LUT R26, R26, R22, RZ, 0x30, !PT ;  /* 0x000000161a1a7212 */ /* 0x000fe400078e30ff */
[----:B-1----:R-:W-:-:S02]  /*1900*/  SHF.R.U32.HI R23, RZ, UR16, R18 ;  /* 0x00000010ff177c19 */ /* 0x002fc40008011612 */
[----:B------:R-:W-:Y:S02]  /*1910*/  LEA R29, R29, UR17, 0x2 ;  /* 0x000000111d1d7c11 */ /* 0x000fe4000f8e10ff */
[----:B--2---:R-:W-:Y:S02]  /*1920*/  SHF.R.U32.HI R27, RZ, UR16, R17 ;  /* 0x00000010ff1b7c19 */ /* 0x004fe40008011611 */
[-C--:B------:R-:W-:Y:S01]  /*1930*/  LOP3.LUT R23, R23, R22.reuse, RZ, 0x30, !PT ;  /* 0x0000001617177212 */ /* 0x080fe200078e30ff */
[----:B------:R0:W-:Y:S01]  /*1940*/  ATOMS.POPC.INC.32 RZ, [R29+URZ] ;  /* 0x000000001dff7f8c */ /* 0x0001e2000d8000ff */
[-C--:B------:R-:W-:Y:S02]  /*1950*/  LOP3.LUT R25, R25, R22.reuse, RZ, 0x30, !PT ;  /* 0x0000001619197212 */ /* 0x080fe400078e30ff */
[----:B------:R-:W-:Y:S02]  /*1960*/  LEA R24, R24, UR17, 0x2 ;  /* 0x0000001118187c11 */ /* 0x000fe4000f8e10ff */
[----:B------:R-:W-:-:S02]  /*1970*/  LOP3.LUT R27, R27, R22, RZ, 0x30, !PT ;  /* 0x000000161b1b7212 */ /* 0x000fc400078e30ff */
[----:B------:R-:W-:Y:S01]  /*1980*/  LEA R26, R26, UR17, 0x2 ;  /* 0x000000111a1a7c11 */ /* 0x000fe2000f8e10ff */
[----:B------:R1:W-:Y:S01]  /*1990*/  ATOMS.POPC.INC.32 RZ, [R24+URZ] ;  /* 0x0000000018ff7f8c */ /* 0x0003e2000d8000ff */
[----:B------:R-:W-:Y:S02]  /*19a0*/  LEA R23, R23, UR17, 0x2 ;  /* 0x0000001117177c11 */ /* 0x000fe4000f8e10ff */
[----:B------:R-:W-:Y:S01]  /*19b0*/  LEA R25, R25, UR17, 0x2 ;  /* 0x0000001119197c11 */ /* 0x000fe2000f8e10ff */
[----:B------:R2:W-:Y:S01]  /*19c0*/  ATOMS.POPC.INC.32 RZ, [R26+URZ] ;  /* 0x000000001aff7f8c */ /* 0x0005e2000d8000ff */
[----:B------:R-:W-:Y:S02]  /*19d0*/  LEA R27, R27, UR17, 0x2 ;  /* 0x000000111b1b7c11 */ /* 0x000fe4000f8e10ff */
[----:B0-----:R-:W-:Y:S01]  /*19e0*/  SHF.R.U32.HI R29, RZ, UR16, R16 ;  /* 0x00000010ff1d7c19 */ /* 0x001fe20008011610 */
[----:B------:R0:W-:Y:S01]  /*19f0*/  ATOMS.POPC.INC.32 RZ, [R23+URZ] ;  /* 0x0000000017ff7f8c */ /* 0x0001e2000d8000ff */
[----:B-1----:R-:W-:-:S02]  /*1a00*/  SHF.R.U32.HI R24, RZ, UR16, R9 ;  /* 0x00000010ff187c19 */ /* 0x002fc40008011609 */
[----:B------:R-:W-:Y:S01]  /*1a10*/  SHF.R.U32.HI R28, RZ, UR16, R7 ;  /* 0x00000010ff1c7c19 */ /* 0x000fe20008011607 */
[----:B------:R1:W-:Y:S01]  /*1a20*/  ATOMS.POPC.INC.32 RZ, [R25+URZ] ;  /* 0x0000000019ff7f8c */ /* 0x0003e2000d8000ff */
[----:B--2---:R-:W-:Y:S02]  /*1a30*/  SHF.R.U32.HI R26, RZ, UR16, R8 ;  /* 0x00000010ff1a7c19 */ /* 0x004fe40008011608 */
[-C--:B------:R-:W-:Y:S01]  /*1a40*/  LOP3.LUT R29, R29, R22.reuse, RZ, 0x30, !PT ;  /* 0x000000161d1d7212 */ /* 0x080fe200078e30ff */
[----:B------:R2:W-:Y:S01]  /*1a50*/  ATOMS.POPC.INC.32 RZ, [R27+URZ] ;  /* 0x000000001bff7f8c */ /* 0x0005e2000d8000ff */
[----:B0-----:R-:W-:Y:S02]  /*1a60*/  SHF.R.U32.HI R23, RZ, UR16, R5 ;  /* 0x00000010ff177c19 */ /* 0x001fe40008011605 */
[----:B------:R-:W-:Y:S02]  /*1a70*/  LOP3.LUT R24, R24, R22, RZ, 0x30, !PT ;  /* 0x0000001618187212 */ /* 0x000fe400078e30ff */
[----:B-1----:R-:W-:-:S02]  /*1a80*/  SHF.R.U32.HI R25, RZ, UR16, R4 ;  /* 0x00000010ff197c19 */ /* 0x002fc40008011604 */
[-C--:B------:R-:W-:Y:S02]  /*1a90*/  LOP3.LUT R26, R26, R22.reuse, RZ, 0x30, !PT ;  /* 0x000000161a1a7212 */ /* 0x080fe400078e30ff */
[----:B--2---:R-:W-:Y:S01]  /*1aa0*/  SHF.R.U32.HI R27, RZ, UR16, R6 ;  /* 0x00000010ff1b7c19 */ /* 0x004fe20008011606 */
[----:B------:R-:W-:Y:S01]  /*1ab0*/  UIADD3 UR16, UPT, UPT, UR16, 0x8, URZ ;  /* 0x0000000810107890 */ /* 0x000fe2000fffe0ff */
[-C--:B------:R-:W-:Y:S02]  /*1ac0*/  LOP3.LUT R23, R23, R22.reuse, RZ, 0x30, !PT ;  /* 0x0000001617177212 */ /* 0x080fe400078e30ff */
[----:B------:R-:W-:Y:S02]  /*1ad0*/  LEA R29, R29, UR17, 0x2 ;  /* 0x000000111d1d7c11 */ /* 0x000fe4000f8e10ff */
[----:B------:R-:W-:Y:S02]  /*1ae0*/  LOP3.LUT R25, R25, R22, RZ, 0x30, !PT ;  /* 0x0000001619197212 */ /* 0x000fe400078e30ff */
[----:B------:R-:W-:Y:S01]  /*1af0*/  ISETP.LE.AND P0, PT, R3, UR16, PT ;  /* 0x0000001003007c0c */ /* 0x000fe2000bf03270 */
[----:B------:R0:W-:Y:S01]  /*1b00*/  ATOMS.POPC.INC.32 RZ, [R29+URZ] ;  /* 0x000000001dff7f8c */ /* 0x0001e2000d8000ff */
[----:B------:R-:W-:-:S02]  /*1b10*/  LEA R24, R24, UR17, 0x2 ;  /* 0x0000001118187c11 */ /* 0x000fc4000f8e10ff */
[-C--:B------:R-:W-:Y:S02]  /*1b20*/  LOP3.LUT R27, R27, R22.reuse, RZ, 0x30, !PT ;  /* 0x000000161b1b7212 */ /* 0x080fe400078e30ff */
[----:B------:R-:W-:Y:S01]  /*1b30*/  LEA R26, R26, UR17, 0x2 ;  /* 0x000000111a1a7c11 */ /* 0x000fe2000f8e10ff */
[----:B------:R0:W-:Y:S01]  /*1b40*/  ATOMS.POPC.INC.32 RZ, [R24+URZ] ;  /* 0x0000000018ff7f8c */ /* 0x0001e2000d8000ff */
[----:B------:R-:W-:Y:S02]  /*1b50*/  LOP3.LUT R28, R28, R22, RZ, 0x30, !PT ;  /* 0x000000161c1c7212 */ /* 0x000fe400078e30ff */
[----:B------:R-:W-:Y:S01]  /*1b60*/  LEA R23, R23, UR17, 0x2 ;  /* 0x0000001117177c11 */ /* 0x000fe2000f8e10ff */
[----:B------:R0:W-:Y:S01]  /*1b70*/  ATOMS.POPC.INC.32 RZ, [R26+URZ] ;  /* 0x000000001aff7f8c */ /* 0x0001e2000d8000ff */
[----:B------:R-:W-:Y:S02]  /*1b80*/  LEA R25, R25, UR17, 0x2 ;  /* 0x0000001119197c11 */ /* 0x000fe4000f8e10ff */
[----:B------:R-:W-:Y:S01]  /*1b90*/  LEA R27, R27, UR17, 0x2 ;  /* 0x000000111b1b7c11 */ /* 0x000fe2000f8e10ff */
[----:B------:R0:W-:Y:S01]  /*1ba0*/  ATOMS.POPC.INC.32 RZ, [R23+URZ] ;  /* 0x0000000017ff7f8c */ /* 0x0001e2000d8000ff */
[----:B------:R-:W-:-:S03]  /*1bb0*/  LEA R28, R28, UR17, 0x2 ;  /* 0x000000111c1c7c11 */ /* 0x000fc6000f8e10ff */
[----:B------:R0:W-:Y:S04]  /*1bc0*/  ATOMS.POPC.INC.32 RZ, [R25+URZ] ;  /* 0x0000000019ff7f8c */ /* 0x0001e8000d8000ff */
[----:B------:R0:W-:Y:S04]  /*1bd0*/  ATOMS.POPC.INC.32 RZ, [R27+URZ] ;  /* 0x000000001bff7f8c */ /* 0x0001e8000d8000ff */
[----:B------:R0:W-:Y:S01]  /*1be0*/  ATOMS.POPC.INC.32 RZ, [R28+URZ] ;  /* 0x000000001cff7f8c */ /* 0x0001e2000d8000ff */
[----:B------:R-:W-:Y:S05]  /*1bf0*/  @!P0 BRA `(.L_x_149) ;  /* 0xfffffff800e08947 */ /* 0x000fea000383ffff */
.L_x_148:
[----:B------:R-:W-:Y:S05]  /*1c00*/  BRA.U !UP0, `(.L_x_150) ;  /* 0xffffffed08dc7547 */ /* 0x000fea000b83ffff */
.L_x_145:
[----:B------:R-:W-:Y:S01]  /*1c10*/  BAR.SYNC.DEFER_BLOCKING 0x0 ;  /* 0x0000000000007b1d */ /* 0x000fe20000010000 */
[----:B------:R-:W-:-:S05]  /*1c20*/  ISETP.NE.AND P0, PT, R21, RZ, PT ;  /* 0x000000ff1500720c */ /* 0x000fca0003f05270 */
[----:B------:R-:W-:Y:S08]  /*1c30*/  BSSY.RECONVERGENT B0, `(.L_x_151) ;  /* 0x0000167000007945 */ /* 0x000ff00003800200 */
[----:B------:R-:W-:Y:S05]  /*1c40*/  @P0 BRA `(.L_x_152) ;  /* 0x0000001400940947 */ /* 0x000fea0003800000 */
[----:B------:R-:W0:Y:S01]  /*1c50*/  S2UR UR5, SR_CgaCtaId ;  /* 0x00000000000579c3 */ /* 0x000e220000008800 */
[----:B------:R-:W-:Y:S01]  /*1c60*/  UISETP.GE.U32.AND UP0, UPT, UR22, 0x7, UPT ;  /* 0x000000071600788c */ /* 0x000fe2000bf06070 */
[----:B-----5:R-:W-:Y:S01]  /*1c70*/  IMAD.MOV.U32 R5, RZ, RZ, RZ ;  /* 0x000000ffff057224 */ /* 0x020fe200078e00ff */
[----:B------:R-:W-:Y:S02]  /*1c80*/  UMOV UR4, 0x400 ;  /* 0x0000040000047882 */ /* 0x000fe40000000000 */
[----:B0-----:R-:W-:-:S06]  /*1c90*/  ULEA UR4, UR5, UR4, 0x18 ;  /* 0x0000000405047291 */ /* 0x001fcc000f8ec0ff */
[----:B--23--:R-:W-:Y:S01]  /*1ca0*/  LEA R2, R0, UR4, 0x2 ;  /* 0x0000000400027c11 */ /* 0x00cfe2000f8e10ff */
[----:B------:R-:W-:Y:S06]  /*1cb0*/  BRA.U !UP0, `(.L_x_153) ;  /* 0x00000005085c7547 */ /* 0x000fec000b800000 */
[----:B-1----:R-:W0:Y:S01]  /*1cc0*/  LDC.64 R4, c[0x0][0x380] ;  /* 0x0000e000ff047b82 */ /* 0x002e220000000a00 */
[----:B----4-:R-:W-:-:S07]  /*1cd0*/  IMAD.MOV.U32 R3, RZ, RZ, RZ ;  /* 0x000000ffff037224 */ /* 0x010fce00078e00ff */
.L_x_170:
[----:B----4-:R-:W-:Y:S01]  /*1ce0*/  IMAD R7, R3, 0x400, R2 ;  /* 0x0000040003077824 */ /* 0x010fe200078e0202 */
[----:B------:R-:W-:Y:S04]  /*1cf0*/  BSSY.RECONVERGENT B1, `(.L_x_154) ;  /* 0x000000f000017945 */ /* 0x000fe80003800200 */
[----:B01----:R-:W1:Y:S04]  /*1d00*/  LDS R18, [R7] ;  /* 0x0000000007127984 */ /* 0x003e680000000800 */
[----:B--23--:R2:W3:Y:S04]  /*1d10*/  LDS R9, [R7+0x400] ;  /* 0x0004000007097984 */ /* 0x00c4e80000000800 */
[----:B------:R2:W4:Y:S04]  /*1d20*/  LDS R22, [R7+0x800] ;  /* 0x0008000007167984 */ /* 0x0005280000000800 */
[----:B------:R2:W0:Y:S04]  /*1d30*/  LDS R14, [R7+0xc00] ;  /* 0x000c0000070e7984 */ /* 0x0004280000000800 */
[----:B------:R2:W0:Y:S04]  /*1d40*/  LDS R12, [R7+0x1000] ;  /* 0x00100000070c7984 */ /* 0x0004280000000800 */
[----:B------:R2:W0:Y:S04]  /*1d50*/  LDS R6, [R7+0x1400] ;  /* 0x0014000007067984 */ /* 0x0004280000000800 */
[----:B------:R2:W0:Y:S04]  /*1d60*/  LDS R8, [R7+0x1800] ;  /* 0x0018000007087984 */ /* 0x0004280000000800 */
[----:B------:R2:W0:Y:S01]  /*1d70*/  LDS R10, [R7+0x1c00] ;  /* 0x001c0000070a7984 */ /* 0x0004220000000800 */
[----:B-1----:R-:W-:-:S13]  /*1d80*/  ISETP.NE.AND P0, PT, R18, RZ, PT ;  /* 0x000000ff1200720c */ /* 0x002fda0003f05270 */
[----:B--234-:R-:W-:Y:S05]  /*1d90*/  @!P0 BRA `(.L_x_155) ;  /* 0x0000000000108947 */ /* 0x01cfea0003800000 */
[----:B------:R-:W-:Y:S02]  /*1da0*/  IMAD R17, R3, 0x100, R0 ;  /* 0x0000010003117824 */ /* 0x000fe400078e0200 */
[----:B------:R-:W-:Y:S02]  /*1db0*/  IMAD.MOV.U32 R19, RZ, RZ, RZ ;  /* 0x000000ffff137224 */ /* 0x000fe400078e00ff */
[----:B0-----:R-:W-:-:S05]  /*1dc0*/  IMAD.WIDE.U32 R16, R17, 0x8, R4 ;  /* 0x0000000811107825 */ /* 0x001fca00078e0004 */
[----:B------:R1:W-:Y:S02]  /*1dd0*/  REDG.E.ADD.64.STRONG.GPU desc[UR20][R16.64], R18 ;  /* 0x000000121000798e */ /* 0x0003e4000c12e514 */
.L_x_155:
[----:B------:R-:W-:Y:S05]  /*1de0*/  BSYNC.RECONVERGENT B1 ;  /* 0x0000000000017941 */ /* 0x000fea0003800200 */
.L_x_154:
[----:B------:R-:W-:Y:S01]  /*1df0*/  ISETP.NE.AND P6, PT, R9, RZ, PT ;  /* 0x000000ff0900720c */ /* 0x000fe20003fc5270 */
[----:B------:R-:W-:Y:S01]  /*1e00*/  BSSY.RECONVERGENT B1, `(.L_x_156) ;  /* 0x000000e000017945 */ /* 0x000fe20003800200 */
[----:B------:R-:W-:Y:S02]  /*1e10*/  ISETP.NE.AND P0, PT, R22, RZ, PT ;  /* 0x000000ff1600720c */ /* 0x000fe40003f05270 */
[----:B0-----:R-:W-:Y:S02]  /*1e20*/  ISETP.NE.AND P1, PT, R14, RZ, PT ;  /* 0x000000ff0e00720c */ /* 0x001fe40003f25270 */
[----:B------:R-:W-:Y:S02]  /*1e30*/  ISETP.NE.AND P2, PT, R12, RZ, PT ;  /* 0x000000ff0c00720c */ /* 0x000fe40003f45270 */
[----:B------:R-:W-:Y:S02]  /*1e40*/  ISETP.NE.AND P3, PT, R6, RZ, PT ;  /* 0x000000ff0600720c */ /* 0x000fe40003f65270 */
[----:B------:R-:W-:-:S02]  /*1e50*/  ISETP.NE.AND P4, PT, R8, RZ, PT ;  /* 0x000000ff0800720c */ /* 0x000fc40003f85270 */
[----:B------:R-:W-:Y:S01]  /*1e60*/  ISETP.NE.AND P5, PT, R10, RZ, PT ;  /* 0x000000ff0a00720c */ /* 0x000fe20003fa5270 */
[----:B------:R-:W-:-:S12]  /*1e70*/  @!P6 BRA `(.L_x_157) ;  /* 0x000000000018e947 */ /* 0x000fd80003800000 */
[----:B-1----:R-:W-:Y:S02]  /*1e80*/  IMAD R17, R3, 0x100, R0 ;  /* 0x0000010003117824 */ /* 0x002fe400078e0200 */
[----:B------:R-:W-:Y:S02]  /*1e90*/  IMAD.MOV.U32 R18, RZ, RZ, R9 ;  /* 0x000000ffff127224 */ /* 0x000fe400078e0009 */
[----:B------:R-:W-:Y:S02]  /*1ea0*/  VIADD R17, R17, 0x100 ;  /* 0x0000010011117836 */ /* 0x000fe40000000000 */
[----:B------:R-:W-:Y:S02]  /*1eb0*/  IMAD.MOV.U32 R19, RZ, RZ, RZ ;  /* 0x000000ffff137224 */ /* 0x000fe400078e00ff */
[----:B------:R-:W-:-:S05]  /*1ec0*/  IMAD.WIDE.U32 R16, R17, 0x8, R4 ;  /* 0x0000000811107825 */ /* 0x000fca00078e0004 */
[----:B------:R0:W-:Y:S02]  /*1ed0*/  REDG.E.ADD.64.STRONG.GPU desc[UR20][R16.64], R18 ;  /* 0x000000121000798e */ /* 0x0001e4000c12e514 */
.L_x_157:
[----:B------:R-:W-:Y:S05]  /*1ee0*/  BSYNC.RECONVERGENT B1 ;  /* 0x0000000000017941 */ /* 0x000fea0003800200 */
.L_x_156:
[----:B------:R-:W-:Y:S04]  /*1ef0*/  BSSY.RECONVERGENT B1, `(.L_x_158) ;  /* 0x0000007000017945 */ /* 0x000fe80003800200 */
[----:B------:R-:W-:Y:S05]  /*1f00*/  @!P0 BRA `(.L_x_159) ;  /* 0x0000000000148947 */ /* 0x000fea0003800000 */
[----:B01----:R-:W-:Y:S02]  /*1f10*/  IMAD R17, R3, 0x100, R0 ;  /* 0x0000010003117824 */ /* 0x003fe400078e0200 */
[----:B------:R-:W-:Y:S02]  /*1f20*/  IMAD.MOV.U32 R23, RZ, RZ, RZ ;  /* 0x000000ffff177224 */ /* 0x000fe400078e00ff */
[----:B------:R-:W-:-:S04]  /*1f30*/  VIADD R17, R17, 0x200 ;  /* 0x0000020011117836 */ /* 0x000fc80000000000 */
[----:B------:R-:W-:-:S05]  /*1f40*/  IMAD.WIDE.U32 R16, R17, 0x8, R4 ;  /* 0x0000000811107825 */ /* 0x000fca00078e0004 */
[----:B------:R2:W-:Y:S02]  /*1f50*/  REDG.E.ADD.64.STRONG.GPU desc[UR20][R16.64], R22 ;  /* 0x000000161000798e */ /* 0x0005e4000c12e514 */
.L_x_159:
[----:B------:R-:W-:Y:S05]  /*1f60*/  BSYNC.RECONVERGENT B1 ;  /* 0x0000000000017941 */ /* 0x000fea0003800200 */
.L_x_158:
[----:B------:R-:W-:Y:S04]  /*1f70*/  BSSY.RECONVERGENT B1, `(.L_x_160) ;  /* 0x0000007000017945 */ /* 0x000fe80003800200 */
[----:B------:R-:W-:Y:S05]  /*1f80*/  @!P1 BRA `(.L_x_161) ;  /* 0x0000000000149947 */ /* 0x000fea0003800000 */
[----:B012---:R-:W-:Y:S02]  /*1f90*/  IMAD R17, R3, 0x100, R0 ;  /* 0x0000010003117824 */ /* 0x007fe400078e0200 */
[----:B------:R-:W-:Y:S02]  /*1fa0*/  IMAD.MOV.U32 R15, RZ, RZ, RZ ;  /* 0x000000ffff0f7224 */ /* 0x000fe400078e00ff */
[----:B------:R-:W-:-:S04]  /*1fb0*/  VIADD R17, R17, 0x300 ;  /* 0x0000030011117836 */ /* 0x000fc80000000000 */
[----:B------:R-:W-:-:S05]  /*1fc0*/  IMAD.WIDE.U32 R16, R17, 0x8, R4 ;  /* 0x0000000811107825 */ /* 0x000fca00078e0004 */
[----:B------:R3:W-:Y:S02]  /*1fd0*/  REDG.E.ADD.64.STRONG.GPU desc[UR20][R16.64], R14 ;  /* 0x0000000e1000798e */ /* 0x0007e4000c12e514 */
.L_x_161:
[----:B------:R-:W-:Y:S05]  /*1fe0*/  BSYNC.RECONVERGENT B1 ;  /* 0x0000000000017941 */ /* 0x000fea0003800200 */
.L_x_160:
[----:B------:R-:W-:Y:S04]  /*1ff0*/  BSSY.RECONVERGENT B1, `(.L_x_162) ;  /* 0x0000007000017945 */ /* 0x000fe80003800200 */
[----:B------:R-:W-:Y:S05]  /*2000*/  @!P2 BRA `(.L_x_163) ;  /* 0x000000000014a947 */ /* 0x000fea0003800000 */
[----:B---3--:R-:W-:Y:S02]  /*2010*/  IMAD R15, R3, 0x100, R0 ;  /* 0x00000100030f7824 */ /* 0x008fe400078e0200 */
[----:B------:R-:W-:Y:S02]  /*2020*/  IMAD.MOV.U32 R13, RZ, RZ, RZ ;  /* 0x000000ffff0d7224 */ /* 0x000fe400078e00ff */
[----:B------:R-:W-:-:S04]  /*2030*/  VIADD R15, R15, 0x400 ;  /* 0x000004000f0f7836 */ /* 0x000fc80000000000 */
[----:B------:R-:W-:-:S05]  /*2040*/  IMAD.WIDE.U32 R14, R15, 0x8, R4 ;  /* 0x000000080f0e7825 */ /* 0x000fca00078e0004 */
[----:B------:R4:W-:Y:S02]  /*2050*/  REDG.E.ADD.64.STRONG.GPU desc[UR20][R14.64], R12 ;  /* 0x0000000c0e00798e */ /* 0x0009e4000c12e514 */
.L_x_163:
[----:B------:R-:W-:Y:S05]  /*2060*/  BSYNC.RECONVERGENT B1 ;  /* 0x0000000000017941 */ /* 0x000fea0003800200 */
.L_x_162:
[----:B------:R-:W-:Y:S04]  /*2070*/  BSSY.RECONVERGENT B1, `(.L_x_164) ;  /* 0x0000007000017945 */ /* 0x000fe80003800200 */
[----:B------:R-:W-:Y:S05]  /*2080*/  @!P3 BRA `(.L_x_165) ;  /* 0x000000000014b947 */ /* 0x000fea0003800000 */
[----:B----4-:R-:W-:Y:S02]  /*2090*/  IMAD R13, R3, 0x100, R0 ;  /* 0x00000100030d7824 */ /* 0x010fe400078e0200 */
[----:B------:R-:W-:Y:S02]  /*20a0*/  IMAD.MOV.U32 R7, RZ, RZ, RZ ;  /* 0x000000ffff077224 */ /* 0x000fe400078e00ff */
[----:B------:R-:W-:-:S04]  /*20b0*/  VIADD R13, R13, 0x500 ;  /* 0x000005000d0d7836 */ /* 0x000fc80000000000 */
[----:B------:R-:W-:-:S05]  /*20c0*/  IMAD.WIDE.U32 R12, R13, 0x8, R4 ;  /* 0x000000080d0c7825 */ /* 0x000fca00078e0004 */
[----:B------:R4:W-:Y:S02]  /*20d0*/  REDG.E.ADD.64.STRONG.GPU desc[UR20][R12.64], R6 ;  /* 0x000000060c00798e */ /* 0x0009e4000c12e514 */
.L_x_165:
[----:B------:R-:W-:Y:S05]  /*20e0*/  BSYNC.RECONVERGENT B1 ;  /* 0x0000000000017941 */ /* 0x000fea0003800200 */
.L_x_164:
[----:B------:R-:W-:Y:S04]  /*20f0*/  BSSY.RECONVERGENT B1, `(.L_x_166) ;  /* 0x0000007000017945 */ /* 0x000fe80003800200 */
[----:B------:R-:W-:Y:S05]  /*2100*/  @!P4 BRA `(.L_x_167) ;  /* 0x000000000014c947 */ /* 0x000fea0003800000 */
[----:B----4-:R-:W-:Y:S02]  /*2110*/  IMAD R7, R3, 0x100, R0 ;  /* 0x0000010003077824 */ /* 0x010fe400078e0200 */
[----:B------:R-:W-:Y:S02]  /*2120*/  IMAD.MOV.U32 R9, RZ, RZ, RZ ;  /* 0x000000ffff097224 */ /* 0x000fe400078e00ff */
[----:B------:R-:W-:-:S04]  /*2130*/  VIADD R7, R7, 0x600 ;  /* 0x0000060007077836 */ /* 0x000fc80000000000 */
[----:B------:R-:W-:-:S05]  /*2140*/  IMAD.WIDE.U32 R6, R7, 0x8, R4 ;  /* 0x0000000807067825 */ /* 0x000fca00078e0004 */
[----:B------:R4:W-:Y:S02]  /*2150*/  REDG.E.ADD.64.STRONG.GPU desc[UR20][R6.64], R8 ;  /* 0x000000080600798e */ /* 0x0009e4000c12e514 */
.L_x_167:
[----:B------:R-:W-:Y:S05]  /*2160*/  BSYNC.RECONVERGENT B1 ;  /* 0x0000000000017941 */ /* 0x000fea0003800200 */
.L_x_166:
[----:B------:R-:W-:Y:S04]  /*2170*/  BSSY.RECONVERGENT B1, `(.L_x_168) ;  /* 0x0000007000017945 */ /* 0x000fe80003800200 */
[----:B------:R-:W-:Y:S05]  /*2180*/  @!P5 BRA `(.L_x_169) ;  /* 0x000000000014d947 */ /* 0x000fea0003800000 */
[----:B----4-:R-:W-:Y:S02]  /*2190*/  IMAD R7, R3, 0x100, R0 ;  /* 0x0000010003077824 */ /* 0x010fe400078e0200 */
[----:B------:R-:W-:Y:S02]  /*21a0*/  IMAD.MOV.U32 R11, RZ, RZ, RZ ;  /* 0x000000ffff0b7224 */ /* 0x000fe400078e00ff */
[----:B------:R-:W-:-:S04]  /*21b0*/  VIADD R7, R7, 0x700 ;  /* 0x0000070007077836 */ /* 0x000fc80000000000 */
[----:B------:R-:W-:-:S05]  /*21c0*/  IMAD.WIDE.U32 R6, R7, 0x8, R4 ;  /* 0x0000000807067825 */ /* 0x000fca00078e0004 */
[----:B------:R4:W-:Y:S02]  /*21d0*/  REDG.E.ADD.64.STRONG.GPU desc[UR20][R6.64], R10 ;  /* 0x0000000a0600798e */ /* 0x0009e4000c12e514 */
.L_x_169:
[----:B------:R-:W-:Y:S05]  /*21e0*/  BSYNC.RECONVERGENT B1 ;  /* 0x0000000000017941 */ /* 0x000fea0003800200 */
.L_x_168:
[----:B------:R-:W-:-:S05]  /*21f0*/  VIADD R3, R3, 0x8 ;  /* 0x0000000803037836 */ /* 0x000fca0000000000 */
[----:B------:R-:W-:-:S13]  /*2200*/  ISETP.NE.AND P0, PT, R3, UR27, PT ;  /* 0x0000001b03007c0c */ /* 0x000fda000bf05270 */
[----:B------:R-:W-:Y:S05]  /*2210*/  @P0 BRA `(.L_x_170) ;  /* 0xfffffff800b00947 */ /* 0x000fea000383ffff */
[----:B------:R-:W-:-:S07]  /*2220*/  IMAD.U32 R5, RZ, RZ, UR27 ;  /* 0x0000001bff057e24 */ /* 0x000fce000f8e00ff */
.L_x_153:
[----:B------:R-:W-:Y:S02]  /*2230*/  UISETP.NE.AND UP0, UPT, UR24, URZ, UPT ;  /* 0x000000ff1800728c */ /* 0x000fe4000bf05270 */
[----:B----4-:R-:W-:Y:S02]  /*2240*/  IMAD.U32 R8, RZ, RZ, UR24 ;  /* 0x00000018ff087e24 */ /* 0x010fe4000f8e00ff */
[----:B------:R-:W-:Y:S02]  /*2250*/  IMAD.U32 R3, RZ, RZ, UR25 ;  /* 0x00000019ff037e24 */ /* 0x000fe4000f8e00ff */
[----:B------:R-:W-:Y:S02]  /*2260*/  VIADD R8, R8, 0xffffffff ;  /* 0xffffffff08087836 */ /* 0x000fe40000000000 */
[----:B------:R-:W-:Y:S01]  /*2270*/  VIADD R3, R3, 0xffffffff ;  /* 0xffffffff03037836 */ /* 0x000fe20000000000 */
[----:B------:R-:W-:Y:S06]  /*2280*/  BRA.U !UP0, `(.L_x_171) ;  /* 0x0000000508707547 */ /* 0x000fec000b800000 */
[----:B------:R-:W-:-:S13]  /*2290*/  ISETP.GE.U32.AND P0, PT, R8, 0x3, PT ;  /* 0x000000030800780c */ /* 0x000fda0003f06070 */
[----:B------:R-:W-:Y:S05]  /*22a0*/  @!P0 BRA `(.L_x_172) ;  /* 0x0000000000bc8947 */ /* 0x000fea0003800000 */
[----:B------:R-:W-:Y:S01]  /*22b0*/  IMAD R7, R5, 0x400, R2 ;  /* 0x0000040005077824 */ /* 0x000fe200078e0202 */
[----:B------:R-:W-:Y:S04]  /*22c0*/  BSSY.RECONVERGENT B1, `(.L_x_173) ;  /* 0x000000f000017945 */ /* 0x000fe80003800200 */
[----:B------:R-:W4:Y:S04]  /*22d0*/  LDS R12, [R7] ;  /* 0x00000000070c7984 */ /* 0x000f280000000800 */
[----:B------:R-:W5:Y:S04]  /*22e0*/  LDS R9, [R7+0x400] ;  /* 0x0004000007097984 */ /* 0x000f680000000800 */
[----:B------:R-:W0:Y:S04]  /*22f0*/  LDS R6, [R7+0x800] ;  /* 0x0008000007067984 */ /* 0x000e280000000800 */
[----:B-1----:R-:W1:Y:S01]  /*2300*/  LDS R4, [R7+0xc00] ;  /* 0x000c000007047984 */ /* 0x002e620000000800 */
[----:B----4-:R-:W-:-:S02]  /*2310*/  ISETP.NE.AND P0, PT, R12, RZ, PT ;  /* 0x000000ff0c00720c */ /* 0x010fc40003f05270 */
[----:B-----5:R-:W-:Y:S02]  /*2320*/  ISETP.NE.AND P1, PT, R9, RZ, PT ;  /* 0x000000ff0900720c */ /* 0x020fe40003f25270 */
[----:B0-----:R-:W-:Y:S02]  /*2330*/  ISETP.NE.AND P2, PT, R6, RZ, PT ;  /* 0x000000ff0600720c */ /* 0x001fe40003f45270 */
[----:B-1----:R-:W-:-:S07]  /*2340*/  ISETP.NE.AND P3, PT, R4, RZ, PT ;  /* 0x000000ff0400720c */ /* 0x002fce0003f65270 */
[----:B------:R-:W-:Y:S06]  /*2350*/  @!P0 BRA `(.L_x_174) ;  /* 0x0000000000148947 */ /* 0x000fec0003800000 */
[----:B------:R-:W0:Y:S01]  /*2360*/  LDC.64 R10, c[0x0][0x380] ;  /* 0x0000e000ff0a7b82 */ /* 0x000e220000000a00 */
[----:B------:R-:W-:Y:S02]  /*2370*/  IMAD R7, R5, 0x100, R0 ;  /* 0x0000010005077824 */ /* 0x000fe400078e0200 */
[----:B------:R-:W-:Y:S02]  /*2380*/  IMAD.MOV.U32 R13, RZ, RZ, RZ ;  /* 0x000000ffff0d7224 */ /* 0x000fe400078e00ff */
[----:B0-----:R-:W-:-:S05]  /*2390*/  IMAD.WIDE.U32 R10, R7, 0x8, R10 ;  /* 0x00000008070a7825 */ /* 0x001fca00078e000a */
[----:B------:R0:W-:Y:S02]  /*23a0*/  REDG.E.ADD.64.STRONG.GPU desc[UR20][R10.64], R12 ;  /* 0x0000000c0a00798e */ /* 0x0001e4000c12e514 */
.L_x_174:
[----:B------:R-:W-:Y:S05]  /*23b0*/  BSYNC.RECONVERGENT B1 ;  /* 0x0000000000017941 */ /* 0x000fea0003800200 */
.L_x_173:
[----:B------:R-:W-:Y:S04]  /*23c0*/  BSSY.RECONVERGENT B1, `(.L_x_175) ;  /* 0x0000009000017945 */ /* 0x000fe80003800200 */
[----:B------:R-:W-:Y:S05]  /*23d0*/  @!P1 BRA `(.L_x_176) ;  /* 0x00000000001c9947 */ /* 0x000fea0003800000 */
[----:B0-----:R-:W0:Y:S01]  /*23e0*/  LDC.64 R10, c[0x0][0x380] ;  /* 0x0000e000ff0a7b82 */ /* 0x001e220000000a00 */
[----:B------:R-:W-:Y:S02]  /*23f0*/  IMAD R7, R5, 0x100, R0 ;  /* 0x0000010005077824 */ /* 0x000fe400078e0200 */
[----:B------:R-:W-:Y:S02]  /*2400*/  IMAD.MOV.U32 R12, RZ, RZ, R9 ;  /* 0x000000ffff0c7224 */ /* 0x000fe400078e0009 */
[----:B------:R-:W-:Y:S02]  /*2410*/  VIADD R7, R7, 0x100 ;  /* 0x0000010007077836 */ /* 0x000fe40000000000 */
[----:B------:R-:W-:Y:S02]  /*2420*/  IMAD.MOV.U32 R13, RZ, RZ, RZ ;  /* 0x000000ffff0d7224 */ /* 0x000fe400078e00ff */
[----:B0-----:R-:W-:-:S05]  /*2430*/  IMAD.WIDE.U32 R10, R7, 0x8, R10 ;  /* 0x00000008070a7825 */ /* 0x001fca00078e000a */
[----:B------:R1:W-:Y:S02]  /*2440*/  REDG.E.ADD.64.STRONG.GPU desc[UR20][R10.64], R12 ;  /* 0x0000000c0a00798e */ /* 0x0003e4000c12e514 */
.L_x_176:
[----:B------:R-:W-:Y:S05]  /*2450*/  BSYNC.RECONVERGENT B1 ;  /* 0x0000000000017941 */ /* 0x000fea0003800200 */
.L_x_175:
[----:B------:R-:W-:Y:S04]  /*2460*/  BSSY.RECONVERGENT B1, `(.L_x_177) ;  /* 0x0000008000017945 */ /* 0x000fe80003800200 */
[----:B------:R-:W-:Y:S05]  /*2470*/  @!P2 BRA `(.L_x_178) ;  /* 0x000000000018a947 */ /* 0x000fea0003800000 */
[----:B01----:R-:W0:Y:S01]  /*2480*/  LDC.64 R10, c[0x0][0x380] ;  /* 0x0000e000ff0a7b82 */ /* 0x003e220000000a00 */
[----:B------:R-:W-:-:S04]  /*2490*/  IMAD R7, R5, 0x100, R0 ;  /* 0x0000010005077824 */ /* 0x000fc800078e0200 */
[----:B------:R-:W-:-:S04]  /*24a0*/  VIADD R7, R7, 0x200 ;  /* 0x0000020007077836 */ /* 0x000fc80000000000 */
[----:B0-----:R-:W-:-:S04]  /*24b0*/  IMAD.WIDE.U32 R10, R7, 0x8, R10 ;  /* 0x00000008070a7825 */ /* 0x001fc800078e000a */
[----:B------:R-:W-:-:S05]  /*24c0*/  IMAD.MOV.U32 R7, RZ, RZ, RZ ;  /* 0x000000ffff077224 */ /* 0x000fca00078e00ff */
[----:B------:R4:W-:Y:S02]  /*24d0*/  REDG.E.ADD.64.STRONG.GPU desc[UR20][R10.64], R6 ;  /* 0x000000060a00798e */ /* 0x0009e4000c12e514 */
.L_x_178:
[----:B------:R-:W-:Y:S05]  /*24e0*/  BSYNC.RECONVERGENT B1 ;  /* 0x0000000000017941 */ /* 0x000fea0003800200 */
.L_x_177:
[----:B------:R-:W-:Y:S04]  /*24f0*/  BSSY.RECONVERGENT B1, `(.L_x_179) ;  /* 0x0000009000017945 */ /* 0x000fe80003800200 */
[----:B------:R-:W-:Y:S05]  /*2500*/  @!P3 BRA `(.L_x_180) ;  /* 0x00000000001cb947 */ /* 0x000fea0003800000 */
[----:B----4-:R-:W4:Y:S01]  /*2510*/  LDC.64 R6, c[0x0][0x380] ;  /* 0x0000e000ff067b82 */ /* 0x010f220000000a00 */
[----:B------:R-:W-:Y:S02]  /*2520*/  IMAD R9, R5, 0x100, R0 ;  /* 0x0000010005097824 */ /* 0x000fe400078e0200 */
[----:B01----:R-:W-:Y:S02]  /*2530*/  IMAD.MOV.U32 R10, RZ, RZ, R4 ;  /* 0x000000ffff0a7224 */ /* 0x003fe400078e0004 */
[----:B------:R-:W-:Y:S02]  /*2540*/  VIADD R9, R9, 0x300 ;  /* 0x0000030009097836 */ /* 0x000fe40000000000 */
[----:B------:R-:W-:Y:S02]  /*2550*/  IMAD.MOV.U32 R11, RZ, RZ, RZ ;  /* 0x000000ffff0b7224 */ /* 0x000fe400078e00ff */
[----:B----4-:R-:W-:-:S05]  /*2560*/  IMAD.WIDE.U32 R6, R9, 0x8, R6 ;  /* 0x0000000809067825 */ /* 0x010fca00078e0006 */
[----:B------:R0:W-:Y:S02]  /*2570*/  REDG.E.ADD.64.STRONG.GPU desc[UR20][R6.64], R10 ;  /* 0x0000000a0600798e */ /* 0x0001e4000c12e514 */
.L_x_180:
[----:B------:R-:W-:Y:S05]  /*2580*/  BSYNC.RECONVERGENT B1 ;  /* 0x0000000000017941 */ /* 0x000fea0003800200 */
.L_x_179:
[----:B------:R-:W-:-:S07]  /*2590*/  VIADD R5, R5, 0x4 ;  /* 0x0000000405057836 */ /* 0x000fce0000000000 */
.L_x_172:
[----:B------:R-:W-:Y:S01]  /*25a0*/  UISETP.NE.AND UP0, UPT, UR25, URZ, UPT ;  /* 0x000000ff1900728c */ /* 0x000fe2000bf05270 */
[----:B------:R-:W-:Y:S08]  /*25b0*/  BSSY.RECONVERGENT B1, `(.L_x_171) ;  /* 0x0000029000017945 */ /* 0x000ff00003800200 */
[----:B------:R-:W-:Y:S05]  /*25c0*/  BRA.U !UP0, `(.L_x_181) ;  /* 0x00000001089c7547 */ /* 0x000fea000b800000 */
[----:B------:R-:W-:-:S13]  /*25d0*/  ISETP.NE.AND P0, PT, R3, RZ, PT ;  /* 0x000000ff0300720c */ /* 0x000fda0003f05270 */
[----:B------:R-:W-:Y:S05]  /*25e0*/  @!P0 BRA `(.L_x_182) ;  /* 0x0000000000648947 */ /* 0x000fea0003800000 */
[----:B0---4-:R-:W-:Y:S01]  /*25f0*/  IMAD R6, R5, 0x400, R2 ;  /* 0x0000040005067824 */ /* 0x011fe200078e0202 */
[----:B------:R-:W-:Y:S04]  /*2600*/  BSSY.RECONVERGENT B2, `(.L_x_183) ;  /* 0x000000c000027945 */ /* 0x000fe80003800200 */
[----:B-1----:R-:W0:Y:S04]  /*2610*/  LDS R4, [R6] ;  /* 0x0000000006047984 */ /* 0x002e280000000800 */
[----:B------:R-:W1:Y:S01]  /*2620*/  LDS R9, [R6+0x400] ;  /* 0x0004000006097984 */ /* 0x000e620000000800 */
[----:B0-----:R-:W-:-:S02]  /*2630*/  ISETP.NE.AND P0, PT, R4, RZ, PT ;  /* 0x000000ff0400720c */ /* 0x001fc40003f05270 */
[----:B-1----:R-:W-:-:S11]  /*2640*/  ISETP.NE.AND P1, PT, R9, RZ, PT ;  /* 0x000000ff0900720c */ /* 0x002fd60003f25270 */
[----:B------:R-:W-:Y:S05]  /*2650*/  @!P0 BRA `(.L_x_184) ;  /* 0x0000000000188947 */ /* 0x000fea0003800000 */
[----:B------:R-:W0:Y:S01]  /*2660*/  LDC.64 R6, c[0x0][0x380] ;  /* 0x0000e000ff067b82 */ /* 0x000e220000000a00 */
[----:B------:R-:W-:-:S04]  /*2670*/  IMAD R11, R5, 0x100, R0 ;  /* 0x00000100050b7824 */ /* 0x000fc800078e0200 */
[----:B0-----:R-:W-:-:S04]  /*2680*/  IMAD.WIDE.U32 R10, R11, 0x8, R6 ;  /* 0x000000080b0a7825 */ /* 0x001fc800078e0006 */
[----:B------:R-:W-:Y:S02]  /*2690*/  IMAD.MOV.U32 R6, RZ, RZ, R4 ;  /* 0x000000ffff067224 */ /* 0x000fe400078e0004 */
[----:B------:R-:W-:-:S05]  /*26a0*/  IMAD.MOV.U32 R7, RZ, RZ, RZ ;  /* 0x000000ffff077224 */ /* 0x000fca00078e00ff */
[----:B------:R0:W-:Y:S02]  /*26b0*/  REDG.E.ADD.64.STRONG.GPU desc[UR20][R10.64], R6 ;  /* 0x000000060a00798e */ /* 0x0001e4000c12e514 */
.L_x_184:
[----:B------:R-:W-:Y:S05]  /*26c0*/  BSYNC.RECONVERGENT B2 ;  /* 0x0000000000027941 */ /* 0x000fea0003800200 */
.L_x_183:
[----:B------:R-:W-:Y:S04]  /*26d0*/  BSSY.RECONVERGENT B2, `(.L_x_185) ;  /* 0x0000009000027945 */ /* 0x000fe80003800200 */
[----:B------:R-:W-:Y:S05]  /*26e0*/  @!P1 BRA `(.L_x_186) ;  /* 0x00000000001c9947 */ /* 0x000fea0003800000 */
[----:B0-----:R-:W0:Y:S01]  /*26f0*/  LDC.64 R6, c[0x0][0x380] ;  /* 0x0000e000ff067b82 */ /* 0x001e220000000a00 */
[----:B------:R-:W-:-:S04]  /*2700*/  IMAD R4, R5, 0x100, R0 ;  /* 0x0000010005047824 */ /* 0x000fc800078e0200 */
[----:B------:R-:W-:-:S04]  /*2710*/  VIADD R11, R4, 0x100 ;  /* 0x00000100040b7836 */ /* 0x000fc80000000000 */
[----:B0-----:R-:W-:-:S04]  /*2720*/  IMAD.WIDE.U32 R10, R11, 0x8, R6 ;  /* 0x000000080b0a7825 */ /* 0x001fc800078e0006 */
[----:B------:R-:W-:Y:S02]  /*2730*/  IMAD.MOV.U32 R6, RZ, RZ, R9 ;  /* 0x000000ffff067224 */ /* 0x000fe400078e0009 */
[----:B------:R-:W-:-:S05]  /*2740*/  IMAD.MOV.U32 R7, RZ, RZ, RZ ;  /* 0x000000ffff077224 */ /* 0x000fca00078e00ff */
[----:B------:R1:W-:Y:S02]  /*2750*/  REDG.E.ADD.64.STRONG.GPU desc[UR20][R10.64], R6 ;  /* 0x000000060a00798e */ /* 0x0003e4000c12e514 */
.L_x_186:
[----:B------:R-:W-:Y:S05]  /*2760*/  BSYNC.RECONVERGENT B2 ;  /* 0x0000000000027941 */ /* 0x000fea0003800200 */
.L_x_185:
[----:B------:R-:W-:-:S07]  /*2770*/  VIADD R5, R5, 0x2 ;  /* 0x0000000205057836 */ /* 0x000fce0000000000 */
.L_x_182:
[----:B------:R-:W-:-:S09]  /*2780*/  UISETP.NE.AND UP0, UPT, UR9, URZ, UPT ;  /* 0x000000ff0900728c */ /* 0x000fd2000bf05270 */
[----:B------:R-:W-:Y:S05]  /*2790*/  BRA.U !UP0, `(.L_x_181) ;  /* 0x0000000108287547 */ /* 0x000fea000b800000 */
[----:B-1----:R-:W-:-:S05]  /*27a0*/  IMAD R4, R5, 0x400, R2 ;  /* 0x0000040005047824 */ /* 0x002fca00078e0202 */
[----:B------:R-:W1:Y:S02]  /*27b0*/  LDS R9, [R4] ;  /* 0x0000000004097984 */ /* 0x000e640000000800 */
[----:B-1----:R-:W-:-:S13]  /*27c0*/  ISETP.NE.AND P0, PT, R9, RZ, PT ;  /* 0x000000ff0900720c */ /* 0x002fda0003f05270 */
[----:B------:R-:W-:Y:S05]  /*27d0*/  @!P0 BRA `(.L_x_181) ;  /* 0x0000000000188947 */ /* 0x000fea0003800000 */
[----:B0---4-:R-:W0:Y:S01]  /*27e0*/  LDC.64 R6, c[0x0][0x380] ;  /* 0x0000e000ff067b82 */ /* 0x011e220000000a00 */
[----:B------:R-:W-:-:S04]  /*27f0*/  IMAD R5, R5, 0x100, R0 ;  /* 0x0000010005057824 */ /* 0x000fc800078e0200 */
[----:B0-----:R-:W-:-:S04]  /*2800*/  IMAD.WIDE.U32 R4, R5, 0x8, R6 ;  /* 0x0000000805047825 */ /* 0x001fc800078e0006 */
[----:B------:R-:W-:Y:S02]  /*2810*/  IMAD.MOV.U32 R6, RZ, RZ, R9 ;  /* 0x000000ffff067224 */ /* 0x000fe400078e0009 */
[----:B------:R-:W-:-:S05]  /*2820*/  IMAD.MOV.U32 R7, RZ, RZ, RZ ;  /* 0x000000ffff077224 */ /* 0x000fca00078e00ff */
[----:B------:R0:W-:Y:S02]  /*2830*/  REDG.E.ADD.64.STRONG.GPU desc[UR20][R4.64], R6 ;  /* 0x000000060400798e */ /* 0x0001e4000c12e514 */
.L_x_181:
[----:B------:R-:W-:Y:S05]  /*2840*/  BSYNC.RECONVERGENT B1 ;  /* 0x0000000000017941 */ /* 0x000fea0003800200 */
.L_x_171:
[----:B------:R-:W-:-:S13]  /*2850*/  ISETP.GT.U32.AND P0, PT, R0, 0x7f, PT ;  /* 0x0000007f0000780c */ /* 0x000fda0003f04070 */
[----:B------:R-:W-:Y:S05]  /*2860*/  @P0 BRA `(.L_x_152) ;  /* 0x00000008008c0947 */ /* 0x000fea0003800000 */
[----:B------:R-:W-:Y:S01]  /*2870*/  UISETP.GE.U32.AND UP0, UPT, UR22, 0x7, UPT ;  /* 0x000000071600788c */ /* 0x000fe2000bf06070 */
[----:B0-----:R-:W-:-:S08]  /*2880*/  IMAD.MOV.U32 R5, RZ, RZ, RZ ;  /* 0x000000ffff057224 */ /* 0x001fd000078e00ff */
[----:B------:R-:W-:Y:S05]  /*2890*/  BRA.U !UP0, `(.L_x_187) ;  /* 0x0000000508147547 */ /* 0x000fea000b800000 */
[----:B-1----:R-:W0:Y:S01]  /*28a0*/  LDC.64 R4, c[0x0][0x380] ;  /* 0x0000e000ff047b82 */ /* 0x002e220000000a00 */
[----:B------:R-:W-:-:S07]  /*28b0*/  IMAD.MOV.U32 R9, RZ, RZ, RZ ;  /* 0x000000ffff097224 */ /* 0x000fce00078e00ff */
.L_x_204:
[C---:B0---4-:R-:W-:Y:S01]  /*28c0*/  IMAD R11, R9.reuse, 0x400, R2 ;  /* 0x00000400090b7824 */ /* 0x051fe200078e0202 */
[----:B------:R-:W-:Y:S01]  /*28d0*/  BSSY.RECONVERGENT B1, `(.L_x_188) ;  /* 0x0000011000017945 */ /* 0x000fe20003800200 */
[C---:B-123--:R-:W-:Y:S02]  /*28e0*/  IMAD R7, R9.reuse, 0x100, R0 ;  /* 0x0000010009077824 */ /* 0x04efe400078e0200 */
[----:B------:R-:W-:Y:S01]  /*28f0*/  VIADD R9, R9, 0x8 ;  /* 0x0000000809097836 */ /* 0x000fe20000000000 */
[----:B---3--:R-:W1:Y:S01]  /*2900*/  LDS R14, [R11+0x200] ;  /* 0x000200000b0e7984 */ /* 0x008e620000000800 */
[----:B0-----:R-:W-:-:S03]  /*2910*/  IMAD.WIDE.U32 R6, R7, 0x8, R4 ;  /* 0x0000000807067825 */ /* 0x001fc600078e0004 */
[----:B------:R-:W0:Y:S04]  /*2920*/  LDS R13, [R11+0x600] ;  /* 0x000600000b0d7984 */ /* 0x000e280000000800 */
[----:B--2---:R2:W3:Y:S04]  /*2930*/  LDS R17, [R11+0xa00] ;  /* 0x000a00000b117984 */ /* 0x0044e80000000800 */
[----:B------:R2:W4:Y:S04]  /*2940*/  LDS R18, [R11+0xe00] ;  /* 0x000e00000b127984 */ /* 0x0005280000000800 */
[----:B------:R2:W2:Y:S04]  /*2950*/  LDS R19, [R11+0x1200] ;  /* 0x001200000b137984 */ /* 0x0004a80000000800 */
[----:B------:R0:W2:Y:S04]  /*2960*/  LDS R16, [R11+0x1600] ;  /* 0x001600000b107984 */ /* 0x0000a80000000800 */
[----:B------:R0:W2:Y:S04]  /*2970*/  LDS R12, [R11+0x1a00] ;  /* 0x001a00000b0c7984 */ /* 0x0000a80000000800 */
[----:B------:R0:W2:Y:S01]  /*2980*/  LDS R10, [R11+0x1e00] ;  /* 0x001e00000b0a7984 */ /* 0x0000a20000000800 */
[----:B-1----:R-:W-:-:S02]  /*2990*/  ISETP.NE.AND P0, PT, R14, RZ, PT ;  /* 0x000000ff0e00720c */ /* 0x002fc40003f05270 */
[----:B0-----:R-:W-:-:S11]  /*29a0*/  ISETP.NE.AND P1, PT, R13, RZ, PT ;  /* 0x000000ff0d00720c */ /* 0x001fd60003f25270 */
[----:B---34-:R-:W-:Y:S05]  /*29b0*/  @!P0 BRA `(.L_x_189) ;  /* 0x0000000000088947 */ /* 0x018fea0003800000 */
[----:B------:R-:W-:-:S05]  /*29c0*/  IMAD.MOV.U32 R15, RZ, RZ, RZ ;  /* 0x000000ffff0f7224 */ /* 0x000fca00078e00ff */
[----:B------:R0:W-:Y:S02]  /*29d0*/  REDG.E.ADD.64.STRONG.GPU desc[UR20][R6.64+0x400], R14 ;  /* 0x0004000e0600798e */ /* 0x0001e4000c12e514 */
.L_x_189:
[----:B------:R-:W-:Y:S05]  /*29e0*/  BSYNC.RECONVERGENT B1 ;  /* 0x0000000000017941 */ /* 0x000fea0003800200 */
.L_x_188:
[----:B------:R-:W-:Y:S04]  /*29f0*/  BSSY.RECONVERGENT B1, `(.L_x_190) ;  /* 0x0000005000017945 */ /* 0x000fe80003800200 */
[----:B------:R-:W-:Y:S05]  /*2a00*/  @!P1 BRA `(.L_x_191) ;  /* 0x00000000000c9947 */ /* 0x000fea0003800000 */
[----:B0-----:R-:W-:Y:S02]  /*2a10*/  IMAD.MOV.U32 R14, RZ, RZ, R13 ;  /* 0x000000ffff0e7224 */ /* 0x001fe400078e000d */
[----:B------:R-:W-:-:S05]  /*2a20*/  IMAD.MOV.U32 R15, RZ, RZ, RZ ;  /* 0x000000ffff0f7224 */ /* 0x000fca00078e00ff */
[----:B------:R1:W-:Y:S02]  /*2a30*/  REDG.E.ADD.64.STRONG.GPU desc[UR20][R6.64+0xc00], R14 ;  /* 0x000c000e0600798e */ /* 0x0003e4000c12e514 */
.L_x_191:
[----:B------:R-:W-:Y:S05]  /*2a40*/  BSYNC.RECONVERGENT B1 ;  /* 0x0000000000017941 */ /* 0x000fea0003800200 */
.L_x_190:
[----:B------:R-:W-:Y:S01]  /*2a50*/  ISETP.NE.AND P6, PT, R17, RZ, PT ;  /* 0x000000ff1100720c */ /* 0x000fe20003fc5270 */
[----:B------:R-:W-:Y:S01]  /*2a60*/  BSSY.RECONVERGENT B1, `(.L_x_192) ;  /* 0x000000b000017945 */ /* 0x000fe20003800200 */
[----:B------:R-:W-:Y:S02]  /*2a70*/  ISETP.NE.AND P0, PT, R9, UR27, PT ;  /* 0x0000001b09007c0c */ /* 0x000fe4000bf05270 */
[----:B------:R-:W-:Y:S02]  /*2a80*/  ISETP.NE.AND P1, PT, R18, RZ, PT ;  /* 0x000000ff1200720c */ /* 0x000fe40003f25270 */
[----:B--2---:R-:W-:Y:S02]  /*2a90*/  ISETP.NE.AND P2, PT, R19, RZ, PT ;  /* 0x000000ff1300720c */ /* 0x004fe40003f45270 */
[----:B------:R-:W-:Y:S02]  /*2aa0*/  ISETP.NE.AND P3, PT, R16, RZ, PT ;  /* 0x000000ff1000720c */ /* 0x000fe40003f65270 */
[----:B------:R-:W-:-:S02]  /*2ab0*/  ISETP.NE.AND P4, PT, R12, RZ, PT ;  /* 0x000000ff0c00720c */ /* 0x000fc40003f85270 */
[----:B------:R-:W-:Y:S01]  /*2ac0*/  ISETP.NE.AND P5, PT, R10, RZ, PT ;  /* 0x000000ff0a00720c */ /* 0x000fe20003fa5270 */
[----:B------:R-:W-:-:S12]  /*2ad0*/  @!P6 BRA `(.L_x_193) ;  /* 0x00000000000ce947 */ /* 0x000fd80003800000 */
[----:B01----:R-:W-:Y:S02]  /*2ae0*/  IMAD.MOV.U32 R14, RZ, RZ, R17 ;  /* 0x000000ffff0e7224 */ /* 0x003fe400078e0011 */
[----:B------:R-:W-:-:S05]  /*2af0*/  IMAD.MOV.U32 R15, RZ, RZ, RZ ;  /* 0x000000ffff0f7224 */ /* 0x000fca00078e00ff */
[----:B------:R2:W-:Y:S02]  /*2b00*/  REDG.E.ADD.64.STRONG.GPU desc[UR20][R6.64+0x1400], R14 ;  /* 0x0014000e0600798e */ /* 0x0005e4000c12e514 */
.L_x_193:
[----:B------:R-:W-:Y:S05]  /*2b10*/  BSYNC.RECONVERGENT B1 ;  /* 0x0000000000017941 */ /* 0x000fea0003800200 */
.L_x_192:
[----:B------:R-:W-:Y:S04]  /*2b20*/  BSSY.RECONVERGENT B1, `(.L_x_194) ;  /* 0x0000005000017945 */ /* 0x000fe80003800200 */
[----:B------:R-:W-:Y:S05]  /*2b30*/  @!P1 BRA `(.L_x_195) ;  /* 0x00000000000c9947 */ /* 0x000fea0003800000 */
[----:B012---:R-:W-:Y:S02]  /*2b40*/  IMAD.MOV.U32 R14, RZ, RZ, R18 ;  /* 0x000000ffff0e7224 */ /* 0x007fe400078e0012 */
[----:B------:R-:W-:-:S05]  /*2b50*/  IMAD.MOV.U32 R15, RZ, RZ, RZ ;  /* 0x000000ffff0f7224 */ /* 0x000fca00078e00ff */
[----:B------:R3:W-:Y:S02]  /*2b60*/  REDG.E.ADD.64.STRONG.GPU desc[UR20][R6.64+0x1c00], R14 ;  /* 0x001c000e0600798e */ /* 0x0007e4000c12e514 */
.L_x_195:
[----:B------:R-:W-:Y:S05]  /*2b70*/  BSYNC.RECONVERGENT B1 ;  /* 0x0000000000017941 */ /* 0x000fea0003800200 */
.L_x_194:
[----:B------:R-:W-:Y:S04]  /*2b80*/  BSSY.RECONVERGENT B1, `(.L_x_196) ;  /* 0x0000005000017945 */ /* 0x000fe80003800200 */
[----:B------:R-:W-:Y:S05]  /*2b90*/  @!P2 BRA `(.L_x_197) ;  /* 0x00000000000ca947 */ /* 0x000fea0003800000 */
[----:B0123--:R-:W-:Y:S02]  /*2ba0*/  IMAD.MOV.U32 R14, RZ, RZ, R19 ;  /* 0x000000ffff0e7224 */ /* 0x00ffe400078e0013 */
[----:B------:R-:W-:-:S05]  /*2bb0*/  IMAD.MOV.U32 R15, RZ, RZ, RZ ;  /* 0x000000ffff0f7224 */ /* 0x000fca00078e00ff */
[----:B------:R4:W-:Y:S02]  /*2bc0*/  REDG.E.ADD.64.STRONG.GPU desc[UR20][R6.64+0x2400], R14 ;  /* 0x0024000e0600798e */ /* 0x0009e4000c12e514 */
.L_x_197:
[----:B------:R-:W-:Y:S05]  /*2bd0*/  BSYNC.RECONVERGENT B1 ;  /* 0x0000000000017941 */ /* 0x000fea0003800200 */
.L_x_196:
[----:B------:R-:W-:Y:S04]  /*2be0*/  BSSY.RECONVERGENT B1, `(.L_x_198) ;  /* 0x0000004000017945 */ /* 0x000fe80003800200 */
[----:B------:R-:W-:Y:S05]  /*2bf0*/  @!P3 BRA `(.L_x_199) ;  /* 0x000000000008b947 */ /* 0x000fea0003800000 */
[----:B------:R-:W-:-:S05]  /*2c00*/  IMAD.MOV.U32 R17, RZ, RZ, RZ ;  /* 0x000000ffff117224 */ /* 0x000fca00078e00ff */
[----:B------:R0:W-:Y:S02]  /*2c10*/  REDG.E.ADD.64.STRONG.GPU desc[UR20][R6.64+0x2c00], R16 ;  /* 0x002c00100600798e */ /* 0x0001e4000c12e514 */
.L_x_199:
[----:B------:R-:W-:Y:S05]  /*2c20*/  BSYNC.RECONVERGENT B1 ;  /* 0x0000000000017941 */ /* 0x000fea0003800200 */
.L_x_198:
[----:B------:R-:W-:Y:S04]  /*2c30*/  BSSY.RECONVERGENT B1, `(.L_x_200) ;  /* 0x0000004000017945 */ /* 0x000fe80003800200 */
[----:B------:R-:W-:Y:S05]  /*2c40*/  @!P4 BRA `(.L_x_201) ;  /* 0x000000000008c947 */ /* 0x000fea0003800000 */
[----:B------:R-:W-:-:S05]  /*2c50*/  IMAD.MOV.U32 R13, RZ, RZ, RZ ;  /* 0x000000ffff0d7224 */ /* 0x000fca00078e00ff */
[----:B------:R0:W-:Y:S02]  /*2c60*/  REDG.E.ADD.64.STRONG.GPU desc[UR20][R6.64+0x3400], R12 ;  /* 0x0034000c0600798e */ /* 0x0001e4000c12e514 */
.L_x_201:
[----:B------:R-:W-:Y:S05]  /*2c70*/  BSYNC.RECONVERGENT B1 ;  /* 0x0000000000017941 */ /* 0x000fea0003800200 */
.L_x_200:
[----:B------:R-:W-:Y:S04]  /*2c80*/  BSSY.RECONVERGENT B1, `(.L_x_202) ;  /* 0x0000004000017945 */ /* 0x000fe80003800200 */
[----:B------:R-:W-:Y:S05]  /*2c90*/  @!P5 BRA `(.L_x_203) ;  /* 0x000000000008d947 */ /* 0x000fea0003800000 */
[----:B------:R-:W-:-:S05]  /*2ca0*/  IMAD.MOV.U32 R11, RZ, RZ, RZ ;  /* 0x000000ffff0b7224 */ /* 0x000fca00078e00ff */
[----:B------:R0:W-:Y:S02]  /*2cb0*/  REDG.E.ADD.64.STRONG.GPU desc[UR20][R6.64+0x3c00], R10 ;  /* 0x003c000a0600798e */ /* 0x0001e4000c12e514 */
.L_x_203:
[----:B------:R-:W-:Y:S05]  /*2cc0*/  BSYNC.RECONVERGENT B1 ;  /* 0x0000000000017941 */ /* 0x000fea0003800200 */
.L_x_202:
[----:B------:R-:W-:Y:S05]  /*2cd0*/  @P0 BRA `(.L_x_204) ;  /* 0xfffffff800f80947 */ /* 0x000fea000383ffff */
[----:B------:R-:W-:-:S07]  /*2ce0*/  IMAD.U32 R5, RZ, RZ, UR27 ;  /* 0x0000001bff057e24 */ /* 0x000fce000f8e00ff */
.L_x_187:
[----:B------:R-:W-:-:S09]  /*2cf0*/  UISETP.NE.AND UP0, UPT, UR24, URZ, UPT ;  /* 0x000000ff1800728c */ /* 0x000fd2000bf05270 */
[----:B------:R-:W-:Y:S05]  /*2d00*/  BRA.U !UP0, `(.L_x_152) ;  /* 0x0000000508647547 */ /* 0x000fea000b800000 */
[----:B------:R-:W-:-:S13]  /*2d10*/  ISETP.GE.U32.AND P0, PT, R8, 0x3, PT ;  /* 0x000000030800780c */ /* 0x000fda0003f06070 */
[----:B------:R-:W-:Y:S05]  /*2d20*/  @!P0 BRA `(.L_x_205) ;  /* 0x0000000000bc8947 */ /* 0x000fea0003800000 */
[----:B01234-:R-:W-:Y:S01]  /*2d30*/  IMAD R7, R5, 0x400, R2 ;  /* 0x0000040005077824 */ /* 0x01ffe200078e0202 */
[----:B------:R-:W-:Y:S04]  /*2d40*/  BSSY.RECONVERGENT B1, `(.L_x_206) ;  /* 0x000000f000017945 */ /* 0x000fe80003800200 */
[----:B------:R-:W0:Y:S04]  /*2d50*/  LDS R10, [R7+0x200] ;  /* 0x00020000070a7984 */ /* 0x000e280000000800 */
[----:B------:R-:W1:Y:S04]  /*2d60*/  LDS R12, [R7+0x600] ;  /* 0x00060000070c7984 */ /* 0x000e680000000800 */
[----:B------:R-:W2:Y:S04]  /*2d70*/  LDS R6, [R7+0xa00] ;  /* 0x000a000007067984 */ /* 0x000ea80000000800 */
[----:B------:R-:W3:Y:S01]  /*2d80*/  LDS R4, [R7+0xe00] ;  /* 0x000e000007047984 */ /* 0x000ee20000000800 */
[----:B0-----:R-:W-:-:S02]  /*2d90*/  ISETP.NE.AND P0, PT, R10, RZ, PT ;  /* 0x000000ff0a00720c */ /* 0x001fc40003f05270 */
[----:B-1----:R-:W-:Y:S02]  /*2da0*/  ISETP.NE.AND P1, PT, R12, RZ, PT ;  /* 0x000000ff0c00720c */ /* 0x002fe40003f25270 */
[----:B--2---:R-:W-:Y:S02]  /*2db0*/  ISETP.NE.AND P2, PT, R6, RZ, PT ;  /* 0x000000ff0600720c */ /* 0x004fe40003f45270 */
[----:B---3--:R-:W-:-:S07]  /*2dc0*/  ISETP.NE.AND P3, PT, R4, RZ, PT ;  /* 0x000000ff0400720c */ /* 0x008fce0003f65270 */
[----:B------:R-:W-:Y:S06]  /*2dd0*/  @!P0 BRA `(.L_x_207) ;  /* 0x0000000000148947 */ /* 0x000fec0003800000 */
[----:B------:R-:W0:Y:S01]  /*2de0*/  LDC.64 R8, c[0x0][0x380] ;  /* 0x0000e000ff087b82 */ /* 0x000e220000000a00 */
[----:B------:R-:W-:Y:S02]  /*2df0*/  IMAD R7, R5, 0x100, R0 ;  /* 0x0000010005077824 */ /* 0x000fe400078e0200 */
[----:B------:R-:W-:Y:S02]  /*2e00*/  IMAD.MOV.U32 R11, RZ, RZ, RZ ;  /* 0x000000ffff0b7224 */ /* 0x000fe400078e00ff */
[----:B0-----:R-:W-:-:S05]  /*2e10*/  IMAD.WIDE.U32 R8, R7, 0x8, R8 ;  /* 0x0000000807087825 */ /* 0x001fca00078e0008 */
[----:B------:R0:W-:Y:S02]  /*2e20*/  REDG.E.ADD.64.STRONG.GPU desc[UR20][R8.64+0x400], R10 ;  /* 0x0004000a0800798e */ /* 0x0001e4000c12e514 */
.L_x_207:
[----:B------:R-:W-:Y:S05]  /*2e30*/  BSYNC.RECONVERGENT B1 ;  /* 0x0000000000017941 */ /* 0x000fea0003800200 */
.L_x_206:
        /* <DEDUP_REMOVED lines=9> */
.L_x_209:
[----:B------:R-:W-:Y:S05]  /*2ed0*/  BSYNC.RECONVERGENT B1 ;  /* 0x0000000000017941 */ /* 0x000fea0003800200 */
.L_x_208:
        /* <DEDUP_REMOVED lines=8> */
.L_x_211:
[----:B------:R-:W-:Y:S05]  /*2f60*/  BSYNC.RECONVERGENT B1 ;  /* 0x0000000000017941 */ /* 0x000fea0003800200 */
.L_x_210:
[----:B------:R-:W-:Y:S04]  /*2f70*/  BSSY.RECONVERGENT B1, `(.L_x_212) ;  /* 0x0000009000017945 */ /* 0x000fe80003800200 */
[----:B------:R-:W-:Y:S05]  /*2f80*/  @!P3 BRA `(.L_x_213) ;  /* 0x00000000001cb947 */ /* 0x000fea0003800000 */
[----:B--2---:R-:W2:Y:S01]  /*2f90*/  LDC.64 R6, c[0x0][0x380] ;  /* 0x0000e000ff067b82 */ /* 0x004ea20000000a00 */
[----:B01----:R-:W-:Y:S02]  /*2fa0*/  IMAD R9, R5, 0x100, R0 ;  /* 0x0000010005097824 */ /* 0x003fe400078e0200 */
[----:B------:R-:W-:Y:S02]  /*2fb0*/  IMAD.MOV.U32 R8, RZ, RZ, R4 ;  /* 0x000000ffff087224 */ /* 0x000fe400078e0004 */
[----:B------:R-:W-:-:S04]  /*2fc0*/  VIADD R9, R9, 0x300 ;  /* 0x0000030009097836 */ /* 0x000fc80000000000 */
[----:B--2---:R-:W-:-:S04]  /*2fd0*/  IMAD.WIDE.U32 R6, R9, 0x8, R6 ;  /* 0x0000000809067825 */ /* 0x004fc800078e0006 */
[----:B------:R-:W-:-:S05]  /*2fe0*/  IMAD.MOV.U32 R9, RZ, RZ, RZ ;  /* 0x000000ffff097224 */ /* 0x000fca00078e00ff */
[----:B------:R3:W-:Y:S02]  /*2ff0*/  REDG.E.ADD.64.STRONG.GPU desc[UR20][R6.64+0x400], R8 ;  /* 0x000400080600798e */ /* 0x0007e4000c12e514 */
.L_x_213:
[----:B------:R-:W-:Y:S05]  /*3000*/  BSYNC.RECONVERGENT B1 ;  /* 0x0000000000017941 */ /* 0x000fea0003800200 */
.L_x_212:
[----:B------:R-:W-:-:S07]  /*3010*/  VIADD R5, R5, 0x4 ;  /* 0x0000000405057836 */ /* 0x000fce0000000000 */
.L_x_205:
[----:B------:R-:W-:-:S09]  /*3020*/  UISETP.NE.AND UP0, UPT, UR25, URZ, UPT ;  /* 0x000000ff1900728c */ /* 0x000fd2000bf05270 */
[----:B------:R-:W-:Y:S05]  /*3030*/  BRA.U !UP0, `(.L_x_152) ;  /* 0x0000000108987547 */ /* 0x000fea000b800000 */
[----:B------:R-:W-:-:S13]  /*3040*/  ISETP.NE.AND P0, PT, R3, RZ, PT ;  /* 0x000000ff0300720c */ /* 0x000fda0003f05270 */
[----:B------:R-:W-:Y:S05]  /*3050*/  @!P0 BRA `(.L_x_214) ;  /* 0x0000000000648947 */ /* 0x000fea0003800000 */
[----:B01234-:R-:W-:Y:S01]  /*3060*/  IMAD R6, R5, 0x400, R2 ;  /* 0x0000040005067824 */ /* 0x01ffe200078e0202 */
[----:B------:R-:W-:Y:S04]  /*3070*/  BSSY.RECONVERGENT B1, `(.L_x_215) ;  /* 0x000000c000017945 */ /* 0x000fe80003800200 */
[----:B------:R-:W0:Y:S04]  /*3080*/  LDS R3, [R6+0x200] ;  /* 0x0002000006037984 */ /* 0x000e280000000800 */
        /* <DEDUP_REMOVED lines=10> */
.L_x_216:
[----:B------:R-:W-:Y:S05]  /*3130*/  BSYNC.RECONVERGENT B1 ;  /* 0x0000000000017941 */ /* 0x000fea0003800200 */
.L_x_215:
        /* <DEDUP_REMOVED lines=9> */
.L_x_218:
[----:B------:R-:W-:Y:S05]  /*31d0*/  BSYNC.RECONVERGENT B1 ;  /* 0x0000000000017941 */ /* 0x000fea0003800200 */
.L_x_217:
[----:B------:R-:W-:-:S07]  /*31e0*/  VIADD R5, R5, 0x2 ;  /* 0x0000000205057836 */ /* 0x000fce0000000000 */
.L_x_214:
[----:B------:R-:W-:-:S09]  /*31f0*/  UISETP.NE.AND UP0, UPT, UR9, URZ, UPT ;  /* 0x000000ff0900728c */ /* 0x000fd2000bf05270 */
[----:B------:R-:W-:Y:S05]  /*3200*/  BRA.U !UP0, `(.L_x_152) ;  /* 0x0000000108247547 */ /* 0x000fea000b800000 */
[----:B------:R-:W-:-:S05]  /*3210*/  IMAD R2, R5, 0x400, R2 ;  /* 0x0000040005027824 */ /* 0x000fca00078e0202 */
[----:B-1----:R-:W1:Y:S02]  /*3220*/  LDS R4, [R2+0x200] ;  /* 0x0002000002047984 */ /* 0x002e640000000800 */
[----:B-1----:R-:W-:-:S13]  /*3230*/  ISETP.NE.AND P0, PT, R4, RZ, PT ;  /* 0x000000ff0400720c */ /* 0x002fda0003f05270 */
[----:B------:R-:W-:Y:S05]  /*3240*/  @!P0 BRA `(.L_x_152) ;  /* 0x0000000000148947 */ /* 0x000fea0003800000 */
[----:B------:R-:W1:Y:S01]  /*3250*/  LDC.64 R2, c[0x0][0x380] ;  /* 0x0000e000ff027b82 */ /* 0x000e620000000a00 */
[----:B------:R-:W-:-:S04]  /*3260*/  IMAD R5, R5, 0x100, R0 ;  /* 0x0000010005057824 */ /* 0x000fc800078e0200 */
[----:B-1----:R-:W-:-:S04]  /*3270*/  IMAD.WIDE.U32 R2, R5, 0x8, R2 ;  /* 0x0000000805027825 */ /* 0x002fc800078e0002 */
[----:B------:R-:W-:-:S05]  /*3280*/  IMAD.MOV.U32 R5, RZ, RZ, RZ ;  /* 0x000000ffff057224 */ /* 0x000fca00078e00ff */
[----:B------:R1:W-:Y:S02]  /*3290*/  REDG.E.ADD.64.STRONG.GPU desc[UR20][R2.64+0x400], R4 ;  /* 0x000400040200798e */ /* 0x0003e4000c12e514 */
.L_x_152:
[----:B------:R-:W-:Y:S05]  /*32a0*/  BSYNC.RECONVERGENT B0 ;  /* 0x0000000000007941 */ /* 0x000fea0003800200 */
.L_x_151:
[----:B------:R-:W-:Y:S01]  /*32b0*/  BAR.SYNC.DEFER_BLOCKING 0x0 ;  /* 0x0000000000007b1d */ /* 0x000fe20000010000 */
[----:B------:R-:W-:-:S04]  /*32c0*/  UIADD3 UR6, UP0, UPT, UR6, 0x1, URZ ;  /* 0x0000000106067890 */ /* 0x000fc8000ff1e0ff */
[----:B------:R-:W-:Y:S02]  /*32d0*/  UIADD3.X UR7, UPT, UPT, URZ, UR7, URZ, UP0, !UPT ;  /* 0x00000007ff077290 */ /* 0x000fe400087fe4ff */
[----:B------:R-:W-:-:S04]  /*32e0*/  UISETP.NE.U32.AND UP0, UPT, UR6, UR11, UPT ;  /* 0x0000000b0600728c */ /* 0x000fc8000bf05070 */
[----:B------:R-:W-:-:S09]  /*32f0*/  UISETP.NE.AND.EX UP0, UPT, UR7, UR12, UPT, UP0 ;  /* 0x0000000c0700728c */ /* 0x000fd2000bf05300 */
[----:B------:R-:W-:Y:S05]  /*3300*/  BRA.U UP0, `(.L_x_219) ;  /* 0xffffffcd00d47547 */ /* 0x000fea000b83ffff */
[----:B------:R-:W-:Y:S05]  /*3310*/  EXIT ;  /* 0x000000000000794d */ /* 0x000fea0003800000 */
.L_x_220:
        /* <DEDUP_REMOVED lines=14> */
.L_x_513:


//--------------------- .text._ZN3cub18CUB_300001_SM_10006detail10radix_sort31DeviceRadixSortSingleTileKernelINS1_5radix10policy_hubIffyE10Policy1000ELNS0_9SortOrderE0EffyNS1_21identity_decomposer_tEEEvPKT1_PSA_PKT2_PSE_T3_iiT4_ --------------------------
	.section	.text._ZN3cub18CUB_300001_SM_10006detail10radix_sort31DeviceRadixSortSingleTileKernelINS1_5radix10policy_hubIffyE10Policy1000ELNS0_9SortOrderE0EffyNS1_21identity_decomposer_tEEEvPKT1_PSA_PKT2_PSE_T3_iiT4_,"ax",@progbits
	.align	128
        .global         _ZN3cub18CUB_300001_SM_10006detail10radix_sort31DeviceRadixSortSingleTileKernelINS1_5radix10policy_hubIffyE10Policy1000ELNS0_9SortOrderE0EffyNS1_21identity_decomposer_tEEEvPKT1_PSA_PKT2_PSE_T3_iiT4_
        .type           _ZN3cub18CUB_300001_SM_10006detail10radix_sort31DeviceRadixSortSingleTileKernelINS1_5radix10policy_hubIffyE10Policy1000ELNS0_9SortOrderE0EffyNS1_21identity_decomposer_tEEEvPKT1_PSA_PKT2_PSE_T3_iiT4_,@function
        .size           _ZN3cub18CUB_300001_SM_10006detail10radix_sort31DeviceRadixSortSingleTileKernelINS1_5radix10policy_hubIffyE10Policy1000ELNS0_9SortOrderE0EffyNS1_21identity_decomposer_tEEEvPKT1_PSA_PKT2_PSE_T3_iiT4_,(.L_x_514 - _ZN3cub18CUB_300001_SM_10006detail10radix_sort31DeviceRadixSortSingleTileKernelINS1_5radix10policy_hubIffyE10Policy1000ELNS0_9SortOrderE0EffyNS1_21identity_decomposer_tEEEvPKT1_PSA_PKT2_PSE_T3_iiT4_)
        .other          _ZN3cub18CUB_300001_SM_10006detail10radix_sort31DeviceRadixSortSingleTileKernelINS1_5radix10policy_hubIffyE10Policy1000ELNS0_9SortOrderE0EffyNS1_21identity_decomposer_tEEEvPKT1_PSA_PKT2_PSE_T3_iiT4_,@"STO_CUDA_ENTRY STV_DEFAULT"
_ZN3cub18CUB_300001_SM_10006detail10radix_sort31DeviceRadixSortSingleTileKernelINS1_5radix10policy_hubIffyE10Policy1000ELNS0_9SortOrderE0EffyNS1_21identity_decomposer_tEEEvPKT1_PSA_PKT2_PSE_T3_iiT4_:
.text._ZN3cub18CUB_300001_SM_10006detail10radix_sort31DeviceRadixSortSingleTileKernelINS1_5radix10policy_hubIffyE10Policy1000ELNS0_9SortOrderE0EffyNS1_21identity_decomposer_tEEEvPKT1_PSA_PKT2_PSE_T3_iiT4_:
[----:B------:R-:W-:Y:S01]  /*0000*/  LDC R1, c[0x0][0x37c] ;  /* 0x0000df00ff017b82 */ /* 0x000fe20000000800 */
[----:B------:R-:W0:Y:S01]  /*0010*/  S2R R0, SR_TID.X ;  /* 0x0000000000007919 */ /* 0x000e220000002100 */
[----:B------:R-:W1:Y:S01]  /*0020*/  LDCU UR4, c[0x0][0x3a0] ;  /* 0x00007400ff0477ac */ /* 0x000e620008000800 */
[----:B------:R-:W-:Y:S02]  /*0030*/  IMAD.MOV.U32 R35, RZ, RZ, 0x7fffffff ;  /* 0x7fffffffff237424 */ /* 0x000fe400078e00ff */
[----:B------:R-:W-:Y:S01]  /*0040*/  IMAD.MOV.U32 R36, RZ, RZ, 0x7fffffff ;  /* 0x7fffffffff247424 */ /* 0x000fe200078e00ff */
[----:B------:R-:W2:Y:S01]  /*0050*/  LDCU.64 UR8, c[0x0][0x358] ;  /* 0x00006b00ff0877ac */ /* 0x000ea20008000a00 */
[----:B------:R-:W-:Y:S02]  /*0060*/  IMAD.MOV.U32 R37, RZ, RZ, 0x7fffffff ;  /* 0x7fffffffff257424 */ /* 0x000fe400078e00ff */
[----:B------:R-:W-:Y:S02]  /*0070*/  IMAD.MOV.U32 R38, RZ, RZ, 0x7fffffff ;  /* 0x7fffffffff267424 */ /* 0x000fe400078e00ff */
[----:B------:R-:W-:-:S02]  /*0080*/  IMAD.MOV.U32 R39, RZ, RZ, 0x7fffffff ;  /* 0x7fffffffff277424 */ /* 0x000fc400078e00ff */
[----:B------:R-:W-:Y:S02]  /*0090*/  IMAD.MOV.U32 R29, RZ, RZ, 0x7fffffff ;  /* 0x7fffffffff1d7424 */ /* 0x000fe400078e00ff */
[----:B------:R-:W-:Y:S02]  /*00a0*/  IMAD.MOV.U32 R30, RZ, RZ, 0x7fffffff ;  /* 0x7fffffffff1e7424 */ /* 0x000fe400078e00ff */
[----:B------:R-:W-:Y:S02]  /*00b0*/  IMAD.MOV.U32 R31, RZ, RZ, 0x7fffffff ;  /* 0x7fffffffff1f7424 */ /* 0x000fe400078e00ff */
        /* <DEDUP_REMOVED lines=10> */
[----:B------:R-:W-:Y:S01]  /*0160*/  IMAD.MOV.U32 R49, RZ, RZ, 0x7fffffff ;  /* 0x7fffffffff317424 */ /* 0x000fe200078e00ff */
[----:B------:R-:W3:Y:S01]  /*0170*/  S2UR UR6, SR_CgaCtaId ;  /* 0x00000000000679c3 */ /* 0x000ee20000008800 */
[----:B0-----:R-:W-:Y:S01]  /*0180*/  IMAD R9, R0, 0x13, RZ ;  /* 0x0000001300097824 */ /* 0x001fe200078e02ff */
[----:B------:R-:W0:Y:S03]  /*0190*/  LDCU UR10, c[0x0][0x3ac] ;  /* 0x00007580ff0a77ac */ /* 0x000e260008000800 */
[C---:B------:R-:W-:Y:S01]  /*01a0*/  VIADD R4, R9.reuse, 0x1 ;  /* 0x0000000109047836 */ /* 0x040fe20000000000 */
[C---:B-1----:R-:W-:Y:S01]  /*01b0*/  ISETP.GE.AND P6, PT, R9.reuse, UR4, PT ;  /* 0x0000000409007c0c */ /* 0x042fe2000bfc6270 */
[----:B------:R-:W-:-:S02]  /*01c0*/  VIADD R5, R9, 0x2 ;  /* 0x0000000209057836 */ /* 0x000fc40000000000 */
[C---:B------:R-:W-:Y:S01]  /*01d0*/  VIADD R7, R9.reuse, 0x6 ;  /* 0x0000000609077836 */ /* 0x040fe20000000000 */
[----:B------:R-:W-:Y:S01]  /*01e0*/  ISETP.GE.AND P5, PT, R4, UR4, PT ;  /* 0x0000000404007c0c */ /* 0x000fe2000bfa6270 */
[----:B------:R-:W-:Y:S01]  /*01f0*/  VIADD R4, R9, 0x4 ;  /* 0x0000000409047836 */ /* 0x000fe20000000000 */
[----:B------:R-:W-:Y:S01]  /*0200*/  ISETP.GE.AND P4, PT, R5, UR4, PT ;  /* 0x0000000405007c0c */ /* 0x000fe2000bf86270 */
[----:B------:R-:W-:Y:S01]  /*0210*/  VIADD R5, R9, 0x5 ;  /* 0x0000000509057836 */ /* 0x000fe20000000000 */
[----:B------:R-:W-:Y:S01]  /*0220*/  ISETP.GE.AND P0, PT, R7, UR4, PT ;  /* 0x0000000407007c0c */ /* 0x000fe2000bf06270 */
[C---:B------:R-:W-:Y:S01]  /*0230*/  VIADD R51, R9.reuse, 0x7 ;  /* 0x0000000709337836 */ /* 0x040fe20000000000 */
[----:B------:R-:W-:Y:S01]  /*0240*/  ISETP.GE.AND P2, PT, R4, UR4, PT ;  /* 0x0000000404007c0c */ /* 0x000fe2000bf46270 */
[----:B------:R-:W-:Y:S01]  /*0250*/  VIADD R52, R9, 0x8 ;  /* 0x0000000809347836 */ /* 0x000fe20000000000 */
[----:B------:R-:W-:Y:S01]  /*0260*/  ISETP.GE.AND P1, PT, R5, UR4, PT ;  /* 0x0000000405007c0c */ /* 0x000fe2000bf26270 */
[C---:B------:R-:W-:Y:S01]  /*0270*/  VIADD R53, R9.reuse, 0x9 ;  /* 0x0000000909357836 */ /* 0x040fe20000000000 */
[----:B------:R-:W1:Y:S01]  /*0280*/  LDC.64 R4, c[0x0][0x380] ;  /* 0x0000e000ff047b82 */ /* 0x000e620000000a00 */
[----:B------:R-:W-:Y:S01]  /*0290*/  P2R R50, PR, RZ, 0x1 ;  /* 0x00000001ff327803 */ /* 0x000fe20000000000 */
[C---:B------:R-:W-:Y:S01]  /*02a0*/  VIADD R54, R9.reuse, 0xa ;  /* 0x0000000a09367836 */ /* 0x040fe20000000000 */
[----:B------:R-:W-:Y:S01]  /*02b0*/  P2R R45, PR, RZ, 0x4 ;  /* 0x00000004ff2d7803 */ /* 0x000fe20000000000 */
[C---:B------:R-:W-:Y:S01]  /*02c0*/  VIADD R6, R9.reuse, 0x3 ;  /* 0x0000000309067836 */ /* 0x040fe20000000000 */
[----:B------:R-:W-:Y:S01]  /*02d0*/  P2R R47, PR, RZ, 0x2 ;  /* 0x00000002ff2f7803 */ /* 0x000fe20000000000 */
[C---:B------:R-:W-:Y:S01]  /*02e0*/  VIADD R55, R9.reuse, 0xb ;  /* 0x0000000b09377836 */ /* 0x040fe20000000000 */
[----:B------:R-:W-:Y:S01]  /*02f0*/  P2R R8, PR, RZ, 0x20 ;  /* 0x00000020ff087803 */ /* 0x000fe20000000000 */
[C---:B------:R-:W-:Y:S01]  /*0300*/  VIADD R56, R9.reuse, 0xc ;  /* 0x0000000c09387836 */ /* 0x040fe20000000000 */
[----:B------:R-:W-:Y:S01]  /*0310*/  ISETP.GE.AND P3, PT, R6, UR4, PT ;  /* 0x0000000406007c0c */ /* 0x000fe2000bf66270 */
[C---:B------:R-:W-:Y:S01]  /*0320*/  VIADD R57, R9.reuse, 0xd ;  /* 0x0000000d09397836 */ /* 0x040fe20000000000 */
[----:B------:R-:W-:Y:S01]  /*0330*/  P2R R10, PR, RZ, 0x10 ;  /* 0x00000010ff0a7803 */ /* 0x000fe20000000000 */
[C---:B------:R-:W-:Y:S01]  /*0340*/  VIADD R58, R9.reuse, 0xe ;  /* 0x0000000e093a7836 */ /* 0x040fe20000000000 */
[----:B------:R-:W-:Y:S01]  /*0350*/  P2R R11, PR, RZ, 0x8 ;  /* 0x00000008ff0b7803 */ /* 0x000fe20000000000 */
[C---:B------:R-:W-:Y:S01]  /*0360*/  VIADD R59, R9.reuse, 0xf ;  /* 0x0000000f093b7836 */ /* 0x040fe20000000000 */
[----:B------:R-:W4:Y:S01]  /*0370*/  LDC.64 R6, c[0x0][0x390] ;  /* 0x0000e400ff067b82 */ /* 0x000f220000000a00 */
[----:B------:R-:W-:-:S02]  /*0380*/  VIADD R60, R9, 0x10 ;  /* 0x00000010093c7836 */ /* 0x000fc40000000000 */
[C---:B------:R-:W-:Y:S02]  /*0390*/  VIADD R61, R9.reuse, 0x11 ;  /* 0x00000011093d7836 */ /* 0x040fe40000000000 */
[C---:B------:R-:W-:Y:S02]  /*03a0*/  VIADD R62, R9.reuse, 0x12 ;  /* 0x00000012093e7836 */ /* 0x040fe40000000000 */
[----:B-1----:R-:W-:-:S05]  /*03b0*/  IMAD.WIDE.U32 R4, R9, 0x4, R4 ;  /* 0x0000000409047825 */ /* 0x002fca00078e0004 */
[----:B--2---:R-:W2:Y:S01]  /*03c0*/  @!P0 LDG.E R35, desc[UR8][R4.64+0x18] ;  /* 0x0000180804238981 */ /* 0x004ea2000c1e1900 */
[----:B------:R-:W-:-:S03]  /*03d0*/  ISETP.GE.AND P0, PT, R51, UR4, PT ;  /* 0x0000000433007c0c */ /* 0x000fc6000bf06270 */
[----:B------:R-:W3:Y:S01]  /*03e0*/  @!P6 LDG.E R29, desc[UR8][R4.64] ;  /* 0x00000008041de981 */ /* 0x000ee2000c1e1900 */
[----:B------:R-:W-:-:S03]  /*03f0*/  P2R R51, PR, RZ, 0x1 ;  /* 0x00000001ff337803 */ /* 0x000fc60000000000 */
[----:B------:R-:W2:Y:S01]  /*0400*/  @!P5 LDG.E R30, desc[UR8][R4.64+0x4] ;  /* 0x00000408041ed981 */ /* 0x000ea2000c1e1900 */
[----:B----4-:R-:W-:-:S03]  /*0410*/  IMAD.WIDE.U32 R6, R9, 0x4, R6 ;  /* 0x0000000409067825 */ /* 0x010fc600078e0006 */
[----:B------:R-:W4:Y:S04]  /*0420*/  @!P4 LDG.E R31, desc[UR8][R4.64+0x8] ;  /* 0x00000808041fc981 */ /* 0x000f28000c1e1900 */
[----:B------:R-:W4:Y:S01]  /*0430*/  @!P0 LDG.E R36, desc[UR8][R4.64+0x1c] ;  /* 0x00001c0804248981 */ /* 0x000f22000c1e1900 */
[----:B------:R-:W-:-:S03]  /*0440*/  ISETP.GE.AND P0, PT, R52, UR4, PT ;  /* 0x0000000434007c0c */ /* 0x000fc6000bf06270 */
[----:B------:R-:W4:Y:S01]  /*0450*/  @!P3 LDG.E R32, desc[UR8][R4.64+0xc] ;  /* 0x00000c080420b981 */ /* 0x000f22000c1e1900 */
[----:B------:R-:W-:-:S03]  /*0460*/  P2R R52, PR, RZ, 0x1 ;  /* 0x00000001ff347803 */ /* 0x000fc60000000000 */
[----:B------:R-:W4:Y:S04]  /*0470*/  @!P2 LDG.E R33, desc[UR8][R4.64+0x10] ;  /* 0x000010080421a981 */ /* 0x000f28000c1e1900 */
[----:B------:R-:W4:Y:S04]  /*0480*/  @!P1 LDG.E R34, desc[UR8][R4.64+0x14] ;  /* 0x0000140804229981 */ /* 0x000f28000c1e1900 */
[----:B------:R-:W4:Y:S01]  /*0490*/  @!P0 LDG.E R37, desc[UR8][R4.64+0x20] ;  /* 0x0000200804258981 */ /* 0x000f22000c1e1900 */
[----:B------:R-:W-:-:S04]  /*04a0*/  ISETP.GE.AND P0, PT, R53, UR4, PT ;  /* 0x0000000435007c0c */ /* 0x000fc8000bf06270 */
[----:B------:R-:W-:-:S09]  /*04b0*/  P2R R53, PR, RZ, 0x1 ;  /* 0x00000001ff357803 */ /* 0x000fd20000000000 */
[----:B------:R-:W4:Y:S01]  /*04c0*/  @!P0 LDG.E R38, desc[UR8][R4.64+0x24] ;  /* 0x0000240804268981 */ /* 0x000f22000c1e1900 */
[----:B------:R-:W-:-:S04]  /*04d0*/  ISETP.GE.AND P0, PT, R54, UR4, PT ;  /* 0x0000000436007c0c */ /* 0x000fc8000bf06270 */
[----:B------:R-:W-:-:S09]  /*04e0*/  P2R R54, PR, RZ, 0x1 ;  /* 0x00000001ff367803 */ /* 0x000fd20000000000 */
[----:B------:R-:W4:Y:S01]  /*04f0*/  @!P0 LDG.E R39, desc[UR8][R4.64+0x28] ;  /* 0x0000280804278981 */ /* 0x000f22000c1e1900 */
[----:B------:R-:W-:Y:S02]  /*0500*/  ISETP.GE.AND P0, PT, R55, UR4, PT ;  /* 0x0000000437007c0c */ /* 0x000fe4000bf06270 */
[----:B------:R-:W-:Y:S02]  /*0510*/  ISETP.GE.AND P1, PT, R57, UR4, PT ;  /* 0x0000000439007c0c */ /* 0x000fe4000bf26270 */
[----:B------:R-:W-:Y:S02]  /*0520*/  P2R R55, PR, RZ, 0x1 ;  /* 0x00000001ff377803 */ /* 0x000fe40000000000 */
[----:B------:R-:W-:Y:S02]  /*0530*/  ISETP.GE.AND P2, PT, R58, UR4, PT ;  /* 0x000000043a007c0c */ /* 0x000fe4000bf46270 */
[----:B------:R-:W-:-:S05]  /*0540*/  ISETP.GE.AND P3, PT, R59, UR4, PT ;  /* 0x000000043b007c0c */ /* 0x000fca000bf66270 */
[----:B------:R-:W4:Y:S01]  /*0550*/  @!P0 LDG.E R40, desc[UR8][R4.64+0x2c] ;  /* 0x00002c0804288981 */ /* 0x000f22000c1e1900 */
[----:B------:R-:W-:Y:S02]  /*0560*/  ISETP.GE.AND P0, PT, R56, UR4, PT ;  /* 0x0000000438007c0c */ /* 0x000fe4000bf06270 */
[----:B------:R-:W-:Y:S01]  /*0570*/  ISETP.GE.AND P4, PT, R60, UR4, PT ;  /* 0x000000043c007c0c */ /* 0x000fe2000bf86270 */
[----:B------:R-:W4:Y:S01]  /*0580*/  @!P1 LDG.E R42, desc[UR8][R4.64+0x34] ;  /* 0x00003408042a9981 */ /* 0x000f22000c1e1900 */
[----:B------:R-:W-:Y:S02]  /*0590*/  ISETP.GE.AND P5, PT, R61, UR4, PT ;  /* 0x000000043d007c0c */ /* 0x000fe4000bfa6270 */
[----:B------:R-:W-:Y:S01]  /*05a0*/  ISETP.GE.AND P6, PT, R62, UR4, PT ;  /* 0x000000043e007c0c */ /* 0x000fe2000bfc6270 */
[----:B------:R-:W4:Y:S04]  /*05b0*/  @!P2 LDG.E R43, desc[UR8][R4.64+0x38] ;  /* 0x00003808042ba981 */ /* 0x000f28000c1e1900 */
[----:B------:R-:W4:Y:S04]  /*05c0*/  @!P3 LDG.E R44, desc[UR8][R4.64+0x3c] ;  /* 0x00003c08042cb981 */ /* 0x000f28000c1e1900 */
[----:B------:R-:W4:Y:S04]  /*05d0*/  @!P0 LDG.E R41, desc[UR8][R4.64+0x30] ;  /* 0x0000300804298981 */ /* 0x000f28000c1e1900 */
[----:B------:R-:W4:Y:S04]  /*05e0*/  @!P4 LDG.E R46, desc[UR8][R4.64+0x40] ;  /* 0x00004008042ec981 */ /* 0x000f28000c1e1900 */
[----:B------:R-:W4:Y:S04]  /*05f0*/  @!P5 LDG.E R48, desc[UR8][R4.64+0x44] ;  /* 0x000044080430d981 */ /* 0x000f28000c1e1900 */
[----:B------:R1:W4:Y:S01]  /*0600*/  @!P6 LDG.E R49, desc[UR8][R4.64+0x48] ;  /* 0x000048080431e981 */ /* 0x000322000c1e1900 */
[----:B------:R-:W-:Y:S01]  /*0610*/  P2R R56, PR, RZ, 0x1 ;  /* 0x00000001ff387803 */ /* 0x000fe20000000000 */
[----:B------:R-:W-:Y:S01]  /*0620*/  BAR.SYNC.DEFER_BLOCKING 0x0 ;  /* 0x0000000000007b1d */ /* 0x000fe20000010000 */
[----:B------:R-:W-:-:S04]  /*0630*/  ISETP.NE.AND P0, PT, R55, RZ, PT ;  /* 0x000000ff3700720c */ /* 0x000fc80003f05270 */
[----:B------:R-:W-:Y:S02]  /*0640*/  P2R R55, PR, RZ, 0x1 ;  /* 0x00000001ff377803 */ /* 0x000fe40000000000 */
[----:B------:R-:W-:-:S04]  /*0650*/  ISETP.NE.AND P0, PT, R54, RZ, PT ;  /* 0x000000ff3600720c */ /* 0x000fc80003f05270 */
[----:B------:R-:W-:Y:S02]  /*0660*/  P2R R54, PR, RZ, 0x1 ;  /* 0x00000001ff367803 */ /* 0x000fe40000000000 */
[----:B------:R-:W-:-:S04]  /*0670*/  ISETP.NE.AND P0, PT, R53, RZ, PT ;  /* 0x000000ff3500720c */ /* 0x000fc80003f05270 */
[----:B------:R-:W-:Y:S02]  /*0680*/  P2R R53, PR, RZ, 0x1 ;  /* 0x00000001ff357803 */ /* 0x000fe40000000000 */
[----:B------:R-:W-:-:S04]  /*0690*/  ISETP.NE.AND P0, PT, R52, RZ, PT ;  /* 0x000000ff3400720c */ /* 0x000fc80003f05270 */
[----:B------:R-:W-:Y:S01]  /*06a0*/  P2R R52, PR, RZ, 0x1 ;  /* 0x00000001ff347803 */ /* 0x000fe20000000000 */
[----:B------:R-:W5:Y:S01]  /*06b0*/  @!P1 LDG.E R23, desc[UR8][R6.64+0x34] ;  /* 0x0000340806179981 */ /* 0x000f62000c1e1900 */
[----:B------:R-:W-:-:S03]  /*06c0*/  ISETP.NE.AND P0, PT, R51, RZ, PT ;  /* 0x000000ff3300720c */ /* 0x000fc60003f05270 */
[----:B------:R-:W5:Y:S01]  /*06d0*/  @!P2 LDG.E R24, desc[UR8][R6.64+0x38] ;  /* 0x000038080618a981 */ /* 0x000f62000c1e1900 */
[----:B------:R-:W-:Y:S02]  /*06e0*/  P2R R51, PR, RZ, 0x1 ;  /* 0x00000001ff337803 */ /* 0x000fe40000000000 */
[----:B------:R-:W-:Y:S01]  /*06f0*/  ISETP.NE.AND P0, PT, R50, RZ, PT ;  /* 0x000000ff3200720c */ /* 0x000fe20003f05270 */
[----:B------:R-:W5:Y:S03]  /*0700*/  @!P3 LDG.E R25, desc[UR8][R6.64+0x3c] ;  /* 0x00003c080619b981 */ /* 0x000f66000c1e1900 */
[----:B------:R-:W-:Y:S01]  /*0710*/  P2R R50, PR, RZ, 0x1 ;  /* 0x00000001ff327803 */ /* 0x000fe20000000000 */
[----:B------:R-:W5:Y:S01]  /*0720*/  @!P4 LDG.E R26, desc[UR8][R6.64+0x40] ;  /* 0x00004008061ac981 */ /* 0x000f62000c1e1900 */
[----:B------:R-:W-:-:S03]  /*0730*/  ISETP.NE.AND P0, PT, R47, RZ, PT ;  /* 0x000000ff2f00720c */ /* 0x000fc60003f05270 */
[----:B------:R-:W5:Y:S01]  /*0740*/  @!P5 LDG.E R27, desc[UR8][R6.64+0x44] ;  /* 0x00004408061bd981 */ /* 0x000f62000c1e1900 */
[----:B------:R-:W-:Y:S02]  /*0750*/  P2R R47, PR, RZ, 0x1 ;  /* 0x00000001ff2f7803 */ /* 0x000fe40000000000 */
[----:B------:R-:W-:Y:S01]  /*0760*/  ISETP.NE.AND P0, PT, R45, RZ, PT ;  /* 0x000000ff2d00720c */ /* 0x000fe20003f05270 */
[----:B------:R-:W5:Y:S03]  /*0770*/  @!P6 LDG.E R28, desc[UR8][R6.64+0x48] ;  /* 0x00004808061ce981 */ /* 0x000f66000c1e1900 */
[----:B------:R-:W-:Y:S02]  /*0780*/  P2R R45, PR, RZ, 0x1 ;  /* 0x00000001ff2d7803 */ /* 0x000fe40000000000 */
[----:B------:R-:W-:-:S04]  /*0790*/  ISETP.NE.AND P0, PT, R11, RZ, PT ;  /* 0x000000ff0b00720c */ /* 0x000fc80003f05270 */
[----:B------:R-:W-:Y:S02]  /*07a0*/  P2R R11, PR, RZ, 0x1 ;  /* 0x00000001ff0b7803 */ /* 0x000fe40000000000 */
[----:B------:R-:W-:-:S04]  /*07b0*/  ISETP.NE.AND P0, PT, R10, RZ, PT ;  /* 0x000000ff0a00720c */ /* 0x000fc80003f05270 */
[----:B------:R-:W-:Y:S02]  /*07c0*/  P2R R10, PR, RZ, 0x1 ;  /* 0x00000001ff0a7803 */ /* 0x000fe40000000000 */
[----:B------:R-:W-:-:S04]  /*07d0*/  ISETP.NE.AND P0, PT, R8, RZ, PT ;  /* 0x000000ff0800720c */ /* 0x000fc80003f05270 */
[----:B------:R-:W-:Y:S02]  /*07e0*/  P2R R8, PR, RZ, 0x1 ;  /* 0x00000001ff087803 */ /* 0x000fe40000000000 */
[----:B------:R-:W-:Y:S01]  /*07f0*/  ISETP.GE.AND P0, PT, R9, UR4, PT ;  /* 0x0000000409007c0c */ /* 0x000fe2000bf06270 */
[----:B------:R-:W0:-:S12]  /*0800*/  LDCU.64 UR4, c[0x0][0x3a8] ;  /* 0x00007500ff0477ac */ /* 0x000e180008000a00 */
[----:B------:R-:W5:Y:S01]  /*0810*/  @!P0 LDG.E R2, desc[UR8][R6.64] ;  /* 0x0000000806028981 */ /* 0x000f62000c1e1900 */
[----:B------:R-:W-:-:S13]  /*0820*/  ISETP.NE.AND P0, PT, R8, RZ, PT ;  /* 0x000000ff0800720c */ /* 0x000fda0003f05270 */
        /* <DEDUP_REMOVED lines=21> */
[----:B------:R-:W-:Y:S01]  /*0980*/  ISETP.NE.AND P0, PT, R56, RZ, PT ;  /* 0x000000ff3800720c */ /* 0x000fe20003f05270 */
[----:B------:R-:W-:Y:S01]  /*0990*/  IMAD.MOV.U32 R8, RZ, RZ, -0x1 ;  /* 0xffffffffff087424 */ /* 0x000fe200078e00ff */
[----:B--2---:R-:W-:-:S04]  /*09a0*/  ISETP.GT.AND P1, PT, R30, -0x1, PT ;  /* 0xffffffff1e00780c */ /* 0x004fc80003f24270 */
[----:B-1----:R-:W-:-:S07]  /*09b0*/  SEL R5, R8, 0x80000000, !P1 ;  /* 0x8000000008057807 */ /* 0x002fce0004800000 */
[----:B------:R1:W5:Y:S01]  /*09c0*/  @!P0 LDG.E R22, desc[UR8][R6.64+0x30] ;  /* 0x0000300806168981 */ /* 0x000362000c1e1900 */
[----:B---3--:R-:W-:Y:S02]  /*09d0*/  ISETP.GT.AND P0, PT, R29, -0x1, PT ;  /* 0xffffffff1d00780c */ /* 0x008fe40003f04270 */
[----:B----4-:R-:W-:Y:S02]  /*09e0*/  ISETP.GT.AND P1, PT, R32, -0x1, PT ;  /* 0xffffffff2000780c */ /* 0x010fe40003f24270 */
[----:B------:R-:W-:Y:S02]  /*09f0*/  SEL R4, R8, 0x80000000, !P0 ;  /* 0x8000000008047807 */ /* 0x000fe40004000000 */
[----:B------:R-:W-:Y:S02]  /*0a00*/  ISETP.GT.AND P0, PT, R31, -0x1, PT ;  /* 0xffffffff1f00780c */ /* 0x000fe40003f04270 */
[----:B------:R-:W-:Y:S02]  /*0a10*/  LOP3.LUT R29, R4, R29, RZ, 0x3c, !PT ;  /* 0x0000001d041d7212 */ /* 0x000fe400078e3cff */
[----:B------:R-:W-:-:S02]  /*0a20*/  LOP3.LUT R30, R5, R30, RZ, 0x3c, !PT ;  /* 0x0000001e051e7212 */ /* 0x000fc400078e3cff */
[C---:B------:R-:W-:Y:S02]  /*0a30*/  SEL R4, R8.reuse, 0x80000000, !P0 ;  /* 0x8000000008047807 */ /* 0x040fe40004000000 */
[----:B------:R-:W-:Y:S02]  /*0a40*/  SEL R5, R8, 0x80000000, !P1 ;  /* 0x8000000008057807 */ /* 0x000fe40004800000 */
[----:B------:R-:W-:Y:S02]  /*0a50*/  ISETP.GT.AND P2, PT, R33, -0x1, PT ;  /* 0xffffffff2100780c */ /* 0x000fe40003f44270 */
[----:B------:R-:W-:Y:S02]  /*0a60*/  ISETP.GT.AND P3, PT, R34, -0x1, PT ;  /* 0xffffffff2200780c */ /* 0x000fe40003f64270 */
[----:B------:R-:W-:Y:S02]  /*0a70*/  ISETP.GT.AND P0, PT, R35, -0x1, PT ;  /* 0xffffffff2300780c */ /* 0x000fe40003f04270 */
[----:B------:R-:W-:-:S02]  /*0a80*/  ISETP.GT.AND P1, PT, R36, -0x1, PT ;  /* 0xffffffff2400780c */ /* 0x000fc40003f24270 */
[----:B------:R-:W-:Y:S02]  /*0a90*/  LOP3.LUT R31, R4, R31, RZ, 0x3c, !PT ;  /* 0x0000001f041f7212 */ /* 0x000fe400078e3cff */
[----:B------:R-:W-:Y:S01]  /*0aa0*/  LOP3.LUT R32, R5, R32, RZ, 0x3c, !PT ;  /* 0x0000002005207212 */ /* 0x000fe200078e3cff */
[----:B0-----:R-:W-:Y:S01]  /*0ab0*/  UIADD3 UR7, UPT, UPT, UR4, 0x6, URZ ;  /* 0x0000000604077890 */ /* 0x001fe2000fffe0ff */
[C---:B-1----:R-:W-:Y:S01]  /*0ac0*/  SEL R6, R8.reuse, 0x80000000, !P2 ;  /* 0x8000000008067807 */ /* 0x042fe20005000000 */
[----:B------:R-:W-:Y:S01]  /*0ad0*/  UIADD3 UR5, UPT, UPT, -UR4, UR5, URZ ;  /* 0x0000000504057290 */ /* 0x000fe2000fffe1ff */
[C---:B------:R-:W-:Y:S02]  /*0ae0*/  SEL R7, R8.reuse, 0x80000000, !P3 ;  /* 0x8000000008077807 */ /* 0x040fe40005800000 */
[C---:B------:R-:W-:Y:S02]  /*0af0*/  SEL R4, R8.reuse, 0x80000000, !P0 ;  /* 0x8000000008047807 */ /* 0x040fe40004000000 */
[----:B------:R-:W-:Y:S01]  /*0b00*/  SEL R5, R8, 0x80000000, !P1 ;  /* 0x8000000008057807 */ /* 0x000fe20004800000 */
[----:B------:R-:W-:Y:S01]  /*0b10*/  UMOV UR4, 0x400 ;  /* 0x0000040000047882 */ /* 0x000fe20000000000 */
[----:B------:R-:W-:-:S02]  /*0b20*/  ISETP.GT.AND P2, PT, R37, -0x1, PT ;  /* 0xffffffff2500780c */ /* 0x000fc40003f44270 */
[----:B------:R-:W-:Y:S02]  /*0b30*/  ISETP.GT.AND P3, PT, R38, -0x1, PT ;  /* 0xffffffff2600780c */ /* 0x000fe40003f64270 */
[----:B------:R-:W-:Y:S01]  /*0b40*/  ISETP.GT.AND P0, PT, R39, -0x1, PT ;  /* 0xffffffff2700780c */ /* 0x000fe20003f04270 */
[----:B------:R-:W-:Y:S01]  /*0b50*/  BAR.SYNC.DEFER_BLOCKING 0x0 ;  /* 0x0000000000007b1d */ /* 0x000fe20000010000 */
[----:B------:R-:W-:Y:S01]  /*0b60*/  ISETP.GT.AND P1, PT, R40, -0x1, PT ;  /* 0xffffffff2800780c */ /* 0x000fe20003f24270 */
[----:B------:R-:W-:Y:S01]  /*0b70*/  ULEA UR4, UR6, UR4, 0x18 ;  /* 0x0000000406047291 */ /* 0x000fe2000f8ec0ff */
[----:B------:R-:W-:Y:S02]  /*0b80*/  LOP3.LUT R33, R6, R33, RZ, 0x3c, !PT ;  /* 0x0000002106217212 */ /* 0x000fe400078e3cff */
[----:B------:R-:W-:Y:S02]  /*0b90*/  LOP3.LUT R34, R7, R34, RZ, 0x3c, !PT ;  /* 0x0000002207227212 */ /* 0x000fe400078e3cff */
[----:B------:R-:W-:-:S02]  /*0ba0*/  LOP3.LUT R35, R4, R35, RZ, 0x3c, !PT ;  /* 0x0000002304237212 */ /* 0x000fc400078e3cff */
[----:B------:R-:W-:Y:S02]  /*0bb0*/  LOP3.LUT R36, R5, R36, RZ, 0x3c, !PT ;  /* 0x0000002405247212 */ /* 0x000fe400078e3cff */
[C---:B------:R-:W-:Y:S02]  /*0bc0*/  SEL R6, R8.reuse, 0x80000000, !P2 ;  /* 0x8000000008067807 */ /* 0x040fe40005000000 */
[C---:B------:R-:W-:Y:S02]  /*0bd0*/  SEL R7, R8.reuse, 0x80000000, !P3 ;  /* 0x8000000008077807 */ /* 0x040fe40005800000 */
[C---:B------:R-:W-:Y:S02]  /*0be0*/  SEL R4, R8.reuse, 0x80000000, !P0 ;  /* 0x8000000008047807 */ /* 0x040fe40004000000 */
[----:B------:R-:W-:Y:S02]  /*0bf0*/  SEL R5, R8, 0x80000000, !P1 ;  /* 0x8000000008057807 */ /* 0x000fe40004800000 */
[----:B------:R-:W-:-:S02]  /*0c00*/  ISETP.GT.AND P2, PT, R41, -0x1, PT ;  /* 0xffffffff2900780c */ /* 0x000fc40003f44270 */
[----:B------:R-:W-:Y:S02]  /*0c10*/  ISETP.GT.AND P3, PT, R42, -0x1, PT ;  /* 0xffffffff2a00780c */ /* 0x000fe40003f64270 */
[----:B------:R-:W-:Y:S02]  /*0c20*/  ISETP.GT.AND P0, PT, R43, -0x1, PT ;  /* 0xffffffff2b00780c */ /* 0x000fe40003f04270 */
[----:B------:R-:W-:Y:S02]  /*0c30*/  ISETP.GT.AND P1, PT, R44, -0x1, PT ;  /* 0xffffffff2c00780c */ /* 0x000fe40003f24270 */
        /* <DEDUP_REMOVED lines=8> */
[----:B------:R-:W-:-:S02]  /*0cc0*/  LEA R45, R0, UR4, 0x2 ;  /* 0x00000004002d7c11 */ /* 0x000fc4000f8e10ff */
[----:B------:R-:W-:Y:S02]  /*0cd0*/  ISETP.GT.AND P0, PT, R46, -0x1, PT ;  /* 0xffffffff2e00780c */ /* 0x000fe40003f04270 */
[----:B------:R-:W-:Y:S02]  /*0ce0*/  ISETP.GT.AND P1, PT, R48, -0x1, PT ;  /* 0xffffffff3000780c */ /* 0x000fe40003f24270 */
[----:B------:R-:W-:Y:S01]  /*0cf0*/  ISETP.GT.AND P2, PT, R49, -0x1, PT ;  /* 0xffffffff3100780c */ /* 0x000fe20003f44270 */
[----:B------:R-:W-:Y:S01]  /*0d00*/  IMAD R47, R0, 0x80, R45 ;  /* 0x00000080002f7824 */ /* 0x000fe200078e022d */
[----:B------:R-:W-:Y:S02]  /*0d10*/  LOP3.LUT R42, R7, R42, RZ, 0x3c, !PT ;  /* 0x0000002a072a7212 */ /* 0x000fe400078e3cff */
[----:B------:R-:W-:Y:S02]  /*0d20*/  LOP3.LUT R43, R4, R43, RZ, 0x3c, !PT ;  /* 0x0000002b042b7212 */ /* 0x000fe400078e3cff */
[----:B------:R-:W-:-:S02]  /*0d30*/  LOP3.LUT R44, R5, R44, RZ, 0x3c, !PT ;  /* 0x0000002c052c7212 */ /* 0x000fc400078e3cff */
[----:B------:R-:W-:Y:S02]  /*0d40*/  SHF.R.U32.HI R123, RZ, 0x5, R0 ;  /* 0x00000005ff7b7819 */ /* 0x000fe40000011600 */
[C---:B------:R-:W-:Y:S02]  /*0d50*/  SEL R5, R8.reuse, 0x80000000, !P0 ;  /* 0x8000000008057807 */ /* 0x040fe40004000000 */
[C---:B------:R-:W-:Y:S02]  /*0d60*/  SEL R7, R8.reuse, 0x80000000, !P1 ;  /* 0x8000000008077807 */ /* 0x040fe40004800000 */
[----:B------:R-:W-:Y:S01]  /*0d70*/  SEL R4, R8, 0x80000000, !P2 ;  /* 0x8000000008047807 */ /* 0x000fe20005000000 */
[----:B------:R-:W-:Y:S01]  /*0d80*/  IMAD R51, R0, -0x38, R47 ;  /* 0xffffffc800337824 */ /* 0x000fe200078e022f */
[----:B------:R-:W-:Y:S02]  /*0d90*/  LOP3.LUT R41, R6, R41, RZ, 0x3c, !PT ;  /* 0x0000002906297212 */ /* 0x000fe400078e3cff */
[----:B------:R-:W-:-:S02]  /*0da0*/  LOP3.LUT R46, R5, R46, RZ, 0x3c, !PT ;  /* 0x0000002e052e7212 */ /* 0x000fc400078e3cff */
[----:B------:R-:W-:Y:S02]  /*0db0*/  LOP3.LUT R48, R7, R48, RZ, 0x3c, !PT ;  /* 0x0000003007307212 */ /* 0x000fe400078e3cff */
[----:B------:R-:W-:Y:S02]  /*0dc0*/  LOP3.LUT R49, R4, R49, RZ, 0x3c, !PT ;  /* 0x0000003104317212 */ /* 0x000fe400078e3cff */
[----:B------:R-:W-:-:S07]  /*0dd0*/  LEA R50, R123, UR4, 0x2 ;  /* 0x000000047b327c11 */ /* 0x000fce000f8e10ff */
.L_x_222:
[----:B------:R-:W-:Y:S01]  /*0de0*/  UISETP.LT.AND UP0, UPT, UR5, 0x6, UPT ;  /* 0x000000060500788c */ /* 0x000fe2000bf01270 */
[C---:B------:R-:W-:Y:S01]  /*0df0*/  ISETP.NE.AND P0, PT, R29.reuse, 0x7fffffff, PT ;  /* 0x7fffffff1d00780c */ /* 0x040fe20003f05270 */
[----:B------:R-:W-:Y:S01]  /*0e00*/  UIADD3 UR6, UPT, UPT, UR7, -0x6, URZ ;  /* 0xfffffffa07067890 */ /* 0x000fe2000fffe0ff */
[----:B------:R-:W-:Y:S01]  /*0e10*/  STS [R45], RZ ;  /* 0x000000ff2d007388 */ /* 0x000fe20000000800 */
[----:B------:R-:W-:Y:S01]  /*0e20*/  USEL UR4, UR5, 0x6, UP0 ;  /* 0x0000000605047887 */ /* 0x000fe20008000000 */
[----:B0-----:R-:W-:Y:S01]  /*0e30*/  SEL R4, R29, 0x80000000, P0 ;  /* 0x800000001d047807 */ /* 0x001fe20000000000 */
[----:B------:R-:W-:Y:S01]  /*0e40*/  UISETP.GE.AND UP0, UPT, UR7, UR10, UPT ;  /* 0x0000000a0700728c */ /* 0x000fe2000bf06270 */
[----:B------:R-:W-:Y:S01]  /*0e50*/  STS [R45+0x400], RZ ;  /* 0x000400ff2d007388 */ /* 0x000fe20000000800 */
[----:B------:R-:W-:Y:S01]  /*0e60*/  UBMSK UR4, URZ, UR4 ;  /* 0x00000004ff04729b */ /* 0x000fe20008000000 */
[----:B------:R-:W-:Y:S02]  /*0e70*/  SHF.R.U32.HI R4, RZ, UR6, R4 ;  /* 0x00000006ff047c19 */ /* 0x000fe40008011604 */
[----:B------:R-:W-:Y:S01]  /*0e80*/  STS [R45+0x800], RZ ;  /* 0x000800ff2d007388 */ /* 0x000fe20000000800 */
[----:B------:R-:W-:-:S02]  /*0e90*/  ISETP.NE.AND P0, PT, R30, 0x7fffffff, PT ;  /* 0x7fffffff1e00780c */ /* 0x000fc40003f05270 */
[----:B------:R-:W-:Y:S01]  /*0ea0*/  LOP3.LUT R4, R4, UR4, RZ, 0xc0, !PT ;  /* 0x0000000404047c12 */ /* 0x000fe2000f8ec0ff */
[----:B------:R-:W-:Y:S01]  /*0eb0*/  STS [R45+0xc00], RZ ;  /* 0x000c00ff2d007388 */ /* 0x000fe20000000800 */
[C---:B------:R-:W-:Y:S02]  /*0ec0*/  ISETP.NE.AND P2, PT, R123.reuse, 0x6, PT ;  /* 0x000000067b00780c */ /* 0x040fe40003f45270 */
[----:B------:R-:W-:Y:S01]  /*0ed0*/  ISETP.NE.AND P3, PT, R123, 0x7, PT ;  /* 0x000000077b00780c */ /* 0x000fe20003f65270 */
[----:B------:R-:W-:Y:S01]  /*0ee0*/  IMAD.SHL.U32 R5, R4, 0x400, RZ ;  /* 0x0000040004057824 */ /* 0x000fe200078e00ff */
[----:B------:R-:W-:Y:S01]  /*0ef0*/  SHF.R.U32.HI R4, RZ, 0x4, R4 ;  /* 0x00000004ff047819 */ /* 0x000fe20000011604 */
[----:B------:R-:W-:Y:S03]  /*0f00*/  STS [R45+0x1000], RZ ;  /* 0x001000ff2d007388 */ /* 0x000fe60000000800 */
[----:B------:R-:W-:Y:S01]  /*0f10*/  LOP3.LUT R54, R5, 0x7c00, RZ, 0xc0, !PT ;  /* 0x00007c0005367812 */ /* 0x000fe200078ec0ff */
[----:B------:R-:W-:Y:S01]  /*0f20*/  STS [R45+0x1400], RZ ;  /* 0x001400ff2d007388 */ /* 0x000fe20000000800 */
[----:B------:R-:W-:-:S03]  /*0f30*/  LOP3.LUT R4, R4, 0xffffffe, RZ, 0xc0, !PT ;  /* 0x0ffffffe04047812 */ /* 0x000fc600078ec0ff */
[----:B------:R-:W-:Y:S01]  /*0f40*/  STS [R45+0x1800], RZ ;  /* 0x001800ff2d007388 */ /* 0x000fe20000000800 */
[----:B------:R-:W-:Y:S02]  /*0f50*/  IADD3 R54, PT, PT, R4, R45, R54 ;  /* 0x0000002d04367210 */ /* 0x000fe40007ffe036 */
[----:B------:R-:W-:Y:S01]  /*0f60*/  SEL R4, R30, 0x80000000, P0 ;  /* 0x800000001e047807 */ /* 0x000fe20000000000 */
[----:B------:R-:W-:Y:S01]  /*0f70*/  STS [R45+0x1c00], RZ ;  /* 0x001c00ff2d007388 */ /* 0x000fe20000000800 */
[----:B------:R-:W-:Y:S02]  /*0f80*/  ISETP.NE.AND P0, PT, R31, 0x7fffffff, PT ;  /* 0x7fffffff1f00780c */ /* 0x000fe40003f05270 */
[----:B------:R-:W-:Y:S01]  /*0f90*/  SHF.R.U32.HI R4, RZ, UR6, R4 ;  /* 0x00000006ff047c19 */ /* 0x000fe20008011604 */
[----:B------:R-:W-:Y:S03]  /*0fa0*/  STS [R45+0x2000], RZ ;  /* 0x002000ff2d007388 */ /* 0x000fe60000000800 */
[----:B------:R-:W-:Y:S01]  /*0fb0*/  LOP3.LUT R4, R4, UR4, RZ, 0xc0, !PT ;  /* 0x0000000404047c12 */ /* 0x000fe2000f8ec0ff */
[----:B------:R-:W-:Y:S03]  /*0fc0*/  STS [R45+0x2400], RZ ;  /* 0x002400ff2d007388 */ /* 0x000fe60000000800 */
[----:B------:R-:W-:Y:S01]  /*0fd0*/  SHF.R.U32.HI R6, RZ, 0x4, R4 ;  /* 0x00000004ff067819 */ /* 0x000fe20000011604 */
[----:B------:R-:W-:Y:S01]  /*0fe0*/  STS [R45+0x2800], RZ ;  /* 0x002800ff2d007388 */ /* 0x000fe20000000800 */
[----:B------:R-:W-:-:S02]  /*0ff0*/  IMAD.SHL.U32 R5, R4, 0x400, RZ ;  /* 0x0000040004057824 */ /* 0x000fc400078e00ff */
[----:B------:R-:W-:Y:S01]  /*1000*/  LOP3.LUT R6, R6, 0xffffffe, RZ, 0xc0, !PT ;  /* 0x0ffffffe06067812 */ /* 0x000fe200078ec0ff */
[----:B------:R-:W-:Y:S02]  /*1010*/  STS [R45+0x2c00], RZ ;  /* 0x002c00ff2d007388 */ /* 0x000fe40000000800 */
[----:B------:R-:W-:Y:S02]  /*1020*/  LOP3.LUT R4, R5, 0x7c00, RZ, 0xc0, !PT ;  /* 0x00007c0005047812 */ /* 0x000fe400078ec0ff */
[----:B------:R-:W-:Y:S02]  /*1030*/  STS [R45+0x3000], RZ ;  /* 0x003000ff2d007388 */ /* 0x000fe40000000800 */
[----:B------:R-:W-:Y:S02]  /*1040*/  IADD3 R55, PT, PT, R6, R45, R4 ;  /* 0x0000002d06377210 */ /* 0x000fe40007ffe004 */
[----:B------:R-:W-:Y:S01]  /*1050*/  STS [R45+0x3400], RZ ;  /* 0x003400ff2d007388 */ /* 0x000fe20000000800 */
[----:B------:R-:W-:-:S02]  /*1060*/  SEL R4, R31, 0x80000000, P0 ;  /* 0x800000001f047807 */ /* 0x000fc40000000000 */
[----:B------:R-:W-:Y:S01]  /*1070*/  ISETP.NE.AND P0, PT, R32, 0x7fffffff, PT ;  /* 0x7fffffff2000780c */ /* 0x000fe20003f05270 */
[----:B------:R-:W-:Y:S01]  /*1080*/  STS [R45+0x3800], RZ ;  /* 0x003800ff2d007388 */ /* 0x000fe20000000800 */
[----:B------:R-:W-:-:S03]  /*1090*/  SHF.R.U32.HI R4, RZ, UR6, R4 ;  /* 0x00000006ff047c19 */ /* 0x000fc60008011604 */
[----:B------:R-:W-:Y:S01]  /*10a0*/  STS [R45+0x3c00], RZ ;  /* 0x003c00ff2d007388 */ /* 0x000fe20000000800 */
[----:B------:R-:W-:-:S03]  /*10b0*/  LOP3.LUT R4, R4, UR4, RZ, 0xc0, !PT ;  /* 0x0000000404047c12 */ /* 0x000fc6000f8ec0ff */
[----:B------:R-:W-:Y:S02]  /*10c0*/  STS [R45+0x4000], RZ ;  /* 0x004000ff2d007388 */ /* 0x000fe40000000800 */
[----:B------:R-:W-:Y:S01]  /*10d0*/  IMAD.SHL.U32 R6, R4, 0x400, RZ ;  /* 0x0000040004067824 */ /* 0x000fe200078e00ff */
[----:B------:R-:W-:Y:S01]  /*10e0*/  SHF.R.U32.HI R4, RZ, 0x4, R4 ;  /* 0x00000004ff047819 */ /* 0x000fe20000011604 */
[----:B------:R-:W-:Y:S03]  /*10f0*/  STS [R45+0x4400], RZ ;  /* 0x004400ff2d007388 */ /* 0x000fe60000000800 */
[----:B------:R-:W-:Y:S01]  /*1100*/  LOP3.LUT R6, R6, 0x7c00, RZ, 0xc0, !PT ;  /* 0x00007c0006067812 */ /* 0x000fe200078ec0ff */
[----:B------:R-:W-:Y:S01]  /*1110*/  STS [R45+0x4800], RZ ;  /* 0x004800ff2d007388 */ /* 0x000fe20000000800 */
[----:B------:R-:W-:-:S03]  /*1120*/  LOP3.LUT R57, R4, 0xffffffe, RZ, 0xc0, !PT ;  /* 0x0ffffffe04397812 */ /* 0x000fc600078ec0ff */
[----:B------:R-:W-:Y:S01]  /*1130*/  STS [R45+0x4c00], RZ ;  /* 0x004c00ff2d007388 */ /* 0x000fe20000000800 */
[----:B------:R-:W-:-:S03]  /*1140*/  IADD3 R57, PT, PT, R57, R45, R6 ;  /* 0x0000002d39397210 */ /* 0x000fc60007ffe006 */
[----:B------:R-:W-:Y:S04]  /*1150*/  STS [R45+0x5000], RZ ;  /* 0x005000ff2d007388 */ /* 0x000fe80000000800 */
        /* <DEDUP_REMOVED lines=12> */
[----:B------:R-:W0:Y:S01]  /*1220*/  LDS.U16 R52, [R54] ;  /* 0x0000000036347984 */ /* 0x000e220000000400 */
[----:B------:R-:W1:Y:S02]  /*1230*/  S2R R127, SR_LANEID ;  /* 0x00000000007f7919 */ /* 0x000e640000000000 */
[----:B-1----:R-:W-:Y:S01]  /*1240*/  ISETP.NE.AND P1, PT, R127, 0x1f, PT ;  /* 0x0000001f7f00780c */ /* 0x002fe20003f25270 */
[----:B0-----:R-:W-:-:S05]  /*1250*/  VIADD R5, R52, 0x1 ;  /* 0x0000000134057836 */ /* 0x001fca0000000000 */
[----:B------:R0:W-:Y:S04]  /*1260*/  STS.U16 [R54], R5 ;  /* 0x0000000536007388 */ /* 0x0001e80000000400 */
[----:B------:R-:W1:Y:S01]  /*1270*/  LDS.U16 R56, [R55] ;  /* 0x0000000037387984 */ /* 0x000e620000000400 */
[----:B0-----:R-:W-:Y:S02]  /*1280*/  SEL R5, R32, 0x80000000, P0 ;  /* 0x8000000020057807 */ /* 0x001fe40000000000 */
[----:B------:R-:W-:Y:S02]  /*1290*/  ISETP.NE.AND P0, PT, R33, 0x7fffffff, PT ;  /* 0x7fffffff2100780c */ /* 0x000fe40003f05270 */
[----:B------:R-:W-:-:S04]  /*12a0*/  SHF.R.U32.HI R5, RZ, UR6, R5 ;  /* 0x00000006ff057c19 */ /* 0x000fc80008011605 */
[----:B------:R-:W-:-:S05]  /*12b0*/  LOP3.LUT R5, R5, UR4, RZ, 0xc0, !PT ;  /* 0x0000000405057c12 */ /* 0x000fca000f8ec0ff */
[----:B------:R-:W-:Y:S01]  /*12c0*/  IMAD.SHL.U32 R6, R5, 0x400, RZ ;  /* 0x0000040005067824 */ /* 0x000fe200078e00ff */
[----:B------:R-:W-:-:S04]  /*12d0*/  SHF.R.U32.HI R5, RZ, 0x4, R5 ;  /* 0x00000004ff057819 */ /* 0x000fc80000011605 */
[----:B------:R-:W-:Y:S02]  /*12e0*/  LOP3.LUT R8, R6, 0x7c00, RZ, 0xc0, !PT ;  /* 0x00007c0006087812 */ /* 0x000fe400078ec0ff */
[----:B------:R-:W-:-:S04]  /*12f0*/  LOP3.LUT R5, R5, 0xffffffe, RZ, 0xc0, !PT ;  /* 0x0ffffffe05057812 */ /* 0x000fc800078ec0ff */
[----:B------:R-:W-:Y:S01]  /*1300*/  IADD3 R59, PT, PT, R5, R45, R8 ;  /* 0x0000002d053b7210 */ /* 0x000fe20007ffe008 */
[----:B-1----:R-:W-:-:S05]  /*1310*/  VIADD R4, R56, 0x1 ;  /* 0x0000000138047836 */ /* 0x002fca0000000000 */
        /* <DEDUP_REMOVED lines=9> */
[----:B------:R-:W-:Y:S02]  /*13b0*/  LOP3.LUT R61, R4, 0xffffffe, RZ, 0xc0, !PT ;  /* 0x0ffffffe043d7812 */ /* 0x000fe400078ec0ff */
[----:B------:R-:W-:Y:S02]  /*13c0*/  SEL R5, R34, 0x80000000, P0 ;  /* 0x8000000022057807 */ /* 0x000fe40000000000 */
[----:B------:R-:W-:Y:S02]  /*13d0*/  IADD3 R61, PT, PT, R61, R45, R8 ;  /* 0x0000002d3d3d7210 */ /* 0x000fe40007ffe008 */
[----:B------:R-:W-:Y:S02]  /*13e0*/  SHF.R.U32.HI R5, RZ, UR6, R5 ;  /* 0x00000006ff057c19 */ /* 0x000fe40008011605 */
[----:B------:R-:W-:-:S02]  /*13f0*/  ISETP.NE.AND P0, PT, R35, 0x7fffffff, PT ;  /* 0x7fffffff2300780c */ /* 0x000fc40003f05270 */
[----:B------:R-:W-:Y:S01]  /*1400*/  LOP3.LUT R5, R5, UR4, RZ, 0xc0, !PT ;  /* 0x0000000405057c12 */ /* 0x000fe2000f8ec0ff */
[----:B-1----:R-:W-:-:S05]  /*1410*/  VIADD R6, R58, 0x1 ;  /* 0x000000013a067836 */ /* 0x002fca0000000000 */
[----:B------:R0:W-:Y:S04]  /*1420*/  STS.U16 [R57], R6 ;  /* 0x0000000639007388 */ /* 0x0001e80000000400 */
[----:B------:R-:W1:Y:S01]  /*1430*/  LDS.U16 R60, [R59] ;  /* 0x000000003b3c7984 */ /* 0x000e620000000400 */
[----:B0-----:R-:W-:Y:S01]  /*1440*/  IMAD.SHL.U32 R6, R5, 0x400, RZ ;  /* 0x0000040005067824 */ /* 0x001fe200078e00ff */
        /* <DEDUP_REMOVED lines=151> */
[----:B0-----:R-:W-:-:S04]  /*1dc0*/  SEL R4, R49, 0x80000000, P0 ;  /* 0x8000000031047807 */ /* 0x001fc80000000000 */
[----:B------:R-:W-:Y:S01]  /*1dd0*/  SHF.R.U32.HI R4, RZ, UR6, R4 ;  /* 0x00000006ff047c19 */ /* 0x000fe20008011604 */
[----:B------:R-:W0:Y:S03]  /*1de0*/  S2UR UR6, SR_CgaCtaId ;  /* 0x00000000000679c3 */ /* 0x000e260000008800 */
[----:B------:R-:W-:Y:S01]  /*1df0*/  LOP3.LUT R4, R4, UR4, RZ, 0xc0, !PT ;  /* 0x0000000404047c12 */ /* 0x000fe2000f8ec0ff */
[----:B------:R-:W-:-:S04]  /*1e00*/  UMOV UR4, 0x400 ;  /* 0x0000040000047882 */ /* 0x000fc80000000000 */
[----:B------:R-:W-:Y:S01]  /*1e10*/  IMAD.SHL.U32 R5, R4, 0x400, RZ ;  /* 0x0000040004057824 */ /* 0x000fe200078e00ff */
[----:B------:R-:W-:-:S04]  /*1e20*/  SHF.R.U32.HI R4, RZ, 0x4, R4 ;  /* 0x00000004ff047819 */ /* 0x000fc80000011604 */
[----:B------:R-:W-:Y:S02]  /*1e30*/  LOP3.LUT R8, R5, 0x7c00, RZ, 0xc0, !PT ;  /* 0x00007c0005087812 */ /* 0x000fe400078ec0ff */
[----:B------:R-:W-:-:S04]  /*1e40*/  LOP3.LUT R89, R4, 0xffffffe, RZ, 0xc0, !PT ;  /* 0x0ffffffe04597812 */ /* 0x000fc800078ec0ff */
[----:B------:R-:W-:Y:S01]  /*1e50*/  IADD3 R89, PT, PT, R89, R45, R8 ;  /* 0x0000002d59597210 */ /* 0x000fe20007ffe008 */
[----:B0-----:R-:W-:Y:S01]  /*1e60*/  ULEA UR4, UR6, UR4, 0x18 ;  /* 0x0000000406047291 */ /* 0x001fe2000f8ec0ff */
[----:B-1----:R-:W-:-:S05]  /*1e70*/  VIADD R6, R86, 0x1 ;  /* 0x0000000156067836 */ /* 0x002fca0000000000 */
[----:B------:R-:W-:Y:S04]  /*1e80*/  STS.U16 [R85], R6 ;  /* 0x0000000655007388 */ /* 0x000fe80000000400 */
[----:B------:R-:W0:Y:S02]  /*1e90*/  LDS.U16 R88, [R87] ;  /* 0x0000000057587984 */ /* 0x000e240000000400 */
[----:B0-----:R-:W-:-:S05]  /*1ea0*/  VIADD R4, R88, 0x1 ;  /* 0x0000000158047836 */ /* 0x001fca0000000000 */
[----:B------:R-:W-:Y:S04]  /*1eb0*/  STS.U16 [R87], R4 ;  /* 0x0000000457007388 */ /* 0x000fe80000000400 */
[----:B------:R-:W0:Y:S02]  /*1ec0*/  LDS.U16 R90, [R89] ;  /* 0x00000000595a7984 */ /* 0x000e240000000400 */
[----:B0-----:R-:W-:-:S05]  /*1ed0*/  VIADD R6, R90, 0x1 ;  /* 0x000000015a067836 */ /* 0x001fca0000000000 */
[----:B------:R-:W-:Y:S01]  /*1ee0*/  STS.U16 [R89], R6 ;  /* 0x0000000659007388 */ /* 0x000fe20000000400 */
[----:B------:R-:W-:Y:S06]  /*1ef0*/  BAR.SYNC.DEFER_BLOCKING 0x0 ;  /* 0x0000000000007b1d */ /* 0x000fec0000010000 */
[----:B------:R-:W-:Y:S04]  /*1f00*/  LDS R91, [R47] ;  /* 0x000000002f5b7984 */ /* 0x000fe80000000800 */
[----:B------:R-:W0:Y:S04]  /*1f10*/  LDS R92, [R47+0x4] ;  /* 0x000004002f5c7984 */ /* 0x000e280000000800 */
[----:B------:R-:W1:Y:S04]  /*1f20*/  LDS R93, [R47+0x8] ;  /* 0x000008002f5d7984 */ /* 0x000e680000000800 */
[----:B------:R-:W2:Y:S04]  /*1f30*/  LDS R94, [R47+0xc] ;  /* 0x00000c002f5e7984 */ /* 0x000ea80000000800 */
[----:B------:R-:W3:Y:S04]  /*1f40*/  LDS R95, [R47+0x10] ;  /* 0x000010002f5f7984 */ /* 0x000ee80000000800 */
[----:B------:R-:W4:Y:S04]  /*1f50*/  LDS R96, [R47+0x14] ;  /* 0x000014002f607984 */ /* 0x000f280000000800 */
[----:B------:R-:W4:Y:S04]  /*1f60*/  LDS R97, [R47+0x18] ;  /* 0x000018002f617984 */ /* 0x000f280000000800 */
[----:B------:R-:W4:Y:S04]  /*1f70*/  LDS R98, [R47+0x1c] ;  /* 0x00001c002f627984 */ /* 0x000f280000000800 */
[----:B------:R-:W4:Y:S04]  /*1f80*/  LDS R99, [R47+0x20] ;  /* 0x000020002f637984 */ /* 0x000f280000000800 */
[----:B------:R-:W4:Y:S04]  /*1f90*/  LDS R100, [R47+0x24] ;  /* 0x000024002f647984 */ /* 0x000f280000000800 */
[----:B------:R-:W4:Y:S04]  /*1fa0*/  LDS R101, [R47+0x28] ;  /* 0x000028002f657984 */ /* 0x000f280000000800 */
[----:B------:R-:W4:Y:S01]  /*1fb0*/  LDS R102, [R47+0x2c] ;  /* 0x00002c002f667984 */ /* 0x000f220000000800 */
[----:B0-----:R-:W-:-:S03]  /*1fc0*/  IMAD.IADD R92, R91, 0x1, R92 ;  /* 0x000000015b5c7824 */ /* 0x001fc600078e025c */
[----:B------:R-:W0:Y:S01]  /*1fd0*/  LDS R103, [R47+0x30] ;  /* 0x000030002f677984 */ /* 0x000e220000000800 */
[----:B-1----:R-:W-:-:S03]  /*1fe0*/  IMAD.IADD R93, R93, 0x1, R92 ;  /* 0x000000015d5d7824 */ /* 0x002fc600078e025c */
[----:B------:R-:W1:Y:S01]  /*1ff0*/  LDS R104, [R47+0x34] ;  /* 0x000034002f687984 */ /* 0x000e620000000800 */
[----:B--2---:R-:W-:-:S03]  /*2000*/  IMAD.IADD R94, R94, 0x1, R93 ;  /* 0x000000015e5e7824 */ /* 0x004fc600078e025d */
[----:B------:R-:W2:Y:S01]  /*2010*/  LDS R105, [R47+0x38] ;  /* 0x000038002f697984 */ /* 0x000ea20000000800 */
[----:B---3--:R-:W-:-:S03]  /*2020*/  IMAD.IADD R95, R95, 0x1, R94 ;  /* 0x000000015f5f7824 */ /* 0x008fc600078e025e */
[----:B------:R-:W3:Y:S01]  /*2030*/  LDS R106, [R47+0x3c] ;  /* 0x00003c002f6a7984 */ /* 0x000ee20000000800 */
[----:B----4-:R-:W-:-:S03]  /*2040*/  IMAD.IADD R96, R96, 0x1, R95 ;  /* 0x0000000160607824 */ /* 0x010fc600078e025f */
[----:B------:R-:W4:Y:S01]  /*2050*/  LDS R107, [R47+0x40] ;  /* 0x000040002f6b7984 */ /* 0x000f220000000800 */
[----:B------:R-:W-:-:S03]  /*2060*/  IMAD.IADD R97, R97, 0x1, R96 ;  /* 0x0000000161617824 */ /* 0x000fc600078e0260 */
        /* <DEDUP_REMOVED lines=31> */
[----:B------:R-:W-:-:S04]  /*2260*/  IMAD.IADD R113, R113, 0x1, R112 ;  /* 0x0000000171717824 */ /* 0x000fc800078e0270 */
[----:B0-----:R-:W-:-:S04]  /*2270*/  IMAD.IADD R114, R114, 0x1, R113 ;  /* 0x0000000172727824 */ /* 0x001fc800078e0271 */
[----:B-1----:R-:W-:-:S04]  /*2280*/  IMAD.IADD R115, R115, 0x1, R114 ;  /* 0x0000000173737824 */ /* 0x002fc800078e0272 */
[----:B--2---:R-:W-:-:S04]  /*2290*/  IMAD.IADD R116, R116, 0x1, R115 ;  /* 0x0000000174747824 */ /* 0x004fc800078e0273 */
[----:B---3--:R-:W-:-:S04]  /*22a0*/  IMAD.IADD R117, R117, 0x1, R116 ;  /* 0x0000000175757824 */ /* 0x008fc800078e0274 */
[----:B----4-:R-:W-:-:S04]  /*22b0*/  IMAD.IADD R118, R118, 0x1, R117 ;  /* 0x0000000176767824 */ /* 0x010fc800078e0275 */
[----:B------:R-:W-:-:S04]  /*22c0*/  IMAD.IADD R119, R119, 0x1, R118 ;  /* 0x0000000177777824 */ /* 0x000fc800078e0276 */
[----:B------:R-:W-:-:S04]  /*22d0*/  IMAD.IADD R120, R120, 0x1, R119 ;  /* 0x0000000178787824 */ /* 0x000fc800078e0277 */
[----:B------:R-:W-:-:S04]  /*22e0*/  IMAD.IADD R121, R121, 0x1, R120 ;  /* 0x0000000179797824 */ /* 0x000fc800078e0278 */
[----:B------:R-:W-:-:S04]  /*22f0*/  IMAD.IADD R122, R122, 0x1, R121 ;  /* 0x000000017a7a7824 */ /* 0x000fc800078e0279 */
[----:B------:R-:W-:-:S05]  /*2300*/  IMAD.IADD R124, R5, 0x1, R122 ;  /* 0x00000001057c7824 */ /* 0x000fca00078e027a */
        /* <DEDUP_REMOVED lines=8> */
[----:B------:R-:W0:Y:S02]  /*2390*/  SHFL.UP P0, R125, R126, 0x10, RZ ;  /* 0x060000007e7d7989 */ /* 0x000e2400000000ff */
[----:B0-----:R-:W-:Y:S01]  /*23a0*/  @P0 IMAD.IADD R125, R126, 0x1, R125 ;  /* 0x000000017e7d0824 */ /* 0x001fe200078e027d */
[----:B------:R-:W-:-:S03]  /*23b0*/  ISETP.NE.AND P0, PT, R123, 0x1, PT ;  /* 0x000000017b00780c */ /* 0x000fc60003f05270 */
[----:B------:R-:W-:Y:S01]  /*23c0*/  IMAD.IADD R124, R125, 0x1, -R124 ;  /* 0x000000017d7c7824 */ /* 0x000fe200078e0a7c */
[----:B------:R-:W-:Y:S01]  /*23d0*/  @!P1 STS [R50+0x8400], R125 ;  /* 0x0084007d32009388 */ /* 0x000fe20000000800 */
[----:B------:R-:W-:Y:S01]  /*23e0*/  BAR.SYNC.DEFER_BLOCKING 0x0 ;  /* 0x0000000000007b1d */ /* 0x000fe20000010000 */
[----:B------:R-:W-:-:S05]  /*23f0*/  ISETP.NE.AND P1, PT, R123, 0x4, PT ;  /* 0x000000047b00780c */ /* 0x000fca0003f25270 */
[----:B------:R-:W0:Y:S04]  /*2400*/  LDS.128 R4, [UR4+0x8400] ;  /* 0x00840004ff047984 */ /* 0x000e280008000c00 */
[----:B------:R-:W1:Y:S01]  /*2410*/  LDS.128 R8, [UR4+0x8410] ;  /* 0x00841004ff087984 */ /* 0x000e620008000c00 */
[C---:B0-----:R-:W-:Y:S01]  /*2420*/  SEL R53, R4.reuse, R53, !P0 ;  /* 0x0000003504357207 */ /* 0x041fe20004000000 */
[----:B------:R-:W-:Y:S01]  /*2430*/  IMAD.IADD R5, R4, 0x1, R5 ;  /* 0x0000000104057824 */ /* 0x000fe200078e0205 */
[----:B------:R-:W-:-:S03]  /*2440*/  ISETP.NE.AND P0, PT, R123, 0x2, PT ;  /* 0x000000027b00780c */ /* 0x000fc60003f05270 */
[----:B------:R-:W-:Y:S01]  /*2450*/  IMAD.IADD R6, R6, 0x1, R5 ;  /* 0x0000000106067824 */ /* 0x000fe200078e0205 */
[----:B------:R-:W-:Y:S02]  /*2460*/  SEL R53, R5, R53, !P0 ;  /* 0x0000003505357207 */ /* 0x000fe40004000000 */
[----:B------:R-:W-:Y:S01]  /*2470*/  ISETP.NE.AND P0, PT, R123, 0x3, PT ;  /* 0x000000037b00780c */ /* 0x000fe20003f05270 */
[----:B------:R-:W-:-:S03]  /*2480*/  IMAD.IADD R7, R7, 0x1, R6 ;  /* 0x0000000107077824 */ /* 0x000fc600078e0206 */
[----:B------:R-:W-:Y:S01]  /*2490*/  SEL R53, R6, R53, !P0 ;  /* 0x0000003506357207 */ /* 0x000fe20004000000 */
[----:B-1----:R-:W-:Y:S01]  /*24a0*/  IMAD.IADD R8, R7, 0x1, R8 ;  /* 0x0000000107087824 */ /* 0x002fe200078e0208 */
[----:B------:R-:W-:Y:S02]  /*24b0*/  ISETP.NE.AND P0, PT, R123, 0x5, PT ;  /* 0x000000057b00780c */ /* 0x000fe40003f05270 */
[----:B------:R-:W-:Y:S01]  /*24c0*/  SEL R53, R7, R53, !P1 ;  /* 0x0000003507357207 */ /* 0x000fe20004800000 */
[----:B------:R-:W-:Y:S01]  /*24d0*/  IMAD.IADD R9, R9, 0x1, R8 ;  /* 0x0000000109097824 */ /* 0x000fe200078e0208 */
[----:B------:R-:W-:Y:S02]  /*24e0*/  ISETP.NE.AND P1, PT, R127, RZ, PT ;  /* 0x000000ff7f00720c */ /* 0x000fe40003f25270 */
[----:B------:R-:W-:Y:S01]  /*24f0*/  SEL R53, R8, R53, !P0 ;  /* 0x0000003508357207 */ /* 0x000fe20004000000 */
[----:B------:R-:W-:Y:S01]  /*2500*/  IMAD.IADD R10, R10, 0x1, R9 ;  /* 0x000000010a0a7824 */ /* 0x000fe200078e0209 */
[----:B------:R-:W-:-:S02]  /*2510*/  ISETP.GT.U32.AND P0, PT, R0, 0x1f, PT ;  /* 0x0000001f0000780c */ /* 0x000fc40003f04070 */
[----:B------:R-:W-:Y:S01]  /*2520*/  SEL R53, R9, R53, !P2 ;  /* 0x0000003509357207 */ /* 0x000fe20005000000 */
[----:B------:R-:W-:Y:S01]  /*2530*/  IMAD.IADD R11, R11, 0x1, R10 ;  /* 0x000000010b0b7824 */ /* 0x000fe200078e020a */
[----:B------:R-:W-:Y:S02]  /*2540*/  ISETP.GT.U32.OR P2, PT, R0, 0x1f, P1 ;  /* 0x0000001f0000780c */ /* 0x000fe40000f44470 */
[----:B------:R-:W-:Y:S02]  /*2550*/  SEL R4, R124, RZ, P1 ;  /* 0x000000ff7c047207 */ /* 0x000fe40000800000 */
[----:B------:R-:W-:-:S05]  /*2560*/  SEL R53, R10, R53, !P3 ;  /* 0x000000350a357207 */ /* 0x000fca0005800000 */
[----:B------:R-:W-:Y:S01]  /*2570*/  @P0 IMAD.IADD R124, R53, 0x1, R4 ;  /* 0x00000001357c0824 */ /* 0x000fe200078e0204 */
[----:B------:R-:W-:-:S03]  /*2580*/  ISETP.NE.AND P0, PT, R0, RZ, PT ;  /* 0x000000ff0000720c */ /* 0x000fc60003f05270 */
[----:B------:R-:W-:-:S05]  /*2590*/  @!P2 IMAD.U32 R124, R11, 0x10000, RZ ;  /* 0x000100000b7ca824 */ /* 0x000fca00078e00ff */
[----:B------:R-:W-:Y:S01]  /*25a0*/  @!P2 STS [UR4+0x8428], R124 ;  /* 0x0084287cff00a988 */ /* 0x000fe20008000804 */
[----:B------:R-:W-:Y:S06]  /*25b0*/  BAR.SYNC.DEFER_BLOCKING 0x0 ;  /* 0x0000000000007b1d */ /* 0x000fec0000010000 */
[----:B------:R-:W0:Y:S02]  /*25c0*/  LDS R4, [UR4+0x8428] ;  /* 0x00842804ff047984 */ /* 0x000e240008000800 */
[----:B0-----:R-:W-:-:S05]  /*25d0*/  SEL R5, R4, RZ, P0 ;  /* 0x000000ff04057207 */ /* 0x001fca0000000000 */
[----:B------:R-:W-:-:S04]  /*25e0*/  IMAD.IADD R4, R5, 0x1, R124 ;  /* 0x0000000105047824 */ /* 0x000fc800078e027c */
[--C-:B------:R-:W-:Y:S01]  /*25f0*/  IMAD.IADD R6, R91, 0x1, R4.reuse ;  /* 0x000000015b067824 */ /* 0x100fe200078e0204 */
[----:B------:R-:W-:Y:S01]  /*2600*/  STS [R47], R4 ;  /* 0x000000042f007388 */ /* 0x000fe20000000800 */
[--C-:B------:R-:W-:Y:S02]  /*2610*/  IMAD.IADD R92, R92, 0x1, R4.reuse ;  /* 0x000000015c5c7824 */ /* 0x100fe400078e0204 */
[--C-:B------:R-:W-:Y:S01]  /*2620*/  IMAD.IADD R8, R93, 0x1, R4.reuse ;  /* 0x000000015d087824 */ /* 0x100fe200078e0204 */
[----:B------:R-:W-:Y:S01]  /*2630*/  STS [R47+0x4], R6 ;  /* 0x000004062f007388 */ /* 0x000fe20000000800 */
[--C-:B------:R-:W-:Y:S02]  /*2640*/  IMAD.IADD R94, R94, 0x1, R4.reuse ;  /* 0x000000015e5e7824 */ /* 0x100fe400078e0204 */
[--C-:B------:R-:W-:Y:S01]  /*2650*/  IMAD.IADD R10, R95, 0x1, R4.reuse ;  /* 0x000000015f0a7824 */ /* 0x100fe200078e0204 */
[----:B------:R-:W-:Y:S01]  /*2660*/  STS [R47+0x8], R92 ;  /* 0x0000085c2f007388 */ /* 0x000fe20000000800 */
[----:B------:R-:W-:-:S02]  /*2670*/  IMAD.IADD R96, R96, 0x1, R4 ;  /* 0x0000000160607824 */ /* 0x000fc400078e0204 */
[--C-:B------:R-:W-:Y:S01]  /*2680*/  IMAD.IADD R124, R97, 0x1, R4.reuse ;  /* 0x00000001617c7824 */ /* 0x100fe200078e0204 */
[----:B------:R-:W-:Y:S01]  /*2690*/  STS [R47+0xc], R8 ;  /* 0x00000c082f007388 */ /* 0x000fe20000000800 */
        /* <DEDUP_REMOVED lines=36> */
[----:B------:R-:W-:-:S03]  /*28e0*/  IMAD.IADD R122, R122, 0x1, R4 ;  /* 0x000000017a7a7824 */ /* 0x000fc600078e0204 */
[----:B------:R-:W-:Y:S04]  /*28f0*/  STS [R47+0x40], R106 ;  /* 0x0000406a2f007388 */ /* 0x000fe80000000800 */
        /* <DEDUP_REMOVED lines=15> */
[----:B------:R-:W-:Y:S01]  /*29f0*/  STS [R47+0x80], R122 ;  /* 0x0000807a2f007388 */ /* 0x000fe20000000800 */
[----:B------:R-:W-:Y:S06]  /*2a00*/  BAR.SYNC.DEFER_BLOCKING 0x0 ;  /* 0x0000000000007b1d */ /* 0x000fec0000010000 */
[----:B------:R-:W0:Y:S04]  /*2a10*/  LDS.U16 R5, [R54] ;  /* 0x0000000036057984 */ /* 0x000e280000000400 */
[----:B------:R-:W1:Y:S04]  /*2a20*/  LDS.U16 R55, [R55] ;  /* 0x0000000037377984 */ /* 0x000e680000000400 */
[----:B------:R-:W2:Y:S04]  /*2a30*/  LDS.U16 R57, [R57] ;  /* 0x0000000039397984 */ /* 0x000ea80000000400 */
[----:B------:R-:W3:Y:S04]  /*2a40*/  LDS.U16 R59, [R59] ;  /* 0x000000003b3b7984 */ /* 0x000ee80000000400 */
[----:B------:R-:W4:Y:S04]  /*2a50*/  LDS.U16 R61, [R61] ;  /* 0x000000003d3d7984 */ /* 0x000f280000000400 */
[----:B------:R-:W4:Y:S04]  /*2a60*/  LDS.U16 R63, [R63] ;  /* 0x000000003f3f7984 */ /* 0x000f280000000400 */
[----:B------:R-:W4:Y:S04]  /*2a70*/  LDS.U16 R65, [R65] ;  /* 0x0000000041417984 */ /* 0x000f280000000400 */
[----:B------:R-:W4:Y:S04]  /*2a80*/  LDS.U16 R67, [R67] ;  /* 0x0000000043437984 */ /* 0x000f280000000400 */
[----:B------:R-:W4:Y:S04]  /*2a90*/  LDS.U16 R69, [R69] ;  /* 0x0000000045457984 */ /* 0x000f280000000400 */
[----:B------:R-:W4:Y:S04]  /*2aa0*/  LDS.U16 R71, [R71] ;  /* 0x0000000047477984 */ /* 0x000f280000000400 */
[----:B------:R-:W4:Y:S01]  /*2ab0*/  LDS.U16 R73, [R73] ;  /* 0x0000000049497984 */ /* 0x000f220000000400 */
[----:B0-----:R-:W-:-:S03]  /*2ac0*/  IMAD.IADD R5, R52, 0x1, R5 ;  /* 0x0000000134057824 */ /* 0x001fc600078e0205 */
[----:B------:R-:W0:Y:S01]  /*2ad0*/  LDS.U16 R75, [R75] ;  /* 0x000000004b4b7984 */ /* 0x000e220000000400 */
[----:B-1----:R-:W-:-:S03]  /*2ae0*/  IMAD.IADD R55, R56, 0x1, R55 ;  /* 0x0000000138377824 */ /* 0x002fc600078e0237 */
[----:B------:R-:W1:Y:S01]  /*2af0*/  LDS.U16 R77, [R77] ;  /* 0x000000004d4d7984 */ /* 0x000e620000000400 */
[----:B--2---:R-:W-:-:S03]  /*2b00*/  IMAD.IADD R57, R58, 0x1, R57 ;  /* 0x000000013a397824 */ /* 0x004fc600078e0239 */
[----:B------:R-:W2:Y:S01]  /*2b10*/  LDS.U16 R79, [R79] ;  /* 0x000000004f4f7984 */ /* 0x000ea20000000400 */
[----:B---3--:R-:W-:-:S03]  /*2b20*/  IMAD.IADD R59, R60, 0x1, R59 ;  /* 0x000000013c3b7824 */ /* 0x008fc600078e023b */
[----:B------:R-:W3:Y:S01]  /*2b30*/  LDS.U16 R81, [R81] ;  /* 0x0000000051517984 */ /* 0x000ee20000000400 */
[----:B----4-:R-:W-:-:S03]  /*2b40*/  IMAD.IADD R61, R62, 0x1, R61 ;  /* 0x000000013e3d7824 */ /* 0x010fc600078e023d */
[----:B------:R-:W4:Y:S01]  /*2b50*/  LDS.U16 R83, [R83] ;  /* 0x0000000053537984 */ /* 0x000f220000000400 */
[----:B------:R-:W-:-:S03]  /*2b60*/  IMAD.IADD R63, R64, 0x1, R63 ;  /* 0x00000001403f7824 */ /* 0x000fc600078e023f */
[----:B------:R-:W4:Y:S01]  /*2b70*/  LDS.U16 R85, [R85] ;  /* 0x0000000055557984 */ /* 0x000f220000000400 */
[----:B------:R-:W-:-:S03]  /*2b80*/  IMAD.IADD R65, R66, 0x1, R65 ;  /* 0x0000000142417824 */ /* 0x000fc600078e0241 */
[----:B------:R-:W4:Y:S01]  /*2b90*/  LDS.U16 R87, [R87] ;  /* 0x0000000057577984 */ /* 0x000f220000000400 */
[----:B------:R-:W-:-:S03]  /*2ba0*/  IMAD.IADD R67, R68, 0x1, R67 ;  /* 0x0000000144437824 */ /* 0x000fc600078e0243 */
[----:B------:R-:W4:Y:S01]  /*2bb0*/  LDS.U16 R89, [R89] ;  /* 0x0000000059597984 */ /* 0x000f220000000400 */
[----:B------:R-:W-:Y:S02]  /*2bc0*/  IMAD.IADD R69, R70, 0x1, R69 ;  /* 0x0000000146457824 */ /* 0x000fe400078e0245 */
[----:B------:R-:W-:Y:S02]  /*2bd0*/  IMAD.IADD R71, R72, 0x1, R71 ;  /* 0x0000000148477824 */ /* 0x000fe400078e0247 */
[----:B------:R-:W-:Y:S02]  /*2be0*/  IMAD.IADD R73, R74, 0x1, R73 ;  /* 0x000000014a497824 */ /* 0x000fe400078e0249 */
[----:B0-----:R-:W-:Y:S02]  /*2bf0*/  IMAD.IADD R75, R76, 0x1, R75 ;  /* 0x000000014c4b7824 */ /* 0x001fe400078e024b */
[----:B-1----:R-:W-:Y:S02]  /*2c00*/  IMAD.IADD R77, R78, 0x1, R77 ;  /* 0x000000014e4d7824 */ /* 0x002fe400078e024d */
[----:B--2---:R-:W-:-:S02]  /*2c10*/  IMAD.IADD R79, R80, 0x1, R79 ;  /* 0x00000001504f7824 */ /* 0x004fc400078e024f */
[----:B---3--:R-:W-:Y:S02]  /*2c20*/  IMAD.IADD R81, R82, 0x1, R81 ;  /* 0x0000000152517824 */ /* 0x008fe400078e0251 */
[----:B----4-:R-:W-:Y:S02]  /*2c30*/  IMAD.IADD R83, R84, 0x1, R83 ;  /* 0x0000000154537824 */ /* 0x010fe400078e0253 */
[----:B------:R-:W-:Y:S02]  /*2c40*/  IMAD.IADD R85, R86, 0x1, R85 ;  /* 0x0000000156557824 */ /* 0x000fe400078e0255 */
[----:B------:R-:W-:Y:S02]  /*2c50*/  IMAD.IADD R87, R88, 0x1, R87 ;  /* 0x0000000158577824 */ /* 0x000fe400078e0257 */
[----:B------:R-:W-:Y:S01]  /*2c60*/  IMAD.IADD R89, R90, 0x1, R89 ;  /* 0x000000015a597824 */ /* 0x000fe200078e0259 */
[----:B------:R-:W-:Y:S06]  /*2c70*/  BAR.SYNC.DEFER_BLOCKING 0x0 ;  /* 0x0000000000007b1d */ /* 0x000fec0000010000 */
[----:B------:R-:W-:Y:S05]  /*2c80*/  BRA.U UP0, `(.L_x_221) ;  /* 0x0000000500987547 */ /* 0x000fea000b800000 */
[----:B------:R-:W-:Y:S01]  /*2c90*/  LEA R4, R5, UR4, 0x2 ;  /* 0x0000000405047c11 */ /* 0x000fe2000f8e10ff */
[----:B------:R-:W-:Y:S01]  /*2ca0*/  UIADD3 UR7, UPT, UPT, UR7, 0x6, URZ ;  /* 0x0000000607077890 */ /* 0x000fe2000fffe0ff */
[----:B------:R-:W-:Y:S01]  /*2cb0*/  LEA R5, R55, UR4, 0x2 ;  /* 0x0000000437057c11 */ /* 0x000fe2000f8e10ff */
[----:B------:R-:W-:Y:S01]  /*2cc0*/  UIADD3 UR5, UPT, UPT, UR5, -0x6, URZ ;  /* 0xfffffffa05057890 */ /* 0x000fe2000fffe0ff */
[----:B------:R-:W-:Y:S01]  /*2cd0*/  LEA R6, R57, UR4, 0x2 ;  /* 0x0000000439067c11 */ /* 0x000fe2000f8e10ff */
[----:B------:R0:W-:Y:S01]  /*2ce0*/  STS [R4], R29 ;  /* 0x0000001d04007388 */ /* 0x0001e20000000800 */
[----:B------:R-:W-:Y:S02]  /*2cf0*/  LEA R7, R59, UR4, 0x2 ;  /* 0x000000043b077c11 */ /* 0x000fe4000f8e10ff */
[----:B------:R-:W-:Y:S01]  /*2d00*/  LEA R8, R61, UR4, 0x2 ;  /* 0x000000043d087c11 */ /* 0x000fe2000f8e10ff */
[----:B------:R0:W-:Y:S01]  /*2d10*/  STS [R5], R30 ;  /* 0x0000001e05007388 */ /* 0x0001e20000000800 */
[----:B------:R-:W-:-:S02]  /*2d20*/  LEA R9, R63, UR4, 0x2 ;  /* 0x000000043f097c11 */ /* 0x000fc4000f8e10ff */
[----:B------:R-:W-:Y:S01]  /*2d30*/  LEA R10, R65, UR4, 0x2 ;  /* 0x00000004410a7c11 */ /* 0x000fe2000f8e10ff */
[----:B------:R0:W-:Y:S01]  /*2d40*/  STS [R6], R31 ;  /* 0x0000001f06007388 */ /* 0x0001e20000000800 */
[----:B------:R-:W-:Y:S02]  /*2d50*/  LEA R11, R67, UR4, 0x2 ;  /* 0x00000004430b7c11 */ /* 0x000fe4000f8e10ff */
        /* <DEDUP_REMOVED lines=16> */
[----:B------:R0:W-:Y:S04]  /*2e60*/  STS [R52], R37 ;  /* 0x0000002534007388 */ /* 0x0001e80000000800 */
        /* <DEDUP_REMOVED lines=9> */
[----:B------:R0:W-:Y:S01]  /*2f00*/  STS [R63], R49 ;  /* 0x000000313f007388 */ /* 0x0001e20000000800 */
[----:B------:R-:W-:Y:S06]  /*2f10*/  BAR.SYNC.DEFER_BLOCKING 0x0 ;  /* 0x0000000000007b1d */ /* 0x000fec0000010000 */
[----:B------:R0:W1:Y:S04]  /*2f20*/  LDS R29, [R51] ;  /* 0x00000000331d7984 */ /* 0x0000680000000800 */
[----:B------:R0:W2:Y:S04]  /*2f30*/  LDS R30, [R51+0x4] ;  /* 0x00000400331e7984 */ /* 0x0000a80000000800 */
[----:B------:R0:W3:Y:S04]  /*2f40*/  LDS R31, [R51+0x8] ;  /* 0x00000800331f7984 */ /* 0x0000e80000000800 */
[----:B------:R0:W4:Y:S04]  /*2f50*/  LDS R32, [R51+0xc] ;  /* 0x00000c0033207984 */ /* 0x0001280000000800 */
[----:B------:R0:W0:Y:S04]  /*2f60*/  LDS R33, [R51+0x10] ;  /* 0x0000100033217984 */ /* 0x0000280000000800 */
        /* <DEDUP_REMOVED lines=13> */
[----:B------:R0:W0:Y:S01]  /*3040*/  LDS R49, [R51+0x48] ;  /* 0x0000480033317984 */ /* 0x0000220000000800 */
[----:B------:R-:W-:Y:S06]  /*3050*/  BAR.SYNC.DEFER_BLOCKING 0x0 ;  /* 0x0000000000007b1d */ /* 0x000fec0000010000 */
[----:B-----5:R0:W-:Y:S04]  /*3060*/  STS [R4], R2 ;  /* 0x0000000204007388 */ /* 0x0201e80000000800 */
        /* <DEDUP_REMOVED lines=19> */
[----:B------:R0:W0:Y:S04]  /*31a0*/  LDS R2, [R51] ;  /* 0x0000000033027984 */ /* 0x0000280000000800 */
        /* <DEDUP_REMOVED lines=19> */
[----:B-1234-:R-:W-:Y:S05]  /*32e0*/  BRA `(.L_x_222) ;  /* 0xffffffd800bc7947 */ /* 0x01efea000383ffff */
.L_x_221:
[----:B------:R-:W-:Y:S01]  /*32f0*/  LEA R5, R5, UR4, 0x2 ;  /* 0x0000000405057c11 */ /* 0x000fe2000f8e10ff */
[----:B------:R-:W-:Y:S01]  /*3300*/  IMAD R51, R0, -0x48, R51 ;  /* 0xffffffb800337824 */ /* 0x000fe200078e0233 */
[----:B------:R-:W-:Y:S01]  /*3310*/  LEA R55, R55, UR4, 0x2 ;  /* 0x0000000437377c11 */ /* 0x000fe2000f8e10ff */
[----:B------:R-:W0:Y:S01]  /*3320*/  LDCU.64 UR6, c[0x0][0x3a0] ;  /* 0x00007400ff0677ac */ /* 0x000e220008000a00 */
[----:B------:R-:W-:Y:S01]  /*3330*/  LEA R57, R57, UR4, 0x2 ;  /* 0x0000000439397c11 */ /* 0x000fe2000f8e10ff */
[----:B------:R-:W-:Y:S01]  /*3340*/  STS [R5], R29 ;  /* 0x0000001d05007388 */ /* 0x000fe20000000800 */
[----:B------:R-:W-:Y:S02]  /*3350*/  LEA R59, R59, UR4, 0x2 ;  /* 0x000000043b3b7c11 */ /* 0x000fe4000f8e10ff */
[----:B------:R-:W-:Y:S01]  /*3360*/  LEA R61, R61, UR4, 0x2 ;  /* 0x000000043d3d7c11 */ /* 0x000fe2000f8e10ff */
[----:B------:R-:W-:Y:S01]  /*3370*/  STS [R55], R30 ;  /* 0x0000001e37007388 */ /* 0x000fe20000000800 */
[----:B------:R-:W-:-:S02]  /*3380*/  LEA R63, R63, UR4, 0x2 ;  /* 0x000000043f3f7c11 */ /* 0x000fc4000f8e10ff */
[----:B------:R-:W-:Y:S01]  /*3390*/  LEA R65, R65, UR4, 0x2 ;  /* 0x0000000441417c11 */ /* 0x000fe2000f8e10ff */
[----:B------:R-:W-:Y:S01]  /*33a0*/  STS [R57], R31 ;  /* 0x0000001f39007388 */ /* 0x000fe20000000800 */
[----:B------:R-:W-:Y:S02]  /*33b0*/  LEA R67, R67, UR4, 0x2 ;  /* 0x0000000443437c11 */ /* 0x000fe4000f8e10ff */
[----:B------:R-:W-:Y:S01]  /*33c0*/  LEA R69, R69, UR4, 0x2 ;  /* 0x0000000445457c11 */ /* 0x000fe2000f8e10ff */
[----:B------:R-:W-:Y:S01]  /*33d0*/  STS [R59], R32 ;  /* 0x000000203b007388 */ /* 0x000fe20000000800 */
[----:B------:R-:W-:Y:S02]  /*33e0*/  LEA R71, R71, UR4, 0x2 ;  /* 0x0000000447477c11 */ /* 0x000fe4000f8e10ff */
[----:B------:R-:W-:Y:S01]  /*33f0*/  LEA R73, R73, UR4, 0x2 ;  /* 0x0000000449497c11 */ /* 0x000fe2000f8e10ff */
[----:B------:R-:W-:Y:S01]  /*3400*/  STS [R61], R33 ;  /* 0x000000213d007388 */ /* 0x000fe20000000800 */
[----:B------:R-:W-:Y:S01]  /*3410*/  LEA R75, R75, UR4, 0x2 ;  /* 0x000000044b4b7c11 */ /* 0x000fe2000f8e10ff */
[----:B0-----:R-:W-:Y:S01]  /*3420*/  IMAD.U32 R4, RZ, RZ, UR7 ;  /* 0x00000007ff047e24 */ /* 0x001fe2000f8e00ff */
        /* <DEDUP_REMOVED lines=11> */
[----:B------:R-:W-:-:S03]  /*34e0*/  ISETP.LT.U32.AND P4, PT, R0, UR6, PT ;  /* 0x0000000600007c0c */ /* 0x000fc6000bf81070 */
[----:B------:R-:W-:Y:S01]  /*34f0*/  STS [R71], R38 ;  /* 0x0000002647007388 */ /* 0x000fe20000000800 */
[----:B------:R-:W-:Y:S01]  /*3500*/  ISETP.GT.U32.AND.EX P4, PT, R4, RZ, PT, P4 ;  /* 0x000000ff0400720c */ /* 0x000fe20003f84140 */
[----:B------:R-:W-:Y:S02]  /*3510*/  VIADD R4, R0, 0x100 ;  /* 0x0000010000047836 */ /* 0x000fe40000000000 */
[----:B------:R-:W-:Y:S03]  /*3520*/  STS [R73], R39 ;  /* 0x0000002749007388 */ /* 0x000fe60000000800 */
[----:B------:R-:W-:Y:S01]  /*3530*/  ISETP.LT.U32.AND P2, PT, R4, UR6, PT ;  /* 0x0000000604007c0c */ /* 0x000fe2000bf41070 */
[----:B------:R-:W-:Y:S04]  /*3540*/  STS [R75], R40 ;  /* 0x000000284b007388 */ /* 0x000fe80000000800 */
[----:B------:R-:W-:Y:S04]  /*3550*/  STS [R77], R41 ;  /* 0x000000294d007388 */ /* 0x000fe80000000800 */
[----:B------:R-:W-:Y:S04]  /*3560*/  STS [R79], R42 ;  /* 0x0000002a4f007388 */ /* 0x000fe80000000800 */
[----:B------:R-:W-:Y:S04]  /*3570*/  STS [R81], R43 ;  /* 0x0000002b51007388 */ /* 0x000fe80000000800 */
[----:B------:R-:W-:Y:S04]  /*3580*/  STS [R83], R44 ;  /* 0x0000002c53007388 */ /* 0x000fe80000000800 */
[----:B------:R-:W-:Y:S04]  /*3590*/  STS [R85], R46 ;  /* 0x0000002e55007388 */ /* 0x000fe80000000800 */
[----:B------:R-:W-:Y:S04]  /*35a0*/  STS [R87], R48 ;  /* 0x0000003057007388 */ /* 0x000fe80000000800 */
[----:B------:R-:W-:Y:S01]  /*35b0*/  STS [R89], R49 ;  /* 0x0000003159007388 */ /* 0x000fe20000000800 */
[----:B------:R-:W-:Y:S06]  /*35c0*/  BAR.SYNC.DEFER_BLOCKING 0x0 ;  /* 0x0000000000007b1d */ /* 0x000fec0000010000 */
[----:B------:R-:W0:Y:S04]  /*35d0*/  LDS R30, [R51] ;  /* 0x00000000331e7984 */ /* 0x000e280000000800 */
[----:B------:R-:W1:Y:S04]  /*35e0*/  LDS R31, [R51+0x400] ;  /* 0x00040000331f7984 */ /* 0x000e680000000800 */
[----:B------:R-:W-:Y:S04]  /*35f0*/  LDS R32, [R51+0x800] ;  /* 0x0008000033207984 */ /* 0x000fe80000000800 */
[----:B------:R-:W-:Y:S04]  /*3600*/  LDS R33, [R51+0xc00] ;  /* 0x000c000033217984 */ /* 0x000fe80000000800 */
[----:B------:R-:W-:Y:S04]  /*3610*/  LDS R34, [R51+0x1000] ;  /* 0x0010000033227984 */ /* 0x000fe80000000800 */
[----:B------:R-:W-:Y:S04]  /*3620*/  LDS R35, [R51+0x1400] ;  /* 0x0014000033237984 */ /* 0x000fe80000000800 */
[----:B------:R-:W-:Y:S04]  /*3630*/  LDS R36, [R51+0x1800] ;  /* 0x0018000033247984 */ /* 0x000fe80000000800 */
[----:B------:R-:W-:Y:S04]  /*3640*/  LDS R37, [R51+0x1c00] ;  /* 0x001c000033257984 */ /* 0x000fe80000000800 */
[----:B------:R-:W-:Y:S04]  /*3650*/  LDS R38, [R51+0x2000] ;  /* 0x0020000033267984 */ /* 0x000fe80000000800 */
[----:B------:R-:W-:Y:S04]  /*3660*/  LDS R39, [R51+0x2400] ;  /* 0x0024000033277984 */ /* 0x000fe80000000800 */
[----:B------:R-:W-:Y:S01]  /*3670*/  LDS R40, [R51+0x2800] ;  /* 0x0028000033287984 */ /* 0x000fe20000000800 */
[----:B0-----:R-:W-:-:S03]  /*3680*/  @P4 ISETP.GT.AND P1, PT, R30, -0x1, PT ;  /* 0xffffffff1e00480c */ /* 0x001fc60003f24270 */
        /* <DEDUP_REMOVED lines=8> */
[----:B------:R-:W-:Y:S06]  /*3710*/  BAR.SYNC.DEFER_BLOCKING 0x0 ;  /* 0x0000000000007b1d */ /* 0x000fec0000010000 */
[----:B-----5:R0:W-:Y:S04]  /*3720*/  STS [R5], R2 ;  /* 0x0000000205007388 */ /* 0x0201e80000000800 */
[----:B------:R2:W-:Y:S04]  /*3730*/  STS [R55], R3 ;  /* 0x0000000337007388 */ /* 0x0005e80000000800 */
[----:B------:R3:W-:Y:S01]  /*3740*/  STS [R57], R12 ;  /* 0x0000000c39007388 */ /* 0x0007e20000000800 */
[----:B0-----:R-:W0:Y:S03]  /*3750*/  LDC.64 R4, c[0x0][0x398] ;  /* 0x0000e600ff047b82 */ /* 0x001e260000000a00 */
[----:B------:R-:W-:Y:S04]  /*3760*/  STS [R59], R13 ;  /* 0x0000000d3b007388 */ /* 0x000fe80000000800 */
[----:B------:R4:W-:Y:S01]  /*3770*/  STS [R61], R14 ;  /* 0x0000000e3d007388 */ /* 0x0009e20000000800 */
[----:B--2---:R-:W2:Y:S01]  /*3780*/  LDC.64 R2, c[0x0][0x388] ;  /* 0x0000e200ff027b82 */ /* 0x004ea20000000a00 */
[----:B---3--:R-:W-:-:S02]  /*3790*/  VIADD R12, R0, 0x200 ;  /* 0x00000200000c7836 */ /* 0x008fc40000000000 */
[----:B------:R3:W-:Y:S04]  /*37a0*/  STS [R63], R15 ;  /* 0x0000000f3f007388 */ /* 0x0007e80000000800 */
[----:B------:R1:W-:Y:S01]  /*37b0*/  STS [R65], R16 ;  /* 0x0000001041007388 */ /* 0x0003e20000000800 */
[----:B------:R-:W-:Y:S01]  /*37c0*/  ISETP.LT.U32.AND P3, PT, R12, UR6, PT ;  /* 0x000000060c007c0c */ /* 0x000fe2000bf61070 */
[C---:B----4-:R-:W-:Y:S02]  /*37d0*/  VIADD R14, R0.reuse, 0x300 ;  /* 0x00000300000e7836 */ /* 0x050fe40000000000 */
[----:B------:R4:W-:Y:S01]  /*37e0*/  STS [R67], R17 ;  /* 0x0000001143007388 */ /* 0x0009e20000000800 */
[C---:B------:R-:W-:Y:S01]  /*37f0*/  VIADD R12, R0.reuse, 0x500 ;  /* 0x00000500000c7836 */ /* 0x040fe20000000000 */
[----:B---3--:R-:W-:-:S02]  /*3800*/  LOP3.LUT R15, R0, 0x400, RZ, 0xfc, !PT ;  /* 0x00000400000f7812 */ /* 0x008fc400078efcff */
[----:B------:R-:W-:Y:S01]  /*3810*/  STS [R69], R18 ;  /* 0x0000001245007388 */ /* 0x000fe20000000800 */
[----:B------:R-:W-:Y:S01]  /*3820*/  ISETP.LT.U32.AND P0, PT, R14, UR6, PT ;  /* 0x000000060e007c0c */ /* 0x000fe2000bf01070 */
[----:B-1----:R-:W-:Y:S01]  /*3830*/  IMAD.U32 R16, RZ, RZ, UR7 ;  /* 0x00000007ff107e24 */ /* 0x002fe2000f8e00ff */
[----:B------:R-:W-:Y:S01]  /*3840*/  ISETP.LT.U32.AND P5, PT, R15, UR6, PT ;  /* 0x000000060f007c0c */ /* 0x000fe2000bfa1070 */
[----:B------:R-:W-:Y:S01]  /*3850*/  STS [R71], R19 ;  /* 0x0000001347007388 */ /* 0x000fe20000000800 */
[----:B------:R-:W-:Y:S01]  /*3860*/  IMAD.U32 R15, RZ, RZ, UR7 ;  /* 0x00000007ff0f7e24 */ /* 0x000fe2000f8e00ff */
[----:B------:R-:W-:Y:S01]  /*3870*/  ISETP.LT.U32.AND P6, PT, R12, UR6, PT ;  /* 0x000000060c007c0c */ /* 0x000fe2000bfc1070 */
[----:B----4-:R-:W-:Y:S01]  /*3880*/  @P4 IMAD.MOV.U32 R17, RZ, RZ, -0x1 ;  /* 0xffffffffff114424 */ /* 0x010fe200078e00ff */
[----:B------:R-:W-:Y:S01]  /*3890*/  STS [R73], R20 ;  /* 0x0000001449007388 */ /* 0x000fe20000000800 */
[----:B------:R-:W-:Y:S01]  /*38a0*/  ISETP.GT.U32.AND.EX P2, PT, R16, RZ, PT, P2 ;  /* 0x000000ff1000720c */ /* 0x000fe20003f44120 */
[----:B------:R-:W-:Y:S01]  /*38b0*/  IMAD.U32 R14, RZ, RZ, UR7 ;  /* 0x00000007ff0e7e24 */ /* 0x000fe2000f8e00ff */
[----:B------:R-:W-:Y:S01]  /*38c0*/  ISETP.GT.U32.AND.EX P0, PT, R15, RZ, PT, P0 ;  /* 0x000000ff0f00720c */ /* 0x000fe20003f04100 */
[----:B------:R1:W-:Y:S01]  /*38d0*/  STS [R75], R21 ;  /* 0x000000154b007388 */ /* 0x0003e20000000800 */
[----:B------:R-:W-:Y:S01]  /*38e0*/  @P4 SEL R17, R17, 0x80000000, P1 ;  /* 0x8000000011114807 */ /* 0x000fe20000800000 */
[----:B--2---:R-:W-:Y:S01]  /*38f0*/  IMAD.WIDE.U32 R2, R0, 0x4, R2 ;  /* 0x0000000400027825 */ /* 0x004fe200078e0002 */
[----:B------:R-:W-:Y:S01]  /*3900*/  ISETP.GT.U32.AND.EX P3, PT, R14, RZ, PT, P3 ;  /* 0x000000ff0e00720c */ /* 0x000fe20003f64130 */
[----:B------:R-:W-:Y:S01]  /*3910*/  STS [R77], R22 ;  /* 0x000000164d007388 */ /* 0x000fe20000000800 */
[----:B------:R-:W-:Y:S01]  /*3920*/  ISETP.GT.U32.AND.EX P5, PT, R16, RZ, PT, P5 ;  /* 0x000000ff1000720c */ /* 0x000fe20003fa4150 */
[----:B0-----:R-:W-:Y:S01]  /*3930*/  IMAD.WIDE.U32 R4, R0, 0x4, R4 ;  /* 0x0000000400047825 */ /* 0x001fe200078e0004 */
[----:B------:R-:W-:Y:S01]  /*3940*/  ISETP.GT.U32.AND.EX P6, PT, R16, RZ, PT, P6 ;  /* 0x000000ff1000720c */ /* 0x000fe20003fc4160 */
[----:B------:R0:W-:Y:S01]  /*3950*/  STS [R79], R23 ;  /* 0x000000174f007388 */ /* 0x0001e20000000800 */
[----:B-1----:R-:W-:Y:S01]  /*3960*/  @P4 LOP3.LUT R21, R17, R30, RZ, 0x3c, !PT ;  /* 0x0000001e11154212 */ /* 0x002fe200078e3cff */
[----:B------:R-:W-:-:S02]  /*3970*/  @P2 IMAD.MOV.U32 R12, RZ, RZ, -0x1 ;  /* 0xffffffffff0c2424 */ /* 0x000fc400078e00ff */
[----:B------:R-:W-:Y:S01]  /*3980*/  STS [R81], R24 ;  /* 0x0000001851007388 */ /* 0x000fe20000000800 */
[----:B------:R-:W-:Y:S01]  /*3990*/  @P2 ISETP.GT.AND P1, PT, R31, -0x1, PT ;  /* 0xffffffff1f00280c */ /* 0x000fe20003f24270 */
[----:B------:R-:W-:Y:S02]  /*39a0*/  VIADD R14, R0, 0x600 ;  /* 0x00000600000e7836 */ /* 0x000fe40000000000 */
[----:B------:R1:W-:Y:S01]  /*39b0*/  STS [R83], R25 ;  /* 0x0000001953007388 */ /* 0x0003e20000000800 */
[----:B------:R-:W-:Y:S01]  /*39c0*/  @P2 SEL R12, R12, 0x80000000, P1 ;  /* 0x800000000c0c2807 */ /* 0x000fe20000800000 */
[----:B0-----:R-:W-:Y:S01]  /*39d0*/  @P3 IMAD.MOV.U32 R23, RZ, RZ, -0x1 ;  /* 0xffffffffff173424 */ /* 0x001fe200078e00ff */
[----:B------:R-:W-:Y:S01]  /*39e0*/  ISETP.LT.U32.AND P1, PT, R14, UR6, PT ;  /* 0x000000060e007c0c */ /* 0x000fe2000bf21070 */
[----:B------:R-:W-:Y:S01]  /*39f0*/  STS [R85], R26 ;  /* 0x0000001a55007388 */ /* 0x000fe20000000800 */
[----:B------:R-:W-:Y:S01]  /*3a00*/  @P2 LOP3.LUT R31, R12, R31, RZ, 0x3c, !PT ;  /* 0x0000001f0c1f2212 */ /* 0x000fe200078e3cff */
[C---:B------:R-:W-:Y:S01]  /*3a10*/  VIADD R12, R0.reuse, 0x700 ;  /* 0x00000700000c7836 */ /* 0x040fe20000000000 */
[----:B------:R-:W-:Y:S01]  /*3a20*/  LOP3.LUT R14, R0, 0x800, RZ, 0xfc, !PT ;  /* 0x00000800000e7812 */ /* 0x000fe200078efcff */
[----:B------:R-:W-:Y:S01]  /*3a30*/  STS [R87], R27 ;  /* 0x0000001b57007388 */ /* 0x000fe20000000800 */
[----:B------:R-:W-:-:S02]  /*3a40*/  IMAD.U32 R18, RZ, RZ, UR7 ;  /* 0x00000007ff127e24 */ /* 0x000fc4000f8e00ff */
[----:B-1----:R-:W-:Y:S01]  /*3a50*/  @P5 IMAD.MOV.U32 R25, RZ, RZ, -0x1 ;  /* 0xffffffffff195424 */ /* 0x002fe200078e00ff */
[----:B------:R-:W-:Y:S01]  /*3a60*/  STS [R89], R28 ;  /* 0x0000001c59007388 */ /* 0x000fe20000000800 */
[----:B------:R-:W-:Y:S01]  /*3a70*/  IMAD.U32 R20, RZ, RZ, UR7 ;  /* 0x00000007ff147e24 */ /* 0x000fe2000f8e00ff */
[----:B------:R-:W-:Y:S01]  /*3a80*/  BAR.SYNC.DEFER_BLOCKING 0x0 ;  /* 0x0000000000007b1d */ /* 0x000fe20000010000 */
[----:B------:R-:W-:Y:S01]  /*3a90*/  ISETP.GT.U32.AND.EX P1, PT, R18, RZ, PT, P1 ;  /* 0x000000ff1200720c */ /* 0x000fe20003f24110 */
[----:B------:R-:W-:-:S12]  /*3aa0*/  VIADD R16, R0, 0xb00 ;  /* 0x00000b0000107836 */ /* 0x000fd80000000000 */
[----:B------:R-:W-:Y:S01]  /*3ab0*/  @P1 IMAD.MOV.U32 R18, RZ, RZ, -0x1 ;  /* 0xffffffffff121424 */ /* 0x000fe200078e00ff */
[----:B------:R-:W0:Y:S04]  /*3ac0*/  @P4 LDS R43, [R51] ;  /* 0x00000000332b4984 */ /* 0x000e280000000800 */
[----:B------:R-:W1:Y:S04]  /*3ad0*/  LDS R13, [R51+0x400] ;  /* 0x00040000330d7984 */ /* 0x000e680000000800 */
[----:B------:R-:W2:Y:S04]  /*3ae0*/  LDS R15, [R51+0x800] ;  /* 0x00080000330f7984 */ /* 0x000ea80000000800 */
[----:B------:R-:W3:Y:S04]  /*3af0*/  LDS R17, [R51+0xc00] ;  /* 0x000c000033117984 */ /* 0x000ee80000000800 */
[----:B------:R-:W4:Y:S04]  /*3b00*/  LDS R19, [R51+0x1000] ;  /* 0x0010000033137984 */ /* 0x000f280000000800 */
[----:B------:R-:W-:Y:S04]  /*3b10*/  @P4 STG.E desc[UR8][R2.64], R21 ;  /* 0x0000001502004986 */ /* 0x000fe8000c101908 */
[----:B------:R-:W4:Y:S04]  /*3b20*/  LDS R21, [R51+0x1400] ;  /* 0x0014000033157984 */ /* 0x000f280000000800 */
[----:B0-----:R-:W-:Y:S01]  /*3b30*/  @P4 STG.E desc[UR8][R4.64], R43 ;  /* 0x0000002b04004986 */ /* 0x001fe2000c101908 */
[----:B------:R-:W-:-:S03]  /*3b40*/  @P3 ISETP.GT.AND P4, PT, R32, -0x1, PT ;  /* 0xffffffff2000380c */ /* 0x000fc60003f84270 */
[----:B------:R-:W-:Y:S01]  /*3b50*/  @P2 STG.E desc[UR8][R2.64+0x400], R31 ;  /* 0x0004001f02002986 */ /* 0x000fe2000c101908 */
[----:B------:R-:W-:Y:S02]  /*3b60*/  @P3 SEL R23, R23, 0x80000000, P4 ;  /* 0x8000000017173807 */ /* 0x000fe40002000000 */
[----:B------:R-:W-:Y:S01]  /*3b70*/  @P0 ISETP.GT.AND P4, PT, R33, -0x1, PT ;  /* 0xffffffff2100080c */ /* 0x000fe20003f84270 */
[----:B-1----:R-:W-:Y:S01]  /*3b80*/  @P2 STG.E desc[UR8][R4.64+0x400], R13 ;  /* 0x0004000d04002986 */ /* 0x002fe2000c101908 */
[----:B------:R-:W-:Y:S01]  /*3b90*/  ISETP.LT.U32.AND P2, PT, R12, UR6, PT ;  /* 0x000000060c007c0c */ /* 0x000fe2000bf41070 */
[----:B------:R-:W-:Y:S01]  /*3ba0*/  @P0 IMAD.MOV.U32 R12, RZ, RZ, -0x1 ;  /* 0xffffffffff0c0424 */ /* 0x000fe200078e00ff */
[----:B------:R-:W-:Y:S01]  /*3bb0*/  @P3 LOP3.LUT R23, R23, R32, RZ, 0x3c, !PT ;  /* 0x0000002017173212 */ /* 0x000fe200078e3cff */
[----:B------:R-:W0:Y:S01]  /*3bc0*/  LDS R13, [R51+0x1800] ;  /* 0x00180000330d7984 */ /* 0x000e220000000800 */
[----:B------:R-:W-:Y:S02]  /*3bd0*/  ISETP.GT.U32.AND.EX P2, PT, R20, RZ, PT, P2 ;  /* 0x000000ff1400720c */ /* 0x000fe40003f44120 */
[----:B------:R-:W-:Y:S01]  /*3be0*/  @P0 SEL R12, R12, 0x80000000, P4 ;  /* 0x800000000c0c0807 */ /* 0x000fe20002000000 */
[----:B------:R-:W-:Y:S01]  /*3bf0*/  @P3 STG.E desc[UR8][R2.64+0x800], R23 ;  /* 0x0008001702003986 */ /* 0x000fe2000c101908 */
[----:B------:R-:W-:-:S02]  /*3c00*/  @P5 ISETP.GT.AND P4, PT, R34, -0x1, PT ;  /* 0xffffffff2200580c */ /* 0x000fc40003f84270 */
[----:B------:R-:W-:Y:S01]  /*3c10*/  @P0 LOP3.LUT R33, R12, R33, RZ, 0x3c, !PT ;  /* 0x000000210c210212 */ /* 0x000fe200078e3cff */
[----:B------:R-:W-:Y:S01]  /*3c20*/  VIADD R12, R0, 0x900 ;  /* 0x00000900000c7836 */ /* 0x000fe20000000000 */
[----:B------:R-:W-:Y:S01]  /*3c30*/  @P5 SEL R25, R25, 0x80000000, P4 ;  /* 0x8000000019195807 */ /* 0x000fe20002000000 */
[----:B--2---:R-:W-:Y:S01]  /*3c40*/  @P3 STG.E desc[UR8][R4.64+0x800], R15 ;  /* 0x0008000f04003986 */ /* 0x004fe2000c101908 */
[----:B------:R-:W-:Y:S01]  /*3c50*/  ISETP.LT.U32.AND P4, PT, R14, UR6, PT ;  /* 0x000000060e007c0c */ /* 0x000fe2000bf81070 */
[----:B------:R-:W-:Y:S01]  /*3c60*/  VIADD R14, R0, 0xa00 ;  /* 0x00000a00000e7836 */ /* 0x000fe20000000000 */
[----:B------:R-:W-:Y:S01]  /*3c70*/  @P5 LOP3.LUT R25, R25, R34, RZ, 0x3c, !PT ;  /* 0x0000002219195212 */ /* 0x000fe200078e3cff */
[----:B------:R-:W-:Y:S01]  /*3c80*/  @P0 STG.E desc[UR8][R2.64+0xc00], R33 ;  /* 0x000c002102000986 */ /* 0x000fe2000c101908 */
[----:B------:R-:W-:Y:S01]  /*3c90*/  ISETP.LT.U32.AND P3, PT, R12, UR6, PT ;  /* 0x000000060c007c0c */ /* 0x000fe2000bf61070 */
[----:B------:R-:W-:Y:S02]  /*3ca0*/  @P6 IMAD.MOV.U32 R12, RZ, RZ, -0x1 ;  /* 0xffffffffff0c6424 */ /* 0x000fe400078e00ff */
[----:B---3--:R-:W-:Y:S01]  /*3cb0*/  @P0 STG.E desc[UR8][R4.64+0xc00], R17 ;  /* 0x000c001104000986 */ /* 0x008fe2000c101908 */
[----:B------:R-:W-:-:S03]  /*3cc0*/  @P1 ISETP.GT.AND P0, PT, R36, -0x1, PT ;  /* 0xffffffff2400180c */ /* 0x000fc60003f04270 */
[----:B------:R-:W-:Y:S04]  /*3cd0*/  @P5 STG.E desc[UR8][R2.64+0x1000], R25 ;  /* 0x0010001902005986 */ /* 0x000fe8000c101908 */
[----:B----4-:R1:W-:Y:S01]  /*3ce0*/  @P5 STG.E desc[UR8][R4.64+0x1000], R19 ;  /* 0x0010001304005986 */ /* 0x0103e2000c101908 */
[----:B------:R-:W-:-:S03]  /*3cf0*/  @P6 ISETP.GT.AND P5, PT, R35, -0x1, PT ;  /* 0xffffffff2300680c */ /* 0x000fc60003fa4270 */
[----:B------:R-:W2:Y:S01]  /*3d00*/  LDS R15, [R51+0x1c00] ;  /* 0x001c0000330f7984 */ /* 0x000ea20000000800 */
[----:B------:R-:W-:Y:S02]  /*3d10*/  @P6 SEL R12, R12, 0x80000000, P5 ;  /* 0x800000000c0c6807 */ /* 0x000fe40002800000 */
[----:B------:R-:W-:Y:S01]  /*3d20*/  ISETP.LT.U32.AND P5, PT, R14, UR6, PT ;  /* 0x000000060e007c0c */ /* 0x000fe2000bfa1070 */
[----:B------:R-:W-:Y:S01]  /*3d30*/  IMAD.U32 R14, RZ, RZ, UR7 ;  /* 0x00000007ff0e7e24 */ /* 0x000fe2000f8e00ff */
[----:B------:R-:W3:Y:S01]  /*3d40*/  LDS R17, [R51+0x2000] ;  /* 0x0020000033117984 */ /* 0x000ee20000000800 */
[----:B------:R-:W-:Y:S02]  /*3d50*/  @P6 LOP3.LUT R35, R12, R35, RZ, 0x3c, !PT ;  /* 0x000000230c236212 */ /* 0x000fe400078e3cff */
[----:B-1----:R-:W-:Y:S02]  /*3d60*/  @P1 SEL R19, R18, 0x80000000, P0 ;  /* 0x8000000012131807 */ /* 0x002fe40000000000 */
[----:B------:R-:W-:Y:S01]  /*3d70*/  ISETP.GT.U32.AND.EX P4, PT, R14, RZ, PT, P4 ;  /* 0x000000ff0e00720c */ /* 0x000fe20003f84140 */
[----:B------:R-:W-:Y:S01]  /*3d80*/  @P6 STG.E desc[UR8][R2.64+0x1400], R35 ;  /* 0x0014002302006986 */ /* 0x000fe2000c101908 */
[----:B------:R-:W-:Y:S01]  /*3d90*/  @P1 LOP3.LUT R23, R19, R36, RZ, 0x3c, !PT ;  /* 0x0000002413171212 */ /* 0x000fe200078e3cff */
[----:B------:R-:W-:Y:S01]  /*3da0*/  @P2 IMAD.MOV.U32 R14, RZ, RZ, -0x1 ;  /* 0xffffffffff0e2424 */ /* 0x000fe200078e00ff */
[----:B------:R-:W-:Y:S01]  /*3db0*/  ISETP.LT.U32.AND P0, PT, R16, UR6, PT ;  /* 0x0000000610007c0c */ /* 0x000fe2000bf01070 */
[----:B------:R-:W1:Y:S01]  /*3dc0*/  LDS R19, [R51+0x2400] ;  /* 0x0024000033137984 */ /* 0x000e620000000800 */
[----:B------:R-:W-:Y:S01]  /*3dd0*/  IMAD.U32 R16, RZ, RZ, UR7 ;  /* 0x00000007ff107e24 */ /* 0x000fe2000f8e00ff */
[----:B------:R-:W-:-:S02]  /*3de0*/  LOP3.LUT R12, R0, 0xc00, RZ, 0xfc, !PT ;  /* 0x00000c00000c7812 */ /* 0x000fc400078efcff */
[----:B------:R-:W-:Y:S01]  /*3df0*/  @P6 STG.E desc[UR8][R4.64+0x1400], R21 ;  /* 0x0014001504006986 */ /* 0x000fe2000c101908 */
[----:B------:R-:W-:Y:S02]  /*3e00*/  @P2 ISETP.GT.AND P6, PT, R37, -0x1, PT ;  /* 0xffffffff2500280c */ /* 0x000fe40003fc4270 */
[C---:B------:R-:W-:Y:S01]  /*3e10*/  ISETP.GT.U32.AND.EX P3, PT, R16.reuse, RZ, PT, P3 ;  /* 0x000000ff1000720c */ /* 0x040fe20003f64130 */
[----:B------:R4:W-:Y:S01]  /*3e20*/  @P1 STG.E desc[UR8][R2.64+0x1800], R23 ;  /* 0x0018001702001986 */ /* 0x0009e2000c101908 */
[----:B------:R-:W-:Y:S01]  /*3e30*/  ISETP.GT.U32.AND.EX P5, PT, R16, RZ, PT, P5 ;  /* 0x000000ff1000720c */ /* 0x000fe20003fa4150 */
[----:B------:R-:W-:Y:S02]  /*3e40*/  @P4 IMAD.MOV.U32 R16, RZ, RZ, -0x1 ;  /* 0xffffffffff104424 */ /* 0x000fe400078e00ff */
[----:B0-----:R-:W-:Y:S01]  /*3e50*/  @P1 STG.E desc[UR8][R4.64+0x1800], R13 ;  /* 0x0018000d04001986 */ /* 0x001fe2000c101908 */
[----:B------:R-:W-:Y:S02]  /*3e60*/  ISETP.LT.U32.AND P1, PT, R12, UR6, PT ;  /* 0x000000060c007c0c */ /* 0x000fe4000bf21070 */
[----:B------:R-:W-:Y:S01]  /*3e70*/  @P2 SEL R12, R14, 0x80000000, P6 ;  /* 0x800000000e0c2807 */ /* 0x000fe20003000000 */
[----:B------:R-:W0:Y:S01]  /*3e80*/  LDS R13, [R51+0x2800] ;  /* 0x00280000330d7984 */ /* 0x000e220000000800 */
[----:B------:R-:W-:Y:S01]  /*3e90*/  @P4 ISETP.GT.AND P6, PT, R38, -0x1, PT ;  /* 0xffffffff2600480c */ /* 0x000fe20003fc4270 */
[----:B------:R-:W-:Y:S01]  /*3ea0*/  VIADD R14, R0, 0xd00 ;  /* 0x00000d00000e7836 */ /* 0x000fe20000000000 */
[----:B------:R-:W-:Y:S01]  /*3eb0*/  @P2 LOP3.LUT R37, R12, R37, RZ, 0x3c, !PT ;  /* 0x000000250c252212 */ /* 0x000fe200078e3cff */
[----:B------:R-:W0:Y:S01]  /*3ec0*/  LDS R21, [R51+0x2c00] ;  /* 0x002c000033157984 */ /* 0x000e220000000800 */
[----:B----4-:R-:W-:Y:S01]  /*3ed0*/  @P4 SEL R23, R16, 0x80000000, P6 ;  /* 0x8000000010174807 */ /* 0x010fe20003000000 */
[----:B------:R-:W-:Y:S01]  /*3ee0*/  IMAD.U32 R16, RZ, RZ, UR7 ;  /* 0x00000007ff107e24 */ /* 0x000fe2000f8e00ff */
[----:B------:R-:W-:Y:S01]  /*3ef0*/  @P3 ISETP.GT.AND P6, PT, R39, -0x1, PT ;  /* 0xffffffff2700380c */ /* 0x000fe20003fc4270 */
[----:B------:R-:W-:Y:S01]  /*3f00*/  @P3 IMAD.MOV.U32 R18, RZ, RZ, -0x1 ;  /* 0xffffffffff123424 */ /* 0x000fe200078e00ff */
[----:B------:R-:W-:Y:S01]  /*3f10*/  @P4 LOP3.LUT R23, R23, R38, RZ, 0x3c, !PT ;  /* 0x0000002617174212 */ /* 0x000fe200078e3cff */
[----:B------:R-:W-:Y:S01]  /*3f20*/  @P2 STG.E desc[UR8][R2.64+0x1c00], R37 ;  /* 0x001c002502002986 */ /* 0x000fe2000c101908 */
[----:B------:R-:W-:Y:S01]  /*3f30*/  ISETP.GT.U32.AND.EX P0, PT, R16, RZ, PT, P0 ;  /* 0x000000ff1000720c */ /* 0x000fe20003f04100 */
[----:B------:R-:W-:Y:S01]  /*3f40*/  @P5 IMAD.MOV.U32 R25, RZ, RZ, -0x1 ;  /* 0xffffffffff195424 */ /* 0x000fe200078e00ff */
[----:B------:R-:W-:Y:S01]  /*3f50*/  @P3 SEL R12, R18, 0x80000000, P6 ;  /* 0x80000000120c3807 */ /* 0x000fe20003000000 */
[----:B--2---:R2:W-:Y:S01]  /*3f60*/  @P2 STG.E desc[UR8][R4.64+0x1c00], R15 ;  /* 0x001c000f04002986 */ /* 0x0045e2000c101908 */
[----:B------:R-:W-:Y:S01]  /*3f70*/  @P5 ISETP.GT.AND P2, PT, R40, -0x1, PT ;  /* 0xffffffff2800580c */ /* 0x000fe20003f44270 */
[----:B------:R-:W-:Y:S01]  /*3f80*/  VIADD R18, R0, 0x1200 ;  /* 0x0000120000127836 */ /* 0x000fe20000000000 */
[----:B------:R-:W-:Y:S01]  /*3f90*/  @P3 LOP3.LUT R39, R12, R39, RZ, 0x3c, !PT ;  /* 0x000000270c273212 */ /* 0x000fe200078e3cff */
[----:B------:R-:W-:Y:S01]  /*3fa0*/  VIADD R12, R0, 0xe00 ;  /* 0x00000e00000c7836 */ /* 0x000fe20000000000 */
[----:B------:R-:W-:Y:S01]  /*3fb0*/  @P4 STG.E desc[UR8][R2.64+0x2000], R23 ;  /* 0x0020001702004986 */ /* 0x000fe2000c101908 */
[----:B------:R-:W-:-:S02]  /*3fc0*/  @P5 SEL R25, R25, 0x80000000, P2 ;  /* 0x8000000019195807 */ /* 0x000fc40001000000 */
[----:B------:R-:W-:Y:S01]  /*3fd0*/  ISETP.LT.U32.AND P6, PT, R14, UR6, PT ;  /* 0x000000060e007c0c */ /* 0x000fe2000bfc1070 */
[----:B---3--:R-:W-:Y:S01]  /*3fe0*/  @P4 STG.E desc[UR8][R4.64+0x2000], R17 ;  /* 0x0020001104004986 */ /* 0x008fe2000c101908 */
[----:B------:R-:W-:Y:S01]  /*3ff0*/  ISETP.LT.U32.AND P2, PT, R12, UR6, PT ;  /* 0x000000060c007c0c */ /* 0x000fe2000bf41070 */
[----:B------:R-:W-:Y:S01]  /*4000*/  VIADD R14, R0, 0xf00 ;  /* 0x00000f00000e7836 */ /* 0x000fe20000000000 */
[----:B------:R-:W-:Y:S01]  /*4010*/  @P5 LOP3.LUT R25, R25, R40, RZ, 0x3c, !PT ;  /* 0x0000002819195212 */ /* 0x000fe200078e3cff */
[----:B------:R-:W-:Y:S01]  /*4020*/  @P3 STG.E desc[UR8][R2.64+0x2400], R39 ;  /* 0x0024002702003986 */ /* 0x000fe2000c101908 */
[----:B------:R-:W-:Y:S01]  /*4030*/  @P0 IMAD.MOV.U32 R12, RZ, RZ, -0x1 ;  /* 0xffffffffff0c0424 */ /* 0x000fe200078e00ff */
[----:B------:R-:W-:Y:S01]  /*4040*/  ISETP.GT.U32.AND.EX P6, PT, R16, RZ, PT, P6 ;  /* 0x000000ff1000720c */ /* 0x000fe20003fc4160 */
[----:B--2---:R-:W-:Y:S01]  /*4050*/  IMAD.U32 R15, RZ, RZ, UR7 ;  /* 0x00000007ff0f7e24 */ /* 0x004fe2000f8e00ff */
[----:B-1----:R-:W-:Y:S01]  /*4060*/  @P3 STG.E desc[UR8][R4.64+0x2400], R19 ;  /* 0x0024001304003986 */ /* 0x002fe2000c101908 */
[----:B------:R-:W-:-:S02]  /*4070*/  @P0 ISETP.GT.AND P3, PT, R41, -0x1, PT ;  /* 0xffffffff2900080c */ /* 0x000fc40003f64270 */
[----:B------:R-:W-:Y:S01]  /*4080*/  ISETP.LT.U32.AND P4, PT, R14, UR6, PT ;  /* 0x000000060e007c0c */ /* 0x000fe2000bf81070 */
[----:B------:R1:W-:Y:S01]  /*4090*/  @P5 STG.E desc[UR8][R2.64+0x2800], R25 ;  /* 0x0028001902005986 */ /* 0x0003e2000c101908 */
[----:B------:R-:W-:Y:S02]  /*40a0*/  @P0 SEL R12, R12, 0x80000000, P3 ;  /* 0x800000000c0c0807 */ /* 0x000fe40001800000 */
[----:B------:R-:W-:Y:S01]  /*40b0*/  LOP3.LUT R14, R0, 0x1000, RZ, 0xfc, !PT ;  /* 0x00001000000e7812 */ /* 0x000fe200078efcff */
[----:B------:R-:W-:Y:S01]  /*40c0*/  LDS R17, [R51+0x3800] ;  /* 0x0038000033117984 */ /* 0x000fe20000000800 */
[C---:B------:R-:W-:Y:S02]  /*40d0*/  ISETP.GT.U32.AND.EX P1, PT, R15.reuse, RZ, PT, P1 ;  /* 0x000000ff0f00720c */ /* 0x040fe40003f24110 */
[----:B------:R-:W-:Y:S01]  /*40e0*/  @P0 LOP3.LUT R41, R12, R41, RZ, 0x3c, !PT ;  /* 0x000000290c290212 */ /* 0x000fe200078e3cff */
[----:B------:R-:W-:Y:S01]  /*40f0*/  VIADD R12, R0, 0x1100 ;  /* 0x00001100000c7836 */ /* 0x000fe20000000000 */
[----:B------:R-:W-:Y:S01]  /*4100*/  ISETP.LT.U32.AND P3, PT, R14, UR6, PT ;  /* 0x000000060e007c0c */ /* 0x000fe2000bf61070 */
[----:B------:R-:W-:Y:S01]  /*4110*/  IMAD.U32 R14, RZ, RZ, UR7 ;  /* 0x00000007ff0e7e24 */ /* 0x000fe2000f8e00ff */
[----:B0-----:R-:W-:Y:S01]  /*4120*/  @P5 STG.E desc[UR8][R4.64+0x2800], R13 ;  /* 0x0028000d04005986 */ /* 0x001fe2000c101908 */
[----:B------:R-:W-:-:S02]  /*4130*/  ISETP.GT.U32.AND.EX P4, PT, R15, RZ, PT, P4 ;  /* 0x000000ff0f00720c */ /* 0x000fc40003f84140 */
[----:B------:R-:W-:Y:S01]  /*4140*/  ISETP.LT.U32.AND P5, PT, R12, UR6, PT ;  /* 0x000000060c007c0c */ /* 0x000fe2000bfa1070 */
[----:B------:R-:W-:Y:S01]  /*4150*/  @P0 STG.E desc[UR8][R2.64+0x2c00], R41 ;  /* 0x002c002902000986 */ /* 0x000fe2000c101908 */
[C---:B------:R-:W-:Y:S02]  /*4160*/  ISETP.GT.U32.AND.EX P2, PT, R14.reuse, RZ, PT, P2 ;  /* 0x000000ff0e00720c */ /* 0x040fe40003f44120 */
[----:B------:R-:W-:Y:S01]  /*4170*/  @P1 IMAD.MOV.U32 R12, RZ, RZ, -0x1 ;  /* 0xffffffffff0c1424 */ /* 0x000fe200078e00ff */
[----:B------:R-:W0:Y:S01]  /*4180*/  LDS R13, [R51+0x3000] ;  /* 0x00300000330d7984 */ /* 0x000e220000000800 */
[----:B------:R-:W-:Y:S02]  /*4190*/  ISETP.GT.U32.AND.EX P5, PT, R15, RZ, PT, P5 ;  /* 0x000000ff0f00720c */ /* 0x000fe40003fa4150 */
[----:B------:R-:W-:Y:S01]  /*41a0*/  ISETP.GT.U32.AND.EX P3, PT, R14, RZ, PT, P3 ;  /* 0x000000ff0e00720c */ /* 0x000fe20003f64130 */
[----:B------:R-:W-:Y:S01]  /*41b0*/  @P0 STG.E desc[UR8][R4.64+0x2c00], R21 ;  /* 0x002c001504000986 */ /* 0x000fe2000c101908 */
[----:B------:R-:W-:Y:S01]  /*41c0*/  @P1 ISETP.GT.AND P0, PT, R29, -0x1, PT ;  /* 0xffffffff1d00180c */ /* 0x000fe20003f04270 */
[----:B------:R-:W-:-:S02]  /*41d0*/  @P6 IMAD.MOV.U32 R14, RZ, RZ, -0x1 ;  /* 0xffffffffff0e6424 */ /* 0x000fc400078e00ff */
[----:B------:R-:W2:Y:S01]  /*41e0*/  LDS R15, [R51+0x3400] ;  /* 0x00340000330f7984 */ /* 0x000ea20000000800 */
[----:B------:R-:W-:Y:S01]  /*41f0*/  @P1 SEL R12, R12, 0x80000000, P0 ;  /* 0x800000000c0c1807 */ /* 0x000fe20000000000 */
[----:B-1----:R-:W-:Y:S01]  /*4200*/  @P2 IMAD.MOV.U32 R25, RZ, RZ, -0x1 ;  /* 0xffffffffff192424 */ /* 0x002fe200078e00ff */
[----:B------:R-:W-:Y:S01]  /*4210*/  @P6 ISETP.GT.AND P0, PT, R11, -0x1, PT ;  /* 0xffffffff0b00680c */ /* 0x000fe20003f04270 */
[----:B------:R-:W1:Y:S01]  /*4220*/  LDS R19, [R51+0x3c00] ;  /* 0x003c000033137984 */ /* 0x000e620000000800 */
[----:B------:R-:W-:Y:S01]  /*4230*/  @P4 IMAD.MOV.U32 R16, RZ, RZ, -0x1 ;  /* 0xffffffffff104424 */ /* 0x000fe200078e00ff */
[----:B------:R-:W-:Y:S01]  /*4240*/  @P1 LOP3.LUT R29, R12, R29, RZ, 0x3c, !PT ;  /* 0x0000001d0c1d1212 */ /* 0x000fe200078e3cff */
[----:B------:R-:W-:Y:S01]  /*4250*/  @P5 IMAD.MOV.U32 R20, RZ, RZ, -0x1 ;  /* 0xffffffffff145424 */ /* 0x000fe200078e00ff */
[----:B------:R-:W3:Y:S01]  /*4260*/  LDS R21, [R51+0x4000] ;  /* 0x0040000033157984 */ /* 0x000ee20000000800 */
[----:B------:R-:W-:Y:S01]  /*4270*/  @P6 SEL R14, R14, 0x80000000, P0 ;  /* 0x800000000e0e6807 */ /* 0x000fe20000000000 */
[----:B------:R-:W-:Y:S01]  /*4280*/  @P3 IMAD.MOV.U32 R27, RZ, RZ, -0x1 ;  /* 0xffffffffff1b3424 */ /* 0x000fe200078e00ff */
[----:B------:R-:W-:Y:S01]  /*4290*/  @P2 ISETP.GT.AND P0, PT, R10, -0x1, PT ;  /* 0xffffffff0a00280c */ /* 0x000fe20003f04270 */
[----:B------:R-:W4:Y:S01]  /*42a0*/  LDS R23, [R51+0x4400] ;  /* 0x0044000033177984 */ /* 0x000f220000000800 */
[----:B------:R-:W-:-:S02]  /*42b0*/  @P6 LOP3.LUT R11, R14, R11, RZ, 0x3c, !PT ;  /* 0x0000000b0e0b6212 */ /* 0x000fc400078e3cff */
[----:B------:R-:W-:Y:S01]  /*42c0*/  @P2 SEL R25, R25, 0x80000000, P0 ;  /* 0x8000000019192807 */ /* 0x000fe20000000000 */
[----:B------:R0:W-:Y:S01]  /*42d0*/  @P1 STG.E desc[UR8][R2.64+0x3000], R29 ;  /* 0x0030001d02001986 */ /* 0x0001e2000c101908 */
[----:B------:R-:W-:Y:S02]  /*42e0*/  @P4 ISETP.GT.AND P0, PT, R9, -0x1, PT ;  /* 0xffffffff0900480c */ /* 0x000fe40003f04270 */
[----:B------:R-:W-:Y:S02]  /*42f0*/  @P2 LOP3.LUT R25, R25, R10, RZ, 0x3c, !PT ;  /* 0x0000000a19192212 */ /* 0x000fe400078e3cff */
[----:B------:R-:W-:Y:S02]  /*4300*/  @P4 SEL R16, R16, 0x80000000, P0 ;  /* 0x8000000010104807 */ /* 0x000fe40000000000 */
[----:B------:R-:W-:Y:S02]  /*4310*/  @P3 ISETP.GT.AND P0, PT, R8, -0x1, PT ;  /* 0xffffffff0800380c */ /* 0x000fe40003f04270 */
[----:B------:R-:W-:-:S02]  /*4320*/  @P4 LOP3.LUT R9, R16, R9, RZ, 0x3c, !PT ;  /* 0x0000000910094212 */ /* 0x000fc400078e3cff */
[----:B------:R-:W-:Y:S02]  /*4330*/  @P3 SEL R27, R27, 0x80000000, P0 ;  /* 0x800000001b1b3807 */ /* 0x000fe40000000000 */
[----:B------:R-:W-:Y:S02]  /*4340*/  @P5 ISETP.GT.AND P0, PT, R7, -0x1, PT ;  /* 0xffffffff0700580c */ /* 0x000fe40003f04270 */
[----:B------:R-:W-:Y:S01]  /*4350*/  @P3 LOP3.LUT R27, R27, R8, RZ, 0x3c, !PT ;  /* 0x000000081b1b3212 */ /* 0x000fe200078e3cff */
[----:B0-----:R0:W-:Y:S01]  /*4360*/  @P1 STG.E desc[UR8][R4.64+0x3000], R13 ;  /* 0x0030000d04001986 */ /* 0x0011e2000c101908 */
[----:B------:R-:W-:Y:S02]  /*4370*/  @P5 SEL R0, R20, 0x80000000, P0 ;  /* 0x8000000014005807 */ /* 0x000fe40000000000 */
[----:B------:R-:W-:Y:S01]  /*4380*/  ISETP.LT.U32.AND P0, PT, R18, UR6, PT ;  /* 0x0000000612007c0c */ /* 0x000fe2000bf01070 */
[----:B------:R-:W-:Y:S01]  /*4390*/  IMAD.U32 R18, RZ, RZ, UR7 ;  /* 0x00000007ff127e24 */ /* 0x000fe2000f8e00ff */
[----:B------:R0:W-:Y:S01]  /*43a0*/  @P6 STG.E desc[UR8][R2.64+0x3400], R11 ;  /* 0x0034000b02006986 */ /* 0x0001e2000c101908 */
[----:B------:R-:W-:-:S03]  /*43b0*/  @P5 LOP3.LUT R7, R0, R7, RZ, 0x3c, !PT ;  /* 0x0000000700075212 */ /* 0x000fc600078e3cff */
[----:B------:R-:W-:Y:S01]  /*43c0*/  ISETP.GT.U32.AND.EX P0, PT, R18, RZ, PT, P0 ;  /* 0x000000ff1200720c */ /* 0x000fe20003f04100 */
[----:B--2---:R0:W-:Y:S04]  /*43d0*/  @P6 STG.E desc[UR8][R4.64+0x3400], R15 ;  /* 0x0034000f04006986 */ /* 0x0041e8000c101908 */
[----:B------:R0:W-:Y:S04]  /*43e0*/  @P2 STG.E desc[UR8][R2.64+0x3800], R25 ;  /* 0x0038001902002986 */ /* 0x0001e8000c101908 */
[----:B------:R0:W-:Y:S04]  /*43f0*/  @P2 STG.E desc[UR8][R4.64+0x3800], R17 ;  /* 0x0038001104002986 */ /* 0x0001e8000c101908 */
[----:B------:R0:W-:Y:S04]  /*4400*/  @P4 STG.E desc[UR8][R2.64+0x3c00], R9 ;  /* 0x003c000902004986 */ /* 0x0001e8000c101908 */
[----:B-1----:R0:W-:Y:S04]  /*4410*/  @P4 STG.E desc[UR8][R4.64+0x3c00], R19 ;  /* 0x003c001304004986 */ /* 0x0021e8000c101908 */
[----:B------:R0:W-:Y:S04]  /*4420*/  @P3 STG.E desc[UR8][R2.64+0x4000], R27 ;  /* 0x0040001b02003986 */ /* 0x0001e8000c101908 */
[----:B---3--:R0:W-:Y:S04]  /*4430*/  @P3 STG.E desc[UR8][R4.64+0x4000], R21 ;  /* 0x0040001504003986 */ /* 0x0081e8000c101908 */
[----:B------:R0:W-:Y:S04]  /*4440*/  @P5 STG.E desc[UR8][R2.64+0x4400], R7 ;  /* 0x0044000702005986 */ /* 0x0001e8000c101908 */
[----:B----4-:R0:W-:Y:S01]  /*4450*/  @P5 STG.E desc[UR8][R4.64+0x4400], R23 ;  /* 0x0044001704005986 */ /* 0x0101e2000c101908 */
[----:B------:R-:W-:Y:S05]  /*4460*/  @!P0 EXIT ;  /* 0x000000000000894d */ /* 0x000fea0003800000 */
[----:B------:R-:W1:Y:S01]  /*4470*/  LDS R51, [R51+0x4800] ;  /* 0x0048000033337984 */ /* 0x000e620000000800 */
[----:B0-----:R-:W-:Y:S01]  /*4480*/  IMAD.MOV.U32 R7, RZ, RZ, -0x1 ;  /* 0xffffffffff077424 */ /* 0x001fe200078e00ff */
[----:B------:R-:W-:-:S04]  /*4490*/  ISETP.GT.AND P0, PT, R6, -0x1, PT ;  /* 0xffffffff0600780c */ /* 0x000fc80003f04270 */
[----:B------:R-:W-:-:S04]  /*44a0*/  SEL R7, R7, 0x80000000, P0 ;  /* 0x8000000007077807 */ /* 0x000fc80000000000 */
[----:B------:R-:W-:-:S05]  /*44b0*/  LOP3.LUT R7, R7, R6, RZ, 0x3c, !PT ;  /* 0x0000000607077212 */ /* 0x000fca00078e3cff */
[----:B------:R-:W-:Y:S04]  /*44c0*/  STG.E desc[UR8][R2.64+0x4800], R7 ;  /* 0x0048000702007986 */ /* 0x000fe8000c101908 */
[----:B-1----:R-:W-:Y:S01]  /*44d0*/  STG.E desc[UR8][R4.64+0x4800], R51 ;  /* 0x0048003304007986 */ /* 0x002fe2000c101908 */
[----:B------:R-:W-:Y:S05]  /*44e0*/  EXIT ;  /* 0x000000000000794d */ /* 0x000fea0003800000 */
.L_x_223:
        /* <DEDUP_REMOVED lines=9> */
.L_x_514:


//--------------------- .text._ZN3cub18CUB_300001_SM_10006detail10radix_sort29DeviceRadixSortOnesweepKernelINS1_5radix10policy_hubIfjyE10Policy1000ELNS0_9SortOrderE0EfjyiiNS1_21identity_decomposer_tEEEvPT5_SB_PT3_PKSC_PT1_PKSG_PT2_PKSK_T4_iiT6_ --------------------------
	.section	.text._ZN3cub18CUB_300001_SM_10006detail10radix_sort29DeviceRadixSortOnesweepKernelINS1_5radix10policy_hubIfjyE10Policy1000ELNS0_9SortOrderE0EfjyiiNS1_21identity_decomposer_tEEEvPT5_SB_PT3_PKSC_PT1_PKSG_PT2_PKSK_T4_iiT6_,"ax",@progbits
	.align	128
        .global         _ZN3cub18CUB_300001_SM_10006detail10radix_sort29DeviceRadixSortOnesweepKernelINS1_5radix10policy_hubIfjyE10Policy1000ELNS0_9SortOrderE0EfjyiiNS1_21identity_decomposer_tEEEvPT5_SB_PT3_PKSC_PT1_PKSG_PT2_PKSK_T4_iiT6_
        .type           _ZN3cub18CUB_300001_SM_10006detail10radix_sort29DeviceRadixSortOnesweepKernelINS1_5radix10policy_hubIfjyE10Policy1000ELNS0_9SortOrderE0EfjyiiNS1_21identity_decomposer_tEEEvPT5_SB_PT3_PKSC_PT1_PKSG_PT2_PKSK_T4_iiT6_,@function
        .size           _ZN3cub18CUB_300001_SM_10006detail10radix_sort29DeviceRadixSortOnesweepKernelINS1_5radix10policy_hubIfjyE10Policy1000ELNS0_9SortOrderE0EfjyiiNS1_21identity_decomposer_tEEEvPT5_SB_PT3_PKSC_PT1_PKSG_PT2_PKSK_T4_iiT6_,(.L_x_515 - _ZN3cub18CUB_300001_SM_10006detail10radix_sort29DeviceRadixSortOnesweepKernelINS1_5radix10policy_hubIfjyE10Policy1000ELNS0_9SortOrderE0EfjyiiNS1_21identity_decomposer_tEEEvPT5_SB_PT3_PKSC_PT1_PKSG_PT2_PKSK_T4_iiT6_)
        .other          _ZN3cub18CUB_300001_SM_10006detail10radix_sort29DeviceRadixSortOnesweepKernelINS1_5radix10policy_hubIfjyE10Policy1000ELNS0_9SortOrderE0EfjyiiNS1_21identity_decomposer_tEEEvPT5_SB_PT3_PKSC_PT1_PKSG_PT2_PKSK_T4_iiT6_,@"STO_CUDA_ENTRY STV_DEFAULT"
_ZN3cub18CUB_300001_SM_10006detail10radix_sort29DeviceRadixSortOnesweepKernelINS1_5radix10policy_hubIfjyE10Policy1000ELNS0_9SortOrderE0EfjyiiNS1_21identity_decomposer_tEEEvPT5_SB_PT3_PKSC_PT1_PKSG_PT2_PKSK_T4_iiT6_:
.text._ZN3cub18CUB_300001_SM_10006detail10radix_sort29DeviceRadixSortOnesweepKernelINS1_5radix10policy_hubIfjyE10Policy1000ELNS0_9SortOrderE0EfjyiiNS1_21identity_decomposer_tEEEvPT5_SB_PT3_PKSC_PT1_PKSG_PT2_PKSK_T4_iiT6_:
        /* <DEDUP_REMOVED lines=16> */
.L_x_225:
[----:B------:R-:W-:Y:S05]  /*0100*/  BSYNC.RECONVERGENT B0 ;  /* 0x0000000000007941 */ /* 0x000fea0003800200 */
.L_x_224:
        /* <DEDUP_REMOVED lines=36> */
.L_x_226:
        /* <DEDUP_REMOVED lines=76> */
.L_x_227:
        /* <DEDUP_REMOVED lines=68> */
.L_x_230:
        /* <DEDUP_REMOVED lines=21> */
.L_x_229:
[----:B------:R-:W-:Y:S05]  /*0da0*/  BSYNC.RECONVERGENT B0 ;  /* 0x0000000000007941 */ /* 0x000fea0003800200 */
.L_x_228:
        /* <DEDUP_REMOVED lines=19> */
.L_x_234:
[----:B------:R-:W-:Y:S05]  /*0ee0*/  BSYNC.RECONVERGENT B1 ;  /* 0x0000000000017941 */ /* 0x000fea0003800200 */
.L_x_233:
        /* <DEDUP_REMOVED lines=14> */
.L_x_235:
[----:B------:R-:W-:Y:S01]  /*0fd0*/  VIADD R10, R10, 0x1 ;  /* 0x000000010a0a7836 */ /* 0x000fe20000000000 */
[----:B------:R0:W-:Y:S04]  /*0fe0*/  STS [R4], RZ ;  /* 0x000000ff04007388 */ /* 0x0001e80000000800 */
[----:B------:R-:W-:Y:S01]  /*0ff0*/  ISETP.NE.AND P0, PT, R10, RZ, PT ;  /* 0x000000ff0a00720c */ /* 0x000fe20003f05270 */
[----:B0-----:R-:W-:-:S12]  /*1000*/  VIADD R4, R4, 0x80 ;  /* 0x0000008004047836 */ /* 0x001fd80000000000 */
[----:B------:R-:W-:Y:S05]  /*1010*/  @P0 BRA `(.L_x_235) ;  /* 0xfffffffc00ec0947 */ /* 0x000fea000383ffff */
.L_x_232:
[----:B------:R-:W-:Y:S05]  /*1020*/  BSYNC.RECONVERGENT B0 ;  /* 0x0000000000007941 */ /* 0x000fea0003800200 */
.L_x_231:
        /* <DEDUP_REMOVED lines=147> */
.L_x_237:
[----:B------:R-:W-:Y:S05]  /*1960*/  BSYNC.RECONVERGENT B0 ;  /* 0x0000000000007941 */ /* 0x000fea0003800200 */
.L_x_236:
        /* <DEDUP_REMOVED lines=35> */
.L_x_246:
[----:B0-----:R-:W0:Y:S01]  /*1ba0*/  LDC.64 R14, c[0x0][0x380] ;  /* 0x0000e000ff0e7b82 */ /* 0x001e220000000a00 */
[----:B------:R-:W-:Y:S01]  /*1bb0*/  VIADD R47, R4, 0xffffffff ;  /* 0xffffffff042f7836 */ /* 0x000fe20000000000 */
[----:B------:R-:W-:Y:S03]  /*1bc0*/  BSSY B2, `(.L_x_243) ;  /* 0x0000008000027945 */ /* 0x000fe60003800000 */
[----:B------:R-:W-:-:S04]  /*1bd0*/  IMAD R29, R47, 0x100, R3 ;  /* 0x000001002f1d7824 */ /* 0x000fc800078e0203 */
[----:B0-----:R-:W-:-:S07]  /*1be0*/  IMAD.WIDE R14, R29, 0x4, R14 ;  /* 0x000000041d0e7825 */ /* 0x001fce00078e020e */
.L_x_244:
[----:B------:R-:W-:Y:S05]  /*1bf0*/  YIELD ;  /* 0x0000000000007946 */ /* 0x000fea0003800000 */
[----:B------:R0:W-:Y:S06]  /*1c00*/  MEMBAR.SC.CTA ;  /* 0x0000000000007992 */ /* 0x0001ec0000000000 */
[----:B0-----:R-:W2:Y:S02]  /*1c10*/  LDG.E.STRONG.SYS R10, desc[UR6][R14.64] ;  /* 0x000000060e0a7981 */ /* 0x001ea4000c1f5900 */
[----:B--2---:R-:W-:-:S13]  /*1c20*/  ISETP.NE.AND P0, PT, R10, RZ, PT ;  /* 0x000000ff0a00720c */ /* 0x004fda0003f05270 */
[----:B------:R-:W-:Y:S05]  /*1c30*/  @!P0 BRA `(.L_x_244) ;  /* 0xfffffffc00ec8947 */ /* 0x000fea000383ffff */
[----:B------:R-:W-:Y:S05]  /*1c40*/  BSYNC B2 ;  /* 0x0000000000027941 */ /* 0x000fea0003800000 */
.L_x_243:
[----:B------:R-:W-:Y:S01]  /*1c50*/  BSSY.RECONVERGENT B2, `(.L_x_245) ;  /* 0x0000006000027945 */ /* 0x000fe20003800200 */
[C---:B------:R-:W-:Y:S02]  /*1c60*/  ISETP.GT.AND P0, PT, R10.reuse, -0x1, PT ;  /* 0xffffffff0a00780c */ /* 0x040fe40003f04270 */
[----:B------:R-:W-:Y:S01]  /*1c70*/  LOP3.LUT R10, R10, 0x3fffffff, RZ, 0xc0, !PT ;  /* 0x3fffffff0a0a7812 */ /* 0x000fe200078ec0ff */
[----:B------:R-:W-:Y:S05]  /*1c80*/  WARPSYNC.EXCLUSIVE R0 ;  /* 0x0000000000007348 */ /* 0x000fea0003a00000 */
[----:B------:R-:W-:-:S05]  /*1c90*/  IMAD.IADD R21, R10, 0x1, R21 ;  /* 0x000000010a157824 */ /* 0x000fca00078e0215 */
[----:B------:R-:W-:-:S07]  /*1ca0*/  VOTE.ANY R0, PT, P0 ;  /* 0x0000000000007806 */ /* 0x000fce00000e0100 */
[----:B------:R-:W-:Y:S05]  /*1cb0*/  BSYNC.RECONVERGENT B2 ;  /* 0x0000000000027941 */ /* 0x000fea0003800200 */
.L_x_245:
[----:B------:R-:W-:Y:S01]  /*1cc0*/  ISETP.GT.U32.AND P1, PT, R4, 0x1, PT ;  /* 0x000000010400780c */ /* 0x000fe20003f24070 */
[----:B------:R-:W-:-:S12]  /*1cd0*/  IMAD.MOV.U32 R4, RZ, RZ, R47 ;  /* 0x000000ffff047224 */ /* 0x000fd800078e002f */
[----:B------:R-:W-:Y:S05]  /*1ce0*/  @P0 BRA P1, `(.L_x_246) ;  /* 0xfffffffc00ac0947 */ /* 0x000fea000083ffff */
[----:B------:R-:W-:Y:S05]  /*1cf0*/  BSYNC B0 ;  /* 0x0000000000007941 */ /* 0x000fea0003800000 */
.L_x_242:
[----:B------:R1:W2:Y:S02]  /*1d00*/  LDS.64 R14, [R19+0x6600] ;  /* 0x00660000130e7984 */ /* 0x0002a40000000a00 */
.L_x_241:
[C---:B------:R-:W-:Y:S01]  /*1d10*/  IMAD.IADD R29, R21.reuse, 0x1, -R20 ;  /* 0x00000001151d7824 */ /* 0x040fe200078e0a14 */
[----:B------:R-:W-:-:S04]  /*1d20*/  LOP3.LUT R21, R21, 0x80000000, RZ, 0xfc, !PT ;  /* 0x8000000015157812 */ /* 0x000fc800078efcff */
[C---:B0-2---:R-:W-:Y:S01]  /*1d30*/  IADD3 R14, P0, PT, R29.reuse, R14, RZ ;  /* 0x0000000e1d0e7210 */ /* 0x045fe20007f1e0ff */
[----:B------:R0:W-:Y:S03]  /*1d40*/  STG.E.STRONG.SYS desc[UR6][R6.64], R21 ;  /* 0x0000001506007986 */ /* 0x0001e6000c115906 */
[----:B------:R-:W-:-:S05]  /*1d50*/  LEA.HI.X.SX32 R15, R29, R15, 0x1, P0 ;  /* 0x0000000f1d0f7211 */ /* 0x000fca00000f0eff */
[----:B------:R0:W-:Y:S04]  /*1d60*/  STS.64 [R19+0x6600], R14 ;  /* 0x0066000e13007388 */ /* 0x0001e80000000a00 */
.L_x_240:
[----:B------:R-:W-:Y:S05]  /*1d70*/  BSYNC B1 ;  /* 0x0000000000017941 */ /* 0x000fea0003800000 */
.L_x_239:
        /* <DEDUP_REMOVED lines=33> */
.L_x_247:
        /* <DEDUP_REMOVED lines=64> */
.L_x_248:
        /* <DEDUP_REMOVED lines=56> */
.L_x_249:
        /* <DEDUP_REMOVED lines=19> */
.L_x_250:
        /* <DEDUP_REMOVED lines=51> */
.L_x_251:
        /* <DEDUP_REMOVED lines=22> */
.L_x_252:
        /* <DEDUP_REMOVED lines=56> */
.L_x_238:
        /* <DEDUP_REMOVED lines=38> */
.L_x_344:
        /* <DEDUP_REMOVED lines=25> */
.L_x_253:
        /* <DEDUP_REMOVED lines=42> */
.L_x_256:
[----:B------:R-:W-:Y:S05]  /*36e0*/  BSYNC.RECONVERGENT B0 ;  /* 0x0000000000007941 */ /* 0x000fea0003800200 */
.L_x_255:
        /* <DEDUP_REMOVED lines=39> */
.L_x_258:
[----:B------:R-:W-:Y:S05]  /*3960*/  BSYNC.RECONVERGENT B0 ;  /* 0x0000000000007941 */ /* 0x000fea0003800200 */
.L_x_257:
        /* <DEDUP_REMOVED lines=35> */
.L_x_260:
[----:B------:R-:W-:Y:S05]  /*3ba0*/  BSYNC.RECONVERGENT B0 ;  /* 0x0000000000007941 */ /* 0x000fea0003800200 */
.L_x_259:
        /* <DEDUP_REMOVED lines=35> */
.L_x_262:
[----:B------:R-:W-:Y:S05]  /*3de0*/  BSYNC.RECONVERGENT B0 ;  /* 0x0000000000007941 */ /* 0x000fea0003800200 */
.L_x_261:
        /* <DEDUP_REMOVED lines=35> */
.L_x_264:
[----:B------:R-:W-:Y:S05]  /*4020*/  BSYNC.RECONVERGENT B0 ;  /* 0x0000000000007941 */ /* 0x000fea0003800200 */
.L_x_263:
        /* <DEDUP_REMOVED lines=35> */
.L_x_266:
[----:B------:R-:W-:Y:S05]  /*4260*/  BSYNC.RECONVERGENT B0 ;  /* 0x0000000000007941 */ /* 0x000fea0003800200 */
.L_x_265:
        /* <DEDUP_REMOVED lines=35> */
.L_x_268:
[----:B------:R-:W-:Y:S05]  /*44a0*/  BSYNC.RECONVERGENT B0 ;  /* 0x0000000000007941 */ /* 0x000fea0003800200 */
.L_x_267:
        /* <DEDUP_REMOVED lines=35> */
.L_x_270:
[----:B------:R-:W-:Y:S05]  /*46e0*/  BSYNC.RECONVERGENT B0 ;  /* 0x0000000000007941 */ /* 0x000fea0003800200 */
.L_x_269:
        /* <DEDUP_REMOVED lines=35> */
.L_x_272:
[----:B------:R-:W-:Y:S05]  /*4920*/  BSYNC.RECONVERGENT B0 ;  /* 0x0000000000007941 */ /* 0x000fea0003800200 */
.L_x_271:
        /* <DEDUP_REMOVED lines=36> */
.L_x_274:
[----:B------:R-:W-:Y:S05]  /*4b70*/  BSYNC.RECONVERGENT B0 ;  /* 0x0000000000007941 */ /* 0x000fea0003800200 */
.L_x_273:
        /* <DEDUP_REMOVED lines=36> */
.L_x_276:
[----:B------:R-:W-:Y:S05]  /*4dc0*/  BSYNC.RECONVERGENT B0 ;  /* 0x0000000000007941 */ /* 0x000fea0003800200 */
.L_x_275:
        /* <DEDUP_REMOVED lines=36> */
.L_x_278:
[----:B------:R-:W-:Y:S05]  /*5010*/  BSYNC.RECONVERGENT B0 ;  /* 0x0000000000007941 */ /* 0x000fea0003800200 */
.L_x_277:
        /* <DEDUP_REMOVED lines=36> */
.L_x_280:
[----:B------:R-:W-:Y:S05]  /*5260*/  BSYNC.RECONVERGENT B0 ;  /* 0x0000000000007941 */ /* 0x000fea0003800200 */
.L_x_279:
        /* <DEDUP_REMOVED lines=36> */
.L_x_282:
[----:B------:R-:W-:Y:S05]  /*54b0*/  BSYNC.RECONVERGENT B0 ;  /* 0x0000000000007941 */ /* 0x000fea0003800200 */
.L_x_281:
        /* <DEDUP_REMOVED lines=36> */
.L_x_284:
[----:B------:R-:W-:Y:S05]  /*5700*/  BSYNC.RECONVERGENT B0 ;  /* 0x0000000000007941 */ /* 0x000fea0003800200 */
.L_x_283:
        /* <DEDUP_REMOVED lines=36> */
.L_x_286:
[----:B------:R-:W-:Y:S05]  /*5950*/  BSYNC.RECONVERGENT B0 ;  /* 0x0000000000007941 */ /* 0x000fea0003800200 */
.L_x_285:
        /* <DEDUP_REMOVED lines=36> */
.L_x_288:
[----:B------:R-:W-:Y:S05]  /*5ba0*/  BSYNC.RECONVERGENT B0 ;  /* 0x0000000000007941 */ /* 0x000fea0003800200 */
.L_x_287:
        /* <DEDUP_REMOVED lines=35> */
.L_x_290:
[----:B------:R-:W-:Y:S05]  /*5de0*/  BSYNC.RECONVERGENT B0 ;  /* 0x0000000000007941 */ /* 0x000fea0003800200 */
.L_x_289:
        /* <DEDUP_REMOVED lines=64> */
.L_x_298:
[----:B-1----:R-:W1:Y:S01]  /*61f0*/  LDC.64 R30, c[0x0][0x380] ;  /* 0x0000e000ff1e7b82 */ /* 0x002e620000000a00 */
[----:B------:R-:W-:Y:S01]  /*6200*/  VIADD R39, R32, 0xffffffff ;  /* 0xffffffff20277836 */ /* 0x000fe20000000000 */
[----:B------:R-:W-:Y:S03]  /*6210*/  BSSY B2, `(.L_x_295) ;  /* 0x0000008000027945 */ /* 0x000fe60003800000 */
[----:B------:R-:W-:-:S04]  /*6220*/  IMAD R33, R39, 0x100, R3 ;  /* 0x0000010027217824 */ /* 0x000fc800078e0203 */
[----:B-1----:R-:W-:-:S07]  /*6230*/  IMAD.WIDE R30, R33, 0x4, R30 ;  /* 0x00000004211e7825 */ /* 0x002fce00078e021e */
.L_x_296:
[----:B------:R-:W-:Y:S05]  /*6240*/  YIELD ;  /* 0x0000000000007946 */ /* 0x000fea0003800000 */
[----:B------:R1:W-:Y:S06]  /*6250*/  MEMBAR.SC.CTA ;  /* 0x0000000000007992 */ /* 0x0003ec0000000000 */
[----:B-1----:R-:W2:Y:S02]  /*6260*/  LDG.E.STRONG.SYS R33, desc[UR6][R30.64] ;  /* 0x000000061e217981 */ /* 0x002ea4000c1f5900 */
[----:B--2---:R-:W-:-:S13]  /*6270*/  ISETP.NE.AND P0, PT, R33, RZ, PT ;  /* 0x000000ff2100720c */ /* 0x004fda0003f05270 */
[----:B------:R-:W-:Y:S05]  /*6280*/  @!P0 BRA `(.L_x_296) ;  /* 0xfffffffc00ec8947 */ /* 0x000fea000383ffff */
[----:B------:R-:W-:Y:S05]  /*6290*/  BSYNC B2 ;  /* 0x0000000000027941 */ /* 0x000fea0003800000 */
.L_x_295:
[----:B------:R-:W-:Y:S01]  /*62a0*/  BSSY.RECONVERGENT B2, `(.L_x_297) ;  /* 0x0000006000027945 */ /* 0x000fe20003800200 */
[C---:B------:R-:W-:Y:S02]  /*62b0*/  ISETP.GT.AND P0, PT, R33.reuse, -0x1, PT ;  /* 0xffffffff2100780c */ /* 0x040fe40003f04270 */
[----:B------:R-:W-:Y:S01]  /*62c0*/  LOP3.LUT R30, R33, 0x3fffffff, RZ, 0xc0, !PT ;  /* 0x3fffffff211e7812 */ /* 0x000fe200078ec0ff */
[----:B------:R-:W-:Y:S05]  /*62d0*/  WARPSYNC.EXCLUSIVE R28 ;  /* 0x000000001c007348 */ /* 0x000fea0003a00000 */
[----:B------:R-:W-:-:S05]  /*62e0*/  IMAD.IADD R37, R30, 0x1, R37 ;  /* 0x000000011e257824 */ /* 0x000fca00078e0225 */
[----:B------:R-:W-:-:S07]  /*62f0*/  VOTE.ANY R28, PT, P0 ;  /* 0x00000000001c7806 */ /* 0x000fce00000e0100 */
[----:B------:R-:W-:Y:S05]  /*6300*/  BSYNC.RECONVERGENT B2 ;  /* 0x0000000000027941 */ /* 0x000fea0003800200 */
.L_x_297:
[----:B------:R-:W-:Y:S01]  /*6310*/  ISETP.GT.U32.AND P1, PT, R32, 0x1, PT ;  /* 0x000000012000780c */ /* 0x000fe20003f24070 */
[----:B------:R-:W-:-:S12]  /*6320*/  IMAD.MOV.U32 R32, RZ, RZ, R39 ;  /* 0x000000ffff207224 */ /* 0x000fd800078e0027 */
[----:B------:R-:W-:Y:S05]  /*6330*/  @P0 BRA P1, `(.L_x_298) ;  /* 0xfffffffc00ac0947 */ /* 0x000fea000083ffff */
[----:B------:R-:W-:Y:S05]  /*6340*/  BSYNC B0 ;  /* 0x0000000000007941 */ /* 0x000fea0003800000 */
.L_x_294:
[----:B------:R2:W3:Y:S02]  /*6350*/  LDS.64 R30, [R41+0x6600] ;  /* 0x00660000291e7984 */ /* 0x0004e40000000a00 */
.L_x_293:
        /* <DEDUP_REMOVED lines=8> */
.L_x_292:
[----:B------:R-:W-:Y:S05]  /*63e0*/  BSYNC B1 ;  /* 0x0000000000017941 */ /* 0x000fea0003800000 */
.L_x_291:
        /* <DEDUP_REMOVED lines=16> */
.L_x_299:
        /* <DEDUP_REMOVED lines=280> */
.L_x_300:
        /* <DEDUP_REMOVED lines=31> */
.L_x_303:
[----:B------:R-:W-:Y:S05]  /*7860*/  BSYNC.RECONVERGENT B0 ;  /* 0x0000000000007941 */ /* 0x000fea0003800200 */
.L_x_302:
        /* <DEDUP_REMOVED lines=23> */
.L_x_305:
[----:B------:R-:W-:Y:S05]  /*79e0*/  BSYNC.RECONVERGENT B0 ;  /* 0x0000000000007941 */ /* 0x000fea0003800200 */
.L_x_304:
        /* <DEDUP_REMOVED lines=23> */
.L_x_307:
[----:B------:R-:W-:Y:S05]  /*7b60*/  BSYNC.RECONVERGENT B0 ;  /* 0x0000000000007941 */ /* 0x000fea0003800200 */
.L_x_306:
        /* <DEDUP_REMOVED lines=23> */
.L_x_309:
[----:B------:R-:W-:Y:S05]  /*7ce0*/  BSYNC.RECONVERGENT B0 ;  /* 0x0000000000007941 */ /* 0x000fea0003800200 */
.L_x_308:
        /* <DEDUP_REMOVED lines=23> */
.L_x_311:
[----:B------:R-:W-:Y:S05]  /*7e60*/  BSYNC.RECONVERGENT B0 ;  /* 0x0000000000007941 */ /* 0x000fea0003800200 */
.L_x_310:
        /* <DEDUP_REMOVED lines=23> */
.L_x_313:
[----:B------:R-:W-:Y:S05]  /*7fe0*/  BSYNC.RECONVERGENT B0 ;  /* 0x0000000000007941 */ /* 0x000fea0003800200 */
.L_x_312:
        /* <DEDUP_REMOVED lines=23> */
.L_x_315:
[----:B------:R-:W-:Y:S05]  /*8160*/  BSYNC.RECONVERGENT B0 ;  /* 0x0000000000007941 */ /* 0x000fea0003800200 */
.L_x_314:
        /* <DEDUP_REMOVED lines=23> */
.L_x_317:
[----:B------:R-:W-:Y:S05]  /*82e0*/  BSYNC.RECONVERGENT B0 ;  /* 0x0000000000007941 */ /* 0x000fea0003800200 */
.L_x_316:
        /* <DEDUP_REMOVED lines=23> */
.L_x_319:
[----:B------:R-:W-:Y:S05]  /*8460*/  BSYNC.RECONVERGENT B0 ;  /* 0x0000000000007941 */ /* 0x000fea0003800200 */
.L_x_318:
        /* <DEDUP_REMOVED lines=23> */
.L_x_321:
[----:B------:R-:W-:Y:S05]  /*85e0*/  BSYNC.RECONVERGENT B0 ;  /* 0x0000000000007941 */ /* 0x000fea0003800200 */
.L_x_320:
        /* <DEDUP_REMOVED lines=23> */
.L_x_323:
[----:B------:R-:W-:Y:S05]  /*8760*/  BSYNC.RECONVERGENT B0 ;  /* 0x0000000000007941 */ /* 0x000fea0003800200 */
.L_x_322:
        /* <DEDUP_REMOVED lines=23> */
.L_x_325:
[----:B------:R-:W-:Y:S05]  /*88e0*/  BSYNC.RECONVERGENT B0 ;  /* 0x0000000000007941 */ /* 0x000fea0003800200 */
.L_x_324:
        /* <DEDUP_REMOVED lines=22> */
.L_x_327:
[----:B------:R-:W-:Y:S05]  /*8a50*/  BSYNC.RECONVERGENT B0 ;  /* 0x0000000000007941 */ /* 0x000fea0003800200 */
.L_x_326:
        /* <DEDUP_REMOVED lines=21> */
.L_x_329:
[----:B------:R-:W-:Y:S05]  /*8bb0*/  BSYNC.RECONVERGENT B0 ;  /* 0x0000000000007941 */ /* 0x000fea0003800200 */
.L_x_328:
        /* <DEDUP_REMOVED lines=21> */
.L_x_331:
[----:B------:R-:W-:Y:S05]  /*8d10*/  BSYNC.RECONVERGENT B0 ;  /* 0x0000000000007941 */ /* 0x000fea0003800200 */
.L_x_330:
        /* <DEDUP_REMOVED lines=21> */
.L_x_333:
[----:B------:R-:W-:Y:S05]  /*8e70*/  BSYNC.RECONVERGENT B0 ;  /* 0x0000000000007941 */ /* 0x000fea0003800200 */
.L_x_332:
        /* <DEDUP_REMOVED lines=21> */
.L_x_335:
[----:B------:R-:W-:Y:S05]  /*8fd0*/  BSYNC.RECONVERGENT B0 ;  /* 0x0000000000007941 */ /* 0x000fea0003800200 */
.L_x_334:
[----:B------:R-:W-:Y:S01]  /*8fe0*/  NOP ;  /* 0x0000000000007918 */ /* 0x000fe20000000000 */
.L_x_301:
        /* <DEDUP_REMOVED lines=112> */
.L_x_336:
        /* <DEDUP_REMOVED lines=83> */
.L_x_337:
        /* <DEDUP_REMOVED lines=180> */
.L_x_338:
        /* <DEDUP_REMOVED lines=205> */
.L_x_254:
[----:B------:R-:W-:Y:S02]  /*b430*/  IMAD.MOV.U32 R72, RZ, RZ, R57 ;  /* 0x000000ffff487224 */ /* 0x000fe400078e0039 */
[----:B------:R-:W-:Y:S02]  /*b440*/  IMAD.MOV.U32 R65, RZ, RZ, 0x1 ;  /* 0x00000001ff417424 */ /* 0x000fe400078e00ff */
[----:B------:R-:W-:Y:S02]  /*b450*/  IMAD.MOV.U32 R74, RZ, RZ, RZ ;  /* 0x000000ffff4a7224 */ /* 0x000fe400078e00ff */
[----:B------:R-:W-:-:S07]  /*b460*/  IMAD.MOV.U32 R63, RZ, RZ, -0x1 ;  /* 0xffffffffff3f7424 */ /* 0x000fce00078e00ff */
[----:B------:R-:W-:Y:S05]  /*b470*/  WARPSYNC.COLLECTIVE R63, `(.L_x_339) ;  /* 0x000000003f087348 */ /* 0x000fea0003c00000 */
[----:B------:R0:W1:Y:S02]  /*b480*/  SHFL.UP P0, R70, R72, R65, R74 ;  /* 0x0400004148467389 */ /* 0x000064000000004a */
[----:B01----:R-:W-:Y:S05]  /*b490*/  ENDCOLLECTIVE ;  /* 0x000000000000791b */ /* 0x003fea0003800000 */
.L_x_339:
[----:B------:R-:W-:Y:S02]  /*b4a0*/  IMAD.MOV.U32 R65, RZ, RZ, 0x2 ;  /* 0x00000002ff417424 */ /* 0x000fe400078e00ff */
[----:B------:R-:W-:-:S04]  /*b4b0*/  IMAD.MOV.U32 R66, RZ, RZ, R70 ;  /* 0x000000ffff427224 */ /* 0x000fc800078e0046 */
[----:B------:R-:W-:-:S04]  /*b4c0*/  @P0 IMAD.IADD R66, R57, 0x1, R66 ;  /* 0x0000000139420824 */ /* 0x000fc800078e0242 */
[----:B------:R-:W-:-:S07]  /*b4d0*/  IMAD.MOV.U32 R72, RZ, RZ, R66 ;  /* 0x000000ffff487224 */ /* 0x000fce00078e0042 */
[----:B------:R-:W-:Y:S05]  /*b4e0*/  WARPSYNC.COLLECTIVE R63, `(.L_x_340) ;  /* 0x000000003f087348 */ /* 0x000fea0003c00000 */
[----:B------:R0:W1:Y:S02]  /*b4f0*/  SHFL.UP P0, R70, R72, R65, R74 ;  /* 0x0400004148467389 */ /* 0x000064000000004a */
[----:B01----:R-:W-:Y:S05]  /*b500*/  ENDCOLLECTIVE ;  /* 0x000000000000791b */ /* 0x003fea0003800000 */
.L_x_340:
[----:B------:R-:W-:Y:S02]  /*b510*/  IMAD.MOV.U32 R65, RZ, RZ, 0x4 ;  /* 0x00000004ff417424 */ /* 0x000fe400078e00ff */
[----:B------:R-:W-:-:S04]  /*b520*/  IMAD.MOV.U32 R59, RZ, RZ, R70 ;  /* 0x000000ffff3b7224 */ /* 0x000fc800078e0046 */
[----:B------:R-:W-:-:S04]  /*b530*/  @P0 IMAD.IADD R59, R66, 0x1, R59 ;  /* 0x00000001423b0824 */ /* 0x000fc800078e023b */
[----:B------:R-:W-:-:S07]  /*b540*/  IMAD.MOV.U32 R72, RZ, RZ, R59 ;  /* 0x000000ffff487224 */ /* 0x000fce00078e003b */
[----:B------:R-:W-:Y:S05]  /*b550*/  WARPSYNC.COLLECTIVE R63, `(.L_x_341) ;  /* 0x000000003f087348 */ /* 0x000fea0003c00000 */
[----:B------:R0:W1:Y:S02]  /*b560*/  SHFL.UP P0, R70, R72, R65, R74 ;  /* 0x0400004148467389 */ /* 0x000064000000004a */
[----:B01----:R-:W-:Y:S05]  /*b570*/  ENDCOLLECTIVE ;  /* 0x000000000000791b */ /* 0x003fea0003800000 */
.L_x_341:
[----:B------:R-:W-:Y:S02]  /*b580*/  IMAD.MOV.U32 R65, RZ, RZ, 0x8 ;  /* 0x00000008ff417424 */ /* 0x000fe400078e00ff */
[----:B------:R-:W-:-:S04]  /*b590*/  IMAD.MOV.U32 R68, RZ, RZ, R70 ;  /* 0x000000ffff447224 */ /* 0x000fc800078e0046 */
[----:B------:R-:W-:-:S04]  /*b5a0*/  @P0 IMAD.IADD R68, R59, 0x1, R68 ;  /* 0x000000013b440824 */ /* 0x000fc800078e0244 */
[----:B------:R-:W-:-:S07]  /*b5b0*/  IMAD.MOV.U32 R72, RZ, RZ, R68 ;  /* 0x000000ffff487224 */ /* 0x000fce00078e0044 */
[----:B------:R-:W-:Y:S05]  /*b5c0*/  WARPSYNC.COLLECTIVE R63, `(.L_x_342) ;  /* 0x000000003f087348 */ /* 0x000fea0003c00000 */
[----:B------:R0:W1:Y:S02]  /*b5d0*/  SHFL.UP P0, R70, R72, R65, R74 ;  /* 0x0400004148467389 */ /* 0x000064000000004a */
[----:B01----:R-:W-:Y:S05]  /*b5e0*/  ENDCOLLECTIVE ;  /* 0x000000000000791b */ /* 0x003fea0003800000 */
.L_x_342:
[----:B------:R-:W-:Y:S02]  /*b5f0*/  IMAD.MOV.U32 R65, RZ, RZ, 0x10 ;  /* 0x00000010ff417424 */ /* 0x000fe400078e00ff */
[----:B------:R-:W-:-:S04]  /*b600*/  IMAD.MOV.U32 R61, RZ, RZ, R70 ;  /* 0x000000ffff3d7224 */ /* 0x000fc800078e0046 */
[----:B------:R-:W-:-:S04]  /*b610*/  @P0 IMAD.IADD R61, R68, 0x1, R61 ;  /* 0x00000001443d0824 */ /* 0x000fc800078e023d */
[----:B------:R-:W-:-:S07]  /*b620*/  IMAD.MOV.U32 R72, RZ, RZ, R61 ;  /* 0x000000ffff487224 */ /* 0x000fce00078e003d */
[----:B------:R-:W-:Y:S05]  /*b630*/  WARPSYNC.COLLECTIVE R63, `(.L_x_343) ;  /* 0x000000003f087348 */ /* 0x000fea0003c00000 */
[----:B------:R0:W1:Y:S02]  /*b640*/  SHFL.UP P0, R70, R72, R65, R74 ;  /* 0x0400004148467389 */ /* 0x000064000000004a */
[----:B01----:R-:W-:Y:S05]  /*b650*/  ENDCOLLECTIVE ;  /* 0x000000000000791b */ /* 0x003fea0003800000 */
.L_x_343:
[----:B------:R-:W-:Y:S05]  /*b660*/  BRA `(.L_x_344) ;  /* 0xffffff7c00107947 */ /* 0x000fea000383ffff */
.L_x_345:
        /* <DEDUP_REMOVED lines=9> */
.L_x_515:


//--------------------- .text._ZN3cub18CUB_300001_SM_10006detail10radix_sort33DeviceRadixSortExclusiveSumKernelINS1_5radix10policy_hubIfjyE10Policy1000EyEEvPT0_ --------------------------
	.section	.text._ZN3cub18CUB_300001_SM_10006detail10radix_sort33DeviceRadixSortExclusiveSumKernelINS1_5radix10policy_hubIfjyE10Policy1000EyEEvPT0_,"ax",@progbits
	.align	128
        .global         _ZN3cub18CUB_300001_SM_10006detail10radix_sort33DeviceRadixSortExclusiveSumKernelINS1_5radix10policy_hubIfjyE10Policy1000EyEEvPT0_
        .type           _ZN3cub18CUB_300001_SM_10006detail10radix_sort33DeviceRadixSortExclusiveSumKernelINS1_5radix10policy_hubIfjyE10Policy1000EyEEvPT0_,@function
        .size           _ZN3cub18CUB_300001_SM_10006detail10radix_sort33DeviceRadixSortExclusiveSumKernelINS1_5radix10policy_hubIfjyE10Policy1000EyEEvPT0_,(.L_x_516 - _ZN3cub18CUB_300001_SM_10006detail10radix_sort33DeviceRadixSortExclusiveSumKernelINS1_5radix10policy_hubIfjyE10Policy1000EyEEvPT0_)
        .other          _ZN3cub18CUB_300001_SM_10006detail10radix_sort33DeviceRadixSortExclusiveSumKernelINS1_5radix10policy_hubIfjyE10Policy1000EyEEvPT0_,@"STO_CUDA_ENTRY STV_DEFAULT"
_ZN3cub18CUB_300001_SM_10006detail10radix_sort33DeviceRadixSortExclusiveSumKernelINS1_5radix10policy_hubIfjyE10Policy1000EyEEvPT0_:
.text._ZN3cub18CUB_300001_SM_10006detail10radix_sort33DeviceRadixSortExclusiveSumKernelINS1_5radix10policy_hubIfjyE10Policy1000EyEEvPT0_:
        /* <DEDUP_REMOVED lines=63> */
.L_x_358:
        /* <DEDUP_REMOVED lines=28> */
.L_x_346:
[----:B------:R-:W-:Y:S05]  /*05b0*/  WARPSYNC.ALL ;  /* 0x0000000000007948 */ /* 0x000fea0003800000 */
[----:B------:R-:W-:Y:S06]  /*05c0*/  BAR.SYNC.DEFER_BLOCKING 0x0 ;  /* 0x0000000000007b1d */ /* 0x000fec0000010000 */
[----:B------:R-:W-:Y:S05]  /*05d0*/  @P1 EXIT ;  /* 0x000000000000194d */ /* 0x000fea0003800000 */
[----:B01----:R-:W0:Y:S04]  /*05e0*/  LDS.64 R2, [R0+0x10] ;  /* 0x0000100000027984 */ /* 0x003e280000000a00 */
[----:B0-----:R-:W-:Y:S01]  /*05f0*/  STG.E.64 desc[UR4][R16.64], R2 ;  /* 0x0000000210007986 */ /* 0x001fe2000c101b04 */
[----:B------:R-:W-:Y:S05]  /*0600*/  EXIT ;  /* 0x000000000000794d */ /* 0x000fea0003800000 */
.L_x_347:
[----:B------:R-:W-:Y:S02]  /*0610*/  IMAD.MOV.U32 R24, RZ, RZ, R20 ;  /* 0x000000ffff187224 */ /* 0x000fe400078e0014 */
[----:B------:R-:W-:Y:S02]  /*0620*/  IMAD.MOV.U32 R23, RZ, RZ, 0x1 ;  /* 0x00000001ff177424 */ /* 0x000fe400078e00ff */
[----:B------:R-:W-:Y:S02]  /*0630*/  IMAD.MOV.U32 R22, RZ, RZ, RZ ;  /* 0x000000ffff167224 */ /* 0x000fe400078e00ff */
[----:B------:R-:W-:-:S07]  /*0640*/  IMAD.MOV.U32 R21, RZ, RZ, -0x1 ;  /* 0xffffffffff157424 */ /* 0x000fce00078e00ff */
[----:B------:R-:W-:Y:S05]  /*0650*/  WARPSYNC.COLLECTIVE R21, `(.L_x_348) ;  /* 0x0000000015087348 */ /* 0x000fea0003c00000 */
[----:B------:R0:W1:Y:S02]  /*0660*/  SHFL.UP P0, R25, R24, R23, R22 ;  /* 0x0400001718197389 */ /* 0x0000640000000016 */
[----:B01----:R-:W-:Y:S05]  /*0670*/  ENDCOLLECTIVE ;  /* 0x000000000000791b */ /* 0x003fea0003800000 */
.L_x_348:
[----:B------:R-:W-:Y:S02]  /*0680*/  IMAD.MOV.U32 R24, RZ, RZ, R19 ;  /* 0x000000ffff187224 */ /* 0x000fe400078e0013 */
[----:B------:R-:W-:-:S07]  /*0690*/  IMAD.MOV.U32 R27, RZ, RZ, R25 ;  /* 0x000000ffff1b7224 */ /* 0x000fce00078e0019 */
[----:B------:R-:W-:Y:S05]  /*06a0*/  WARPSYNC.COLLECTIVE R21, `(.L_x_349) ;  /* 0x0000000015087348 */ /* 0x000fea0003c00000 */
[----:B------:R0:W1:Y:S02]  /*06b0*/  SHFL.UP P0, R25, R24, R23, R22 ;  /* 0x0400001718197389 */ /* 0x0000640000000016 */
[----:B01----:R-:W-:Y:S05]  /*06c0*/  ENDCOLLECTIVE ;  /* 0x000000000000791b */ /* 0x003fea0003800000 */
.L_x_349:
        /* <DEDUP_REMOVED lines=9> */
.L_x_350:
[----:B------:R-:W-:Y:S02]  /*0760*/  IMAD.MOV.U32 R24, RZ, RZ, R26 ;  /* 0x000000ffff187224 */ /* 0x000fe400078e001a */
[----:B------:R-:W-:-:S07]  /*0770*/  IMAD.MOV.U32 R28, RZ, RZ, R25 ;  /* 0x000000ffff1c7224 */ /* 0x000fce00078e0019 */
[----:B------:R-:W-:Y:S05]  /*0780*/  WARPSYNC.COLLECTIVE R21, `(.L_x_351) ;  /* 0x0000000015087348 */ /* 0x000fea0003c00000 */
[----:B------:R0:W1:Y:S02]  /*0790*/  SHFL.UP P0, R25, R24, R23, R22 ;  /* 0x0400001718197389 */ /* 0x0000640000000016 */
[----:B01----:R-:W-:Y:S05]  /*07a0*/  ENDCOLLECTIVE ;  /* 0x000000000000791b */ /* 0x003fea0003800000 */
.L_x_351:
        /* <DEDUP_REMOVED lines=9> */
.L_x_352:
[----:B------:R-:W-:Y:S02]  /*0840*/  IMAD.MOV.U32 R24, RZ, RZ, R29 ;  /* 0x000000ffff187224 */ /* 0x000fe400078e001d */
[----:B------:R-:W-:-:S07]  /*0850*/  IMAD.MOV.U32 R27, RZ, RZ, R25 ;  /* 0x000000ffff1b7224 */ /* 0x000fce00078e0019 */
[----:B------:R-:W-:Y:S05]  /*0860*/  WARPSYNC.COLLECTIVE R21, `(.L_x_353) ;  /* 0x0000000015087348 */ /* 0x000fea0003c00000 */
[----:B------:R0:W1:Y:S02]  /*0870*/  SHFL.UP P0, R25, R24, R23, R22 ;  /* 0x0400001718197389 */ /* 0x0000640000000016 */
[----:B01----:R-:W-:Y:S05]  /*0880*/  ENDCOLLECTIVE ;  /* 0x000000000000791b */ /* 0x003fea0003800000 */
.L_x_353:
        /* <DEDUP_REMOVED lines=9> */
.L_x_354:
[----:B------:R-:W-:Y:S02]  /*0920*/  IMAD.MOV.U32 R24, RZ, RZ, R29 ;  /* 0x000000ffff187224 */ /* 0x000fe400078e001d */
[----:B------:R-:W-:-:S07]  /*0930*/  IMAD.MOV.U32 R27, RZ, RZ, R25 ;  /* 0x000000ffff1b7224 */ /* 0x000fce00078e0019 */
[----:B------:R-:W-:Y:S05]  /*0940*/  WARPSYNC.COLLECTIVE R21, `(.L_x_355) ;  /* 0x0000000015087348 */ /* 0x000fea0003c00000 */
[----:B------:R0:W1:Y:S02]  /*0950*/  SHFL.UP P0, R25, R24, R23, R22 ;  /* 0x0400001718197389 */ /* 0x0000640000000016 */
[----:B01----:R-:W-:Y:S05]  /*0960*/  ENDCOLLECTIVE ;  /* 0x000000000000791b */ /* 0x003fea0003800000 */
.L_x_355:
        /* <DEDUP_REMOVED lines=9> */
.L_x_356:
[----:B------:R-:W-:Y:S02]  /*0a00*/  IMAD.MOV.U32 R24, RZ, RZ, R26 ;  /* 0x000000ffff187224 */ /* 0x000fe400078e001a */
[----:B------:R-:W-:-:S07]  /*0a10*/  IMAD.MOV.U32 R28, RZ, RZ, R25 ;  /* 0x000000ffff1c7224 */ /* 0x000fce00078e0019 */
[----:B------:R-:W-:Y:S05]  /*0a20*/  WARPSYNC.COLLECTIVE R21, `(.L_x_357) ;  /* 0x0000000015087348 */ /* 0x000fea0003c00000 */
[----:B------:R0:W1:Y:S02]  /*0a30*/  SHFL.UP P0, R25, R24, R23, R22 ;  /* 0x0400001718197389 */ /* 0x0000640000000016 */
[----:B01----:R-:W-:Y:S05]  /*0a40*/  ENDCOLLECTIVE ;  /* 0x000000000000791b */ /* 0x003fea0003800000 */
.L_x_357:
[----:B------:R-:W-:Y:S05]  /*0a50*/  BRA `(.L_x_358) ;  /* 0xfffffff800647947 */ /* 0x000fea000383ffff */
.L_x_359:
        /* <DEDUP_REMOVED lines=10> */
.L_x_516:


//--------------------- .text._ZN3cub18CUB_300001_SM_10006detail10radix_sort30DeviceRadixSortHistogramKernelINS1_5radix10policy_hubIfjyE10Policy1000ELNS0_9SortOrderE0EfyNS1_21identity_decomposer_tEEEvPT2_PKT1_SA_iiT3_ --------------------------
	.section	.text._ZN3cub18CUB_300001_SM_10006detail10radix_sort30DeviceRadixSortHistogramKernelINS1_5radix10policy_hubIfjyE10Policy1000ELNS0_9SortOrderE0EfyNS1_21identity_decomposer_tEEEvPT2_PKT1_SA_iiT3_,"ax",@progbits
	.align	128
        .global         _ZN3cub18CUB_300001_SM_10006detail10radix_sort30DeviceRadixSortHistogramKernelINS1_5radix10policy_hubIfjyE10Policy1000ELNS0_9SortOrderE0EfyNS1_21identity_decomposer_tEEEvPT2_PKT1_SA_iiT3_
        .type           _ZN3cub18CUB_300001_SM_10006detail10radix_sort30DeviceRadixSortHistogramKernelINS1_5radix10policy_hubIfjyE10Policy1000ELNS0_9SortOrderE0EfyNS1_21identity_decomposer_tEEEvPT2_PKT1_SA_iiT3_,@function
        .size           _ZN3cub18CUB_300001_SM_10006detail10radix_sort30DeviceRadixSortHistogramKernelINS1_5radix10policy_hubIfjyE10Policy1000ELNS0_9SortOrderE0EfyNS1_21identity_decomposer_tEEEvPT2_PKT1_SA_iiT3_,(.L_x_517 - _ZN3cub18CUB_300001_SM_10006detail10radix_sort30DeviceRadixSortHistogramKernelINS1_5radix10policy_hubIfjyE10Policy1000ELNS0_9SortOrderE0EfyNS1_21identity_decomposer_tEEEvPT2_PKT1_SA_iiT3_)
        .other          _ZN3cub18CUB_300001_SM_10006detail10radix_sort30DeviceRadixSortHistogramKernelINS1_5radix10policy_hubIfjyE10Policy1000ELNS0_9SortOrderE0EfyNS1_21identity_decomposer_tEEEvPT2_PKT1_SA_iiT3_,@"STO_CUDA_ENTRY STV_DEFAULT"
_ZN3cub18CUB_300001_SM_10006detail10radix_sort30DeviceRadixSortHistogramKernelINS1_5radix10policy_hubIfjyE10Policy1000ELNS0_9SortOrderE0EfyNS1_21identity_decomposer_tEEEvPT2_PKT1_SA_iiT3_:
.text._ZN3cub18CUB_300001_SM_10006detail10radix_sort30DeviceRadixSortHistogramKernelINS1_5radix10policy_hubIfjyE10Policy1000ELNS0_9SortOrderE0EfyNS1_21identity_decomposer_tEEEvPT2_PKT1_SA_iiT3_:
        /* <DEDUP_REMOVED lines=38> */
.L_x_443:
        /* <DEDUP_REMOVED lines=13> */
.L_x_363:
        /* <DEDUP_REMOVED lines=21> */
.L_x_362:
        /* <DEDUP_REMOVED lines=19> */
.L_x_365:
        /* <DEDUP_REMOVED lines=18> */
.L_x_364:
[----:B------:R-:W-:-:S13]  /*06d0*/  ISETP.GT.U32.AND P2, PT, R0, 0x7f, PT ;  /* 0x0000007f0000780c */ /* 0x000fda0003f44070 */
[----:B------:R-:W-:Y:S05]  /*06e0*/  @P2 BRA `(.L_x_361) ;  /* 0x0000000000e02947 */ /* 0x000fea0003800000 */
[----:B--23--:R-:W-:Y:S01]  /*06f0*/  IMAD.MOV.U32 R2, RZ, RZ, RZ ;  /* 0x000000ffff027224 */ /* 0x00cfe200078e00ff */
[----:B------:R-:W-:Y:S06]  /*0700*/  @!P1 BRA `(.L_x_366) ;  /* 0x0000000000589947 */ /* 0x000fec0003800000 */
[----:B------:R-:W-:-:S07]  /*0710*/  IMAD.MOV.U32 R2, RZ, RZ, RZ ;  /* 0x000000ffff027224 */ /* 0x000fce00078e00ff */
.L_x_367:
        /* <DEDUP_REMOVED lines=21> */
.L_x_366:
        /* <DEDUP_REMOVED lines=14> */
.L_x_368:
        /* <DEDUP_REMOVED lines=18> */
.L_x_361:
[----:B------:R-:W-:Y:S05]  /*0a70*/  BSYNC.RECONVERGENT B0 ;  /* 0x0000000000007941 */ /* 0x000fea0003800200 */
.L_x_360:
        /* <DEDUP_REMOVED lines=16> */
.L_x_374:
        /* <DEDUP_REMOVED lines=36> */
.L_x_370:
        /* <DEDUP_REMOVED lines=67> */
.L_x_371:
        /* <DEDUP_REMOVED lines=89> */
.L_x_373:
        /* <DEDUP_REMOVED lines=72> */
.L_x_372:
[----:B------:R-:W-:Y:S05]  /*1c00*/  BRA.U !UP0, `(.L_x_374) ;  /* 0xffffffed08dc7547 */ /* 0x000fea000b83ffff */
.L_x_369:
        /* <DEDUP_REMOVED lines=13> */
.L_x_394:
        /* <DEDUP_REMOVED lines=16> */
.L_x_379:
[----:B------:R-:W-:Y:S05]  /*1de0*/  BSYNC.RECONVERGENT B1 ;  /* 0x0000000000017941 */ /* 0x000fea0003800200 */
.L_x_378:
        /* <DEDUP_REMOVED lines=15> */
.L_x_381:
[----:B------:R-:W-:Y:S05]  /*1ee0*/  BSYNC.RECONVERGENT B1 ;  /* 0x0000000000017941 */ /* 0x000fea0003800200 */
.L_x_380:
[----:B------:R-:W-:Y:S04]  /*1ef0*/  BSSY.RECONVERGENT B1, `(.L_x_382) ;  /* 0x0000007000017945 */ /* 0x000fe80003800200 */
[----:B------:R-:W-:Y:S05]  /*1f00*/  @!P0 BRA `(.L_x_383) ;  /* 0x0000000000148947 */ /* 0x000fea0003800000 */
[----:B01----:R-:W-:Y:S02]  /*1f10*/  IMAD R17, R3, 0x100, R0 ;  /* 0x0000010003117824 */ /* 0x003fe400078e0200 */
[----:B------:R-:W-:Y:S02]  /*1f20*/  IMAD.MOV.U32 R23, RZ, RZ, RZ ;  /* 0x000000ffff177224 */ /* 0x000fe400078e00ff */
[----:B------:R-:W-:-:S04]  /*1f30*/  VIADD R17, R17, 0x200 ;  /* 0x0000020011117836 */ /* 0x000fc80000000000 */
[----:B------:R-:W-:-:S05]  /*1f40*/  IMAD.WIDE.U32 R16, R17, 0x8, R4 ;  /* 0x0000000811107825 */ /* 0x000fca00078e0004 */
[----:B------:R2:W-:Y:S02]  /*1f50*/  REDG.E.ADD.64.STRONG.GPU desc[UR20][R16.64], R22 ;  /* 0x000000161000798e */ /* 0x0005e4000c12e514 */
.L_x_383:
[----:B------:R-:W-:Y:S05]  /*1f60*/  BSYNC.RECONVERGENT B1 ;  /* 0x0000000000017941 */ /* 0x000fea0003800200 */
.L_x_382:
[----:B------:R-:W-:Y:S04]  /*1f70*/  BSSY.RECONVERGENT B1, `(.L_x_384) ;  /* 0x0000007000017945 */ /* 0x000fe80003800200 */
[----:B------:R-:W-:Y:S05]  /*1f80*/  @!P1 BRA `(.L_x_385) ;  /* 0x0000000000149947 */ /* 0x000fea0003800000 */
[----:B012---:R-:W-:Y:S02]  /*1f90*/  IMAD R17, R3, 0x100, R0 ;  /* 0x0000010003117824 */ /* 0x007fe400078e0200 */
[----:B------:R-:W-:Y:S02]  /*1fa0*/  IMAD.MOV.U32 R15, RZ, RZ, RZ ;  /* 0x000000ffff0f7224 */ /* 0x000fe400078e00ff */
[----:B------:R-:W-:-:S04]  /*1fb0*/  VIADD R17, R17, 0x300 ;  /* 0x0000030011117836 */ /* 0x000fc80000000000 */
[----:B------:R-:W-:-:S05]  /*1fc0*/  IMAD.WIDE.U32 R16, R17, 0x8, R4 ;  /* 0x0000000811107825 */ /* 0x000fca00078e0004 */
[----:B------:R3:W-:Y:S02]  /*1fd0*/  REDG.E.ADD.64.STRONG.GPU desc[UR20][R16.64], R14 ;  /* 0x0000000e1000798e */ /* 0x0007e4000c12e514 */
.L_x_385:
[----:B------:R-:W-:Y:S05]  /*1fe0*/  BSYNC.RECONVERGENT B1 ;  /* 0x0000000000017941 */ /* 0x000fea0003800200 */
.L_x_384:
[----:B------:R-:W-:Y:S04]  /*1ff0*/  BSSY.RECONVERGENT B1, `(.L_x_386) ;  /* 0x0000007000017945 */ /* 0x000fe80003800200 */
[----:B------:R-:W-:Y:S05]  /*2000*/  @!P2 BRA `(.L_x_387) ;  /* 0x000000000014a947 */ /* 0x000fea0003800000 */
[----:B---3--:R-:W-:Y:S02]  /*2010*/  IMAD R15, R3, 0x100, R0 ;  /* 0x00000100030f7824 */ /* 0x008fe400078e0200 */
[----:B------:R-:W-:Y:S02]  /*2020*/  IMAD.MOV.U32 R13, RZ, RZ, RZ ;  /* 0x000000ffff0d7224 */ /* 0x000fe400078e00ff */
[----:B------:R-:W-:-:S04]  /*2030*/  VIADD R15, R15, 0x400 ;  /* 0x000004000f0f7836 */ /* 0x000fc80000000000 */
[----:B------:R-:W-:-:S05]  /*2040*/  IMAD.WIDE.U32 R14, R15, 0x8, R4 ;  /* 0x000000080f0e7825 */ /* 0x000fca00078e0004 */
[----:B------:R4:W-:Y:S02]  /*2050*/  REDG.E.ADD.64.STRONG.GPU desc[UR20][R14.64], R12 ;  /* 0x0000000c0e00798e */ /* 0x0009e4000c12e514 */
.L_x_387:
[----:B------:R-:W-:Y:S05]  /*2060*/  BSYNC.RECONVERGENT B1 ;  /* 0x0000000000017941 */ /* 0x000fea0003800200 */
.L_x_386:
[----:B------:R-:W-:Y:S04]  /*2070*/  BSSY.RECONVERGENT B1, `(.L_x_388) ;  /* 0x0000007000017945 */ /* 0x000fe80003800200 */
[----:B------:R-:W-:Y:S05]  /*2080*/  @!P3 BRA `(.L_x_389) ;  /* 0x000000000014b947 */ /* 0x000fea0003800000 */
[----:B----4-:R-:W-:Y:S02]  /*2090*/  IMAD R13, R3, 0x100, R0 ;  /* 0x00000100030d7824 */ /* 0x010fe400078e0200 */
[----:B------:R-:W-:Y:S02]  /*20a0*/  IMAD.MOV.U32 R7, RZ, RZ, RZ ;  /* 0x000000ffff077224 */ /* 0x000fe400078e00ff */
[----:B------:R-:W-:-:S04]  /*20b0*/  VIADD R13, R13, 0x500 ;  /* 0x000005000d0d7836 */ /* 0x000fc80000000000 */
[----:B------:R-:W-:-:S05]  /*20c0*/  IMAD.WIDE.U32 R12, R13, 0x8, R4 ;  /* 0x000000080d0c7825 */ /* 0x000fca00078e0004 */
[----:B------:R4:W-:Y:S02]  /*20d0*/  REDG.E.ADD.64.STRONG.GPU desc[UR20][R12.64], R6 ;  /* 0x000000060c00798e */ /* 0x0009e4000c12e514 */
.L_x_389:
[----:B------:R-:W-:Y:S05]  /*20e0*/  BSYNC.RECONVERGENT B1 ;  /* 0x0000000000017941 */ /* 0x000fea0003800200 */
.L_x_388:
[----:B------:R-:W-:Y:S04]  /*20f0*/  BSSY.RECONVERGENT B1, `(.L_x_390) ;  /* 0x0000007000017945 */ /* 0x000fe80003800200 */
[----:B------:R-:W-:Y:S05]  /*2100*/  @!P4 BRA `(.L_x_391) ;  /* 0x000000000014c947 */ /* 0x000fea0003800000 */
[----:B----4-:R-:W-:Y:S02]  /*2110*/  IMAD R7, R3, 0x100, R0 ;  /* 0x0000010003077824 */ /* 0x010fe400078e0200 */
[----:B------:R-:W-:Y:S02]  /*2120*/  IMAD.MOV.U32 R9, RZ, RZ, RZ ;  /* 0x000000ffff097224 */ /* 0x000fe400078e00ff */
[----:B------:R-:W-:-:S04]  /*2130*/  VIADD R7, R7, 0x600 ;  /* 0x0000060007077836 */ /* 0x000fc80000000000 */
[----:B------:R-:W-:-:S05]  /*2140*/  IMAD.WIDE.U32 R6, R7, 0x8, R4 ;  /* 0x0000000807067825 */ /* 0x000fca00078e0004 */
[----:B------:R4:W-:Y:S02]  /*2150*/  REDG.E.ADD.64.STRONG.GPU desc[UR20][R6.64], R8 ;  /* 0x000000080600798e */ /* 0x0009e4000c12e514 */
.L_x_391:
[----:B------:R-:W-:Y:S05]  /*2160*/  BSYNC.RECONVERGENT B1 ;  /* 0x0000000000017941 */ /* 0x000fea0003800200 */
.L_x_390:
[----:B------:R-:W-:Y:S04]  /*2170*/  BSSY.RECONVERGENT B1, `(.L_x_392) ;  /* 0x0000007000017945 */ /* 0x000fe80003800200 */
[----:B------:R-:W-:Y:S05]  /*2180*/  @!P5 BRA `(.L_x_393) ;  /* 0x000000000014d947 */ /* 0x000fea0003800000 */
[----:B----4-:R-:W-:Y:S02]  /*2190*/  IMAD R7, R3, 0x100, R0 ;  /* 0x0000010003077824 */ /* 0x010fe400078e0200 */
[----:B------:R-:W-:Y:S02]  /*21a0*/  IMAD.MOV.U32 R11, RZ, RZ, RZ ;  /* 0x000000ffff0b7224 */ /* 0x000fe400078e00ff */
[----:B------:R-:W-:-:S04]  /*21b0*/  VIADD R7, R7, 0x700 ;  /* 0x0000070007077836 */ /* 0x000fc80000000000 */
[----:B------:R-:W-:-:S05]  /*21c0*/  IMAD.WIDE.U32 R6, R7, 0x8, R4 ;  /* 0x0000000807067825 */ /* 0x000fca00078e0004 */
[----:B------:R4:W-:Y:S02]  /*21d0*/  REDG.E.ADD.64.STRONG.GPU desc[UR20][R6.64], R10 ;  /* 0x0000000a0600798e */ /* 0x0009e4000c12e514 */
.L_x_393:
[----:B------:R-:W-:Y:S05]  /*21e0*/  BSYNC.RECONVERGENT B1 ;  /* 0x0000000000017941 */ /* 0x000fea0003800200 */
.L_x_392:
[----:B------:R-:W-:-:S05]  /*21f0*/  VIADD R3, R3, 0x8 ;  /* 0x0000000803037836 */ /* 0x000fca0000000000 */
[----:B------:R-:W-:-:S13]  /*2200*/  ISETP.NE.AND P0, PT, R3, UR27, PT ;  /* 0x0000001b03007c0c */ /* 0x000fda000bf05270 */
[----:B------:R-:W-:Y:S05]  /*2210*/  @P0 BRA `(.L_x_394) ;  /* 0xfffffff800b00947 */ /* 0x000fea000383ffff */
[----:B------:R-:W-:-:S07]  /*2220*/  IMAD.U32 R5, RZ, RZ, UR27 ;  /* 0x0000001bff057e24 */ /* 0x000fce000f8e00ff */
.L_x_377:
        /* <DEDUP_REMOVED lines=24> */
.L_x_398:
[----:B------:R-:W-:Y:S05]  /*23b0*/  BSYNC.RECONVERGENT B1 ;  /* 0x0000000000017941 */ /* 0x000fea0003800200 */
.L_x_397:
        /* <DEDUP_REMOVED lines=9> */
.L_x_400:
[----:B------:R-:W-:Y:S05]  /*2450*/  BSYNC.RECONVERGENT B1 ;  /* 0x0000000000017941 */ /* 0x000fea0003800200 */
.L_x_399:
        /* <DEDUP_REMOVED lines=8> */
.L_x_402:
[----:B------:R-:W-:Y:S05]  /*24e0*/  BSYNC.RECONVERGENT B1 ;  /* 0x0000000000017941 */ /* 0x000fea0003800200 */
.L_x_401:
        /* <DEDUP_REMOVED lines=9> */
.L_x_404:
[----:B------:R-:W-:Y:S05]  /*2580*/  BSYNC.RECONVERGENT B1 ;  /* 0x0000000000017941 */ /* 0x000fea0003800200 */
.L_x_403:
[----:B------:R-:W-:-:S07]  /*2590*/  VIADD R5, R5, 0x4 ;  /* 0x0000000405057836 */ /* 0x000fce0000000000 */
.L_x_396:
        /* <DEDUP_REMOVED lines=18> */
.L_x_408:
[----:B------:R-:W-:Y:S05]  /*26c0*/  BSYNC.RECONVERGENT B2 ;  /* 0x0000000000027941 */ /* 0x000fea0003800200 */
.L_x_407:
        /* <DEDUP_REMOVED lines=9> */
.L_x_410:
[----:B------:R-:W-:Y:S05]  /*2760*/  BSYNC.RECONVERGENT B2 ;  /* 0x0000000000027941 */ /* 0x000fea0003800200 */
.L_x_409:
[----:B------:R-:W-:-:S07]  /*2770*/  VIADD R5, R5, 0x2 ;  /* 0x0000000205057836 */ /* 0x000fce0000000000 */
.L_x_406:
        /* <DEDUP_REMOVED lines=12> */
.L_x_405:
[----:B------:R-:W-:Y:S05]  /*2840*/  BSYNC.RECONVERGENT B1 ;  /* 0x0000000000017941 */ /* 0x000fea0003800200 */
.L_x_395:
[----:B------:R-:W-:-:S13]  /*2850*/  ISETP.GT.U32.AND P0, PT, R0, 0x7f, PT ;  /* 0x0000007f0000780c */ /* 0x000fda0003f04070 */
[----:B------:R-:W-:Y:S05]  /*2860*/  @P0 BRA `(.L_x_376) ;  /* 0x00000008008c0947 */ /* 0x000fea0003800000 */
[----:B------:R-:W-:Y:S01]  /*2870*/  UISETP.GE.U32.AND UP0, UPT, UR22, 0x7, UPT ;  /* 0x000000071600788c */ /* 0x000fe2000bf06070 */
[----:B0-----:R-:W-:-:S08]  /*2880*/  IMAD.MOV.U32 R5, RZ, RZ, RZ ;  /* 0x000000ffff057224 */ /* 0x001fd000078e00ff */
[----:B------:R-:W-:Y:S05]  /*2890*/  BRA.U !UP0, `(.L_x_411) ;  /* 0x0000000508147547 */ /* 0x000fea000b800000 */
[----:B-1----:R-:W0:Y:S01]  /*28a0*/  LDC.64 R4, c[0x0][0x380] ;  /* 0x0000e000ff047b82 */ /* 0x002e220000000a00 */
[----:B------:R-:W-:-:S07]  /*28b0*/  IMAD.MOV.U32 R9, RZ, RZ, RZ ;  /* 0x000000ffff097224 */ /* 0x000fce00078e00ff */
.L_x_428:
        /* <DEDUP_REMOVED lines=18> */
.L_x_413:
[----:B------:R-:W-:Y:S05]  /*29e0*/  BSYNC.RECONVERGENT B1 ;  /* 0x0000000000017941 */ /* 0x000fea0003800200 */
.L_x_412:
[----:B------:R-:W-:Y:S04]  /*29f0*/  BSSY.RECONVERGENT B1, `(.L_x_414) ;  /* 0x0000005000017945 */ /* 0x000fe80003800200 */
[----:B------:R-:W-:Y:S05]  /*2a00*/  @!P1 BRA `(.L_x_415) ;  /* 0x00000000000c9947 */ /* 0x000fea0003800000 */
[----:B0-----:R-:W-:Y:S02]  /*2a10*/  IMAD.MOV.U32 R14, RZ, RZ, R13 ;  /* 0x000000ffff0e7224 */ /* 0x001fe400078e000d */
[----:B------:R-:W-:-:S05]  /*2a20*/  IMAD.MOV.U32 R15, RZ, RZ, RZ ;  /* 0x000000ffff0f7224 */ /* 0x000fca00078e00ff */
[----:B------:R1:W-:Y:S02]  /*2a30*/  REDG.E.ADD.64.STRONG.GPU desc[UR20][R6.64+0xc00], R14 ;  /* 0x000c000e0600798e */ /* 0x0003e4000c12e514 */
.L_x_415:
[----:B------:R-:W-:Y:S05]  /*2a40*/  BSYNC.RECONVERGENT B1 ;  /* 0x0000000000017941 */ /* 0x000fea0003800200 */
.L_x_414:
        /* <DEDUP_REMOVED lines=12> */
.L_x_417:
[----:B------:R-:W-:Y:S05]  /*2b10*/  BSYNC.RECONVERGENT B1 ;  /* 0x0000000000017941 */ /* 0x000fea0003800200 */
.L_x_416:
[----:B------:R-:W-:Y:S04]  /*2b20*/  BSSY.RECONVERGENT B1, `(.L_x_418) ;  /* 0x0000005000017945 */ /* 0x000fe80003800200 */
[----:B------:R-:W-:Y:S05]  /*2b30*/  @!P1 BRA `(.L_x_419) ;  /* 0x00000000000c9947 */ /* 0x000fea0003800000 */
[----:B012---:R-:W-:Y:S02]  /*2b40*/  IMAD.MOV.U32 R14, RZ, RZ, R18 ;  /* 0x000000ffff0e7224 */ /* 0x007fe400078e0012 */
[----:B------:R-:W-:-:S05]  /*2b50*/  IMAD.MOV.U32 R15, RZ, RZ, RZ ;  /* 0x000000ffff0f7224 */ /* 0x000fca00078e00ff */
[----:B------:R3:W-:Y:S02]  /*2b60*/  REDG.E.ADD.64.STRONG.GPU desc[UR20][R6.64+0x1c00], R14 ;  /* 0x001c000e0600798e */ /* 0x0007e4000c12e514 */
.L_x_419:
[----:B------:R-:W-:Y:S05]  /*2b70*/  BSYNC.RECONVERGENT B1 ;  /* 0x0000000000017941 */ /* 0x000fea0003800200 */
.L_x_418:
[----:B------:R-:W-:Y:S04]  /*2b80*/  BSSY.RECONVERGENT B1, `(.L_x_420) ;  /* 0x0000005000017945 */ /* 0x000fe80003800200 */
[----:B------:R-:W-:Y:S05]  /*2b90*/  @!P2 BRA `(.L_x_421) ;  /* 0x00000000000ca947 */ /* 0x000fea0003800000 */
[----:B0123--:R-:W-:Y:S02]  /*2ba0*/  IMAD.MOV.U32 R14, RZ, RZ, R19 ;  /* 0x000000ffff0e7224 */ /* 0x00ffe400078e0013 */
[----:B------:R-:W-:-:S05]  /*2bb0*/  IMAD.MOV.U32 R15, RZ, RZ, RZ ;  /* 0x000000ffff0f7224 */ /* 0x000fca00078e00ff */
[----:B------:R4:W-:Y:S02]  /*2bc0*/  REDG.E.ADD.64.STRONG.GPU desc[UR20][R6.64+0x2400], R14 ;  /* 0x0024000e0600798e */ /* 0x0009e4000c12e514 */
.L_x_421:
[----:B------:R-:W-:Y:S05]  /*2bd0*/  BSYNC.RECONVERGENT B1 ;  /* 0x0000000000017941 */ /* 0x000fea0003800200 */
.L_x_420:
[----:B------:R-:W-:Y:S04]  /*2be0*/  BSSY.RECONVERGENT B1, `(.L_x_422) ;  /* 0x0000004000017945 */ /* 0x000fe80003800200 */
[----:B------:R-:W-:Y:S05]  /*2bf0*/  @!P3 BRA `(.L_x_423) ;  /* 0x000000000008b947 */ /* 0x000fea0003800000 */
[----:B------:R-:W-:-:S05]  /*2c00*/  IMAD.MOV.U32 R17, RZ, RZ, RZ ;  /* 0x000000ffff117224 */ /* 0x000fca00078e00ff */
[----:B------:R0:W-:Y:S02]  /*2c10*/  REDG.E.ADD.64.STRONG.GPU desc[UR20][R6.64+0x2c00], R16 ;  /* 0x002c00100600798e */ /* 0x0001e4000c12e514 */
.L_x_423:
[----:B------:R-:W-:Y:S05]  /*2c20*/  BSYNC.RECONVERGENT B1 ;  /* 0x0000000000017941 */ /* 0x000fea0003800200 */
.L_x_422:
[----:B------:R-:W-:Y:S04]  /*2c30*/  BSSY.RECONVERGENT B1, `(.L_x_424) ;  /* 0x0000004000017945 */ /* 0x000fe80003800200 */
[----:B------:R-:W-:Y:S05]  /*2c40*/  @!P4 BRA `(.L_x_425) ;  /* 0x000000000008c947 */ /* 0x000fea0003800000 */
[----:B------:R-:W-:-:S05]  /*2c50*/  IMAD.MOV.U32 R13, RZ, RZ, RZ ;  /* 0x000000ffff0d7224 */ /* 0x000fca00078e00ff */
[----:B------:R0:W-:Y:S02]  /*2c60*/  REDG.E.ADD.64.STRONG.GPU desc[UR20][R6.64+0x3400], R12 ;  /* 0x0034000c0600798e */ /* 0x0001e4000c12e514 */
.L_x_425:
[----:B------:R-:W-:Y:S05]  /*2c70*/  BSYNC.RECONVERGENT B1 ;  /* 0x0000000000017941 */ /* 0x000fea0003800200 */
.L_x_424:
[----:B------:R-:W-:Y:S04]  /*2c80*/  BSSY.RECONVERGENT B1, `(.L_x_426) ;  /* 0x0000004000017945 */ /* 0x000fe80003800200 */
[----:B------:R-:W-:Y:S05]  /*2c90*/  @!P5 BRA `(.L_x_427) ;  /* 0x000000000008d947 */ /* 0x000fea0003800000 */
[----:B------:R-:W-:-:S05]  /*2ca0*/  IMAD.MOV.U32 R11, RZ, RZ, RZ ;  /* 0x000000ffff0b7224 */ /* 0x000fca00078e00ff */
[----:B------:R0:W-:Y:S02]  /*2cb0*/  REDG.E.ADD.64.STRONG.GPU desc[UR20][R6.64+0x3c00], R10 ;  /* 0x003c000a0600798e */ /* 0x0001e4000c12e514 */
.L_x_427:
[----:B------:R-:W-:Y:S05]  /*2cc0*/  BSYNC.RECONVERGENT B1 ;  /* 0x0000000000017941 */ /* 0x000fea0003800200 */
.L_x_426:
[----:B------:R-:W-:Y:S05]  /*2cd0*/  @P0 BRA `(.L_x_428) ;  /* 0xfffffff800f80947 */ /* 0x000fea000383ffff */
[----:B------:R-:W-:-:S07]  /*2ce0*/  IMAD.U32 R5, RZ, RZ, UR27 ;  /* 0x0000001bff057e24 */ /* 0x000fce000f8e00ff */
.L_x_411:
        /* <DEDUP_REMOVED lines=20> */
.L_x_431:
[----:B------:R-:W-:Y:S05]  /*2e30*/  BSYNC.RECONVERGENT B1 ;  /* 0x0000000000017941 */ /* 0x000fea0003800200 */
.L_x_430:
        /* <DEDUP_REMOVED lines=9> */
.L_x_433:
[----:B------:R-:W-:Y:S05]  /*2ed0*/  BSYNC.RECONVERGENT B1 ;  /* 0x0000000000017941 */ /* 0x000fea0003800200 */
.L_x_432:
        /* <DEDUP_REMOVED lines=8> */
.L_x_435:
[----:B------:R-:W-:Y:S05]  /*2f60*/  BSYNC.RECONVERGENT B1 ;  /* 0x0000000000017941 */ /* 0x000fea0003800200 */
.L_x_434:
        /* <DEDUP_REMOVED lines=9> */
.L_x_437:
[----:B------:R-:W-:Y:S05]  /*3000*/  BSYNC.RECONVERGENT B1 ;  /* 0x0000000000017941 */ /* 0x000fea0003800200 */
.L_x_436:
[----:B------:R-:W-:-:S07]  /*3010*/  VIADD R5, R5, 0x4 ;  /* 0x0000000405057836 */ /* 0x000fce0000000000 */
.L_x_429:
        /* <DEDUP_REMOVED lines=17> */
.L_x_440:
[----:B------:R-:W-:Y:S05]  /*3130*/  BSYNC.RECONVERGENT B1 ;  /* 0x0000000000017941 */ /* 0x000fea0003800200 */
.L_x_439:
        /* <DEDUP_REMOVED lines=9> */
.L_x_442:
[----:B------:R-:W-:Y:S05]  /*31d0*/  BSYNC.RECONVERGENT B1 ;  /* 0x0000000000017941 */ /* 0x000fea0003800200 */
.L_x_441:
[----:B------:R-:W-:-:S07]  /*31e0*/  VIADD R5, R5, 0x2 ;  /* 0x0000000205057836 */ /* 0x000fce0000000000 */
.L_x_438:
        /* <DEDUP_REMOVED lines=11> */
.L_x_376:
[----:B------:R-:W-:Y:S05]  /*32a0*/  BSYNC.RECONVERGENT B0 ;  /* 0x0000000000007941 */ /* 0x000fea0003800200 */
.L_x_375:
[----:B------:R-:W-:Y:S01]  /*32b0*/  BAR.SYNC.DEFER_BLOCKING 0x0 ;  /* 0x0000000000007b1d */ /* 0x000fe20000010000 */
[----:B------:R-:W-:-:S04]  /*32c0*/  UIADD3 UR6, UP0, UPT, UR6, 0x1, URZ ;  /* 0x0000000106067890 */ /* 0x000fc8000ff1e0ff */
[----:B------:R-:W-:Y:S02]  /*32d0*/  UIADD3.X UR7, UPT, UPT, URZ, UR7, URZ, UP0, !UPT ;  /* 0x00000007ff077290 */ /* 0x000fe400087fe4ff */
[----:B------:R-:W-:-:S04]  /*32e0*/  UISETP.NE.U32.AND UP0, UPT, UR6, UR11, UPT ;  /* 0x0000000b0600728c */ /* 0x000fc8000bf05070 */
[----:B------:R-:W-:-:S09]  /*32f0*/  UISETP.NE.AND.EX UP0, UPT, UR7, UR12, UPT, UP0 ;  /* 0x0000000c0700728c */ /* 0x000fd2000bf05300 */
[----:B------:R-:W-:Y:S05]  /*3300*/  BRA.U UP0, `(.L_x_443) ;  /* 0xffffffcd00d47547 */ /* 0x000fea000b83ffff */
[----:B------:R-:W-:Y:S05]  /*3310*/  EXIT ;  /* 0x000000000000794d */ /* 0x000fea0003800000 */
.L_x_444:
        /* <DEDUP_REMOVED lines=14> */
.L_x_517:


//--------------------- .text._ZN3cub18CUB_300001_SM_10006detail10radix_sort31DeviceRadixSortSingleTileKernelINS1_5radix10policy_hubIfjyE10Policy1000ELNS0_9SortOrderE0EfjyNS1_21identity_decomposer_tEEEvPKT1_PSA_PKT2_PSE_T3_iiT4_ --------------------------
	.section	.text._ZN3cub18CUB_300001_SM_10006detail10radix_sort31DeviceRadixSortSingleTileKernelINS1_5radix10policy_hubIfjyE10Policy1000ELNS0_9SortOrderE0EfjyNS1_21identity_decomposer_tEEEvPKT1_PSA_PKT2_PSE_T3_iiT4_,"ax",@progbits
	.align	128
        .global         _ZN3cub18CUB_300001_SM_10006detail10radix_sort31DeviceRadixSortSingleTileKernelINS1_5radix10policy_hubIfjyE10Policy1000ELNS0_9SortOrderE0EfjyNS1_21identity_decomposer_tEEEvPKT1_PSA_PKT2_PSE_T3_iiT4_
        .type           _ZN3cub18CUB_300001_SM_10006detail10radix_sort31DeviceRadixSortSingleTileKernelINS1_5radix10policy_hubIfjyE10Policy1000ELNS0_9SortOrderE0EfjyNS1_21identity_decomposer_tEEEvPKT1_PSA_PKT2_PSE_T3_iiT4_,@function
        .size           _ZN3cub18CUB_300001_SM_10006detail10radix_sort31DeviceRadixSortSingleTileKernelINS1_5radix10policy_hubIfjyE10Policy1000ELNS0_9SortOrderE0EfjyNS1_21identity_decomposer_tEEEvPKT1_PSA_PKT2_PSE_T3_iiT4_,(.L_x_518 - _ZN3cub18CUB_300001_SM_10006detail10radix_sort31DeviceRadixSortSingleTileKernelINS1_5radix10policy_hubIfjyE10Policy1000ELNS0_9SortOrderE0EfjyNS1_21identity_decomposer_tEEEvPKT1_PSA_PKT2_PSE_T3_iiT4_)
        .other          _ZN3cub18CUB_300001_SM_10006detail10radix_sort31DeviceRadixSortSingleTileKernelINS1_5radix10policy_hubIfjyE10Policy1000ELNS0_9SortOrderE0EfjyNS1_21identity_decomposer_tEEEvPKT1_PSA_PKT2_PSE_T3_iiT4_,@"STO_CUDA_ENTRY STV_DEFAULT"
_ZN3cub18CUB_300001_SM_10006detail10radix_sort31DeviceRadixSortSingleTileKernelINS1_5radix10policy_hubIfjyE10Policy1000ELNS0_9SortOrderE0EfjyNS1_21identity_decomposer_tEEEvPKT1_PSA_PKT2_PSE_T3_iiT4_:
.text._ZN3cub18CUB_300001_SM_10006detail10radix_sort31DeviceRadixSortSingleTileKernelINS1_5radix10policy_hubIfjyE10Policy1000ELNS0_9SortOrderE0EfjyNS1_21identity_decomposer_tEEEvPKT1_PSA_PKT2_PSE_T3_iiT4_:
        /* <DEDUP_REMOVED lines=222> */
.L_x_446:
        /* <DEDUP_REMOVED lines=593> */
.L_x_445:
        /* <DEDUP_REMOVED lines=288> */
.L_x_447:
        /* <DEDUP_REMOVED lines=9> */
.L_x_518:


//--------------------- .text._ZN3cub18CUB_300001_SM_10006detail11EmptyKernelIvEEvv --------------------------
	.section	.text._ZN3cub18CUB_300001_SM_10006detail11EmptyKernelIvEEvv,"ax",@progbits
	.align	128
        .global         _ZN3cub18CUB_300001_SM_10006detail11EmptyKernelIvEEvv
        .type           _ZN3cub18CUB_300001_SM_10006detail11EmptyKernelIvEEvv,@function
        .size           _ZN3cub18CUB_300001_SM_10006detail11EmptyKernelIvEEvv,(.L_x_519 - _ZN3cub18CUB_300001_SM_10006detail11EmptyKernelIvEEvv)
        .other          _ZN3cub18CUB_300001_SM_10006detail11EmptyKernelIvEEvv,@"STO_CUDA_ENTRY STV_DEFAULT"
_ZN3cub18CUB_300001_SM_10006detail11EmptyKernelIvEEvv:
.text._ZN3cub18CUB_300001_SM_10006detail11EmptyKernelIvEEvv:
[----:B------:R-:W-:Y:S01]  /*0000*/  LDC R1, c[0x0][0x37c] ;  /* 0x0000df00ff017b82 */ /* 0x000fe20000000800 */
[----:B------:R-:W-:Y:S05]  /*0010*/  EXIT ;  /* 0x000000000000794d */ /* 0x000fea0003800000 */
.L_x_448:
        /* <DEDUP_REMOVED lines=14> */
.L_x_519:


//--------------------- .text._Z13bitonicSortV8PfPjj --------------------------
	.section	.text._Z13bitonicSortV8PfPjj,"ax",@progbits
	.align	128
        .global         _Z13bitonicSortV8PfPjj
        .type           _Z13bitonicSortV8PfPjj,@function
        .size           _Z13bitonicSortV8PfPjj,(.L_x_520 - _Z13bitonicSortV8PfPjj)
        .other          _Z13bitonicSortV8PfPjj,@"STO_CUDA_ENTRY STV_DEFAULT"
_Z13bitonicSortV8PfPjj:
.text._Z13bitonicSortV8PfPjj:
[----:B------:R-:W0:Y:S01]  /*0000*/  LDC R1, c[0x0][0x37c] ;  /* 0x0000df00ff017b82 */ /* 0x000e220000000800 */
[----:B------:R-:W1:Y:S01]  /*0010*/  LDCU UR4, c[0x0][0x390] ;  /* 0x00007200ff0477ac */ /* 0x000e620008000800 */
[----:B------:R-:W2:Y:S01]  /*0020*/  LDCU.64 UR36, c[0x0][0x358] ;  /* 0x00006b00ff2477ac */ /* 0x000ea20008000a00 */
[----:B-1----:R-:W-:-:S09]  /*0030*/  UISETP.GE.U32.AND UP0, UPT, UR4, 0x401, UPT ;  /* 0x000004010400788c */ /* 0x002fd2000bf06070 */
[----:B--2---:R-:W-:Y:S05]  /*0040*/  BRA.U !UP0, `(.L_x_449) ;  /* 0x0000000108407547 */ /* 0x004fea000b800000 */
[----:B------:R-:W-:Y:S01]  /*0050*/  MOV R0, 0x1c8 ;  /* 0x000001c800007802 */ /* 0x000fe20000000f00 */
[----:B------:R-:W1:Y:S01]  /*0060*/  LDCU.64 UR4, c[0x4][0x1c0] ;  /* 0x01003800ff0477ac */ /* 0x000e620008000a00 */
[----:B------:R-:W-:Y:S02]  /*0070*/  HFMA2 R13, -RZ, RZ, 0, 0 ;  /* 0x00000000ff0d7431 */ /* 0x000fe400000001ff */
[----:B------:R-:W-:Y:S01]  /*0080*/  IMAD.MOV.U32 R8, RZ, RZ, 0x156 ;  /* 0x00000156ff087424 */ /* 0x000fe200078e00ff */
[----:B------:R2:W3:Y:S01]  /*0090*/  LDC.64 R2, c[0x4][R0] ;  /* 0x0100000000027b82 */ /* 0x0004e20000000a00 */
[----:B------:R-:W4:Y:S01]  /*00a0*/  LDCU.64 UR6, c[0x4][0x1b8] ;  /* 0x01003700ff0677ac */ /* 0x000f220008000a00 */
[----:B------:R-:W-:Y:S01]  /*00b0*/  IMAD.MOV.U32 R12, RZ, RZ, 0x1 ;  /* 0x00000001ff0c7424 */ /* 0x000fe200078e00ff */
[----:B------:R-:W5:Y:S01]  /*00c0*/  LDCU.64 UR8, c[0x4][0x40] ;  /* 0x01000800ff0877ac */ /* 0x000f620008000a00 */
[----:B-1----:R-:W-:Y:S02]  /*00d0*/  IMAD.U32 R4, RZ, RZ, UR4 ;  /* 0x00000004ff047e24 */ /* 0x002fe4000f8e00ff */
[----:B------:R-:W-:Y:S01]  /*00e0*/  IMAD.U32 R5, RZ, RZ, UR5 ;  /* 0x00000005ff057e24 */ /* 0x000fe2000f8e00ff */
[----:B----4-:R-:W-:Y:S01]  /*00f0*/  MOV R6, UR6 ;  /* 0x0000000600067c02 */ /* 0x010fe20008000f00 */
[----:B------:R-:W-:-:S02]  /*0100*/  IMAD.U32 R7, RZ, RZ, UR7 ;  /* 0x00000007ff077e24 */ /* 0x000fc4000f8e00ff */
[----:B-----5:R-:W-:Y:S01]  /*0110*/  IMAD.U32 R10, RZ, RZ, UR8 ;  /* 0x00000008ff0a7e24 */ /* 0x020fe2000f8e00ff */
[----:B--2---:R-:W-:-:S07]  /*0120*/  MOV R11, UR9 ;  /* 0x00000009000b7c02 */ /* 0x004fce0008000f00 */
[----:B------:R-:W-:-:S07]  /*0130*/  LEPC R20, `(.L_x_449) ;  /* 0x000000001014794e */ /* 0x000fce0000000000 */
[----:B0--3--:R-:W-:Y:S05]  /*0140*/  CALL.ABS.NOINC R2 ;  /* 0x0000000002007343 */ /* 0x009fea0003c00000 */
.L_x_449:
[----:B------:R-:W1:Y:S01]  /*0150*/  S2R R15, SR_TID.X ;  /* 0x00000000000f7919 */ /* 0x000e620000002100 */
[----:B------:R-:W1:Y:S08]  /*0160*/  LDC.64 R2, c[0x0][0x380] ;  /* 0x0000e000ff027b82 */ /* 0x000e700000000a00 */
[----:B------:R-:W2:Y:S01]  /*0170*/  LDC.64 R4, c[0x0][0x388] ;  /* 0x0000e200ff047b82 */ /* 0x000ea20000000a00 */
[----:B-1----:R-:W-:-:S04]  /*0180*/  IMAD.WIDE.U32 R2, R15, 0x4, R2 ;  /* 0x000000040f027825 */ /* 0x002fc800078e0002 */
[----:B--2---:R-:W-:Y:S01]  /*0190*/  IMAD.WIDE.U32 R4, R15, 0x4, R4 ;  /* 0x000000040f047825 */ /* 0x004fe200078e0004 */
[----:B------:R-:W2:Y:S04]  /*01a0*/  LDG.E R0, desc[UR36][R2.64] ;  /* 0x0000002402007981 */ /* 0x000ea8000c1e1900 */
[----:B------:R-:W3:Y:S01]  /*01b0*/  LDG.E R8, desc[UR36][R4.64] ;  /* 0x0000002404087981 */ /* 0x000ee2000c1e1900 */
[----:B------:R-:W-:Y:S01]  /*01c0*/  MOV R6, 0x400 ;  /* 0x0000040000067802 */ /* 0x000fe20000000f00 */
[----:B------:R-:W-:Y:S05]  /*01d0*/  WARPSYNC.ALL ;  /* 0x0000000000007948 */ /* 0x000fea0003800000 */
[----:B------:R-:W1:Y:S01]  /*01e0*/  S2R R9, SR_CgaCtaId ;  /* 0x0000000000097919 */ /* 0x000e620000008800 */
[----:B------:R-:W-:Y:S01]  /*01f0*/  VIADD R7, R6, 0x1000 ;  /* 0x0000100006077836 */ /* 0x000fe20000000000 */
[----:B------:R-:W4:Y:S02]  /*0200*/  LDCU UR4, c[0x0][0x390] ;  /* 0x00007200ff0477ac */ /* 0x000f240008000800 */
[----:B----4-:R-:W-:Y:S01]  /*0210*/  UISETP.GE.U32.AND UP0, UPT, UR4, 0x2, UPT ;  /* 0x000000020400788c */ /* 0x010fe2000bf06070 */
[----:B-1----:R-:W-:-:S02]  /*0220*/  LEA R6, R9, R6, 0x18 ;  /* 0x0000000609067211 */ /* 0x002fc400078ec0ff */
[----:B------:R-:W-:-:S03]  /*0230*/  LEA R9, R9, R7, 0x18 ;  /* 0x0000000709097211 */ /* 0x000fc600078ec0ff */
[C---:B------:R-:W-:Y:S01]  /*0240*/  IMAD R7, R15.reuse, 0x4, R6 ;  /* 0x000000040f077824 */ /* 0x040fe200078e0206 */
[----:B------:R-:W-:-:S04]  /*0250*/  LEA R11, R15, R9, 0x2 ;  /* 0x000000090f0b7211 */ /* 0x000fc800078e10ff */
[----:B--2---:R1:W-:Y:S04]  /*0260*/  STS [R7], R0 ;  /* 0x0000000007007388 */ /* 0x0043e80000000800 */
[----:B---3--:R1:W-:Y:S01]  /*0270*/  STS [R11], R8 ;  /* 0x000000080b007388 */ /* 0x0083e20000000800 */
[----:B------:R-:W-:Y:S06]  /*0280*/  BAR.SYNC.DEFER_BLOCKING 0x0 ;  /* 0x0000000000007b1d */ /* 0x000fec0000010000 */
[----:B------:R-:W-:Y:S05]  /*0290*/  BRA.U !UP0, `(.L_x_450) ;  /* 0x0000000108787547 */ /* 0x000fea000b800000 */
[----:B------:R-:W-:-:S05]  /*02a0*/  UMOV UR4, 0x2 ;  /* 0x0000000200047882 */ /* 0x000fca0000000000 */
.L_x_455:
[----:B------:R-:W-:-:S09]  /*02b0*/  UISETP.NE.AND UP0, UPT, UR4, URZ, UPT ;  /* 0x000000ff0400728c */ /* 0x000fd2000bf05270 */
[----:B-1----:R-:W-:Y:S05]  /*02c0*/  BRA.U !UP0, `(.L_x_451) ;  /* 0x00000001085c7547 */ /* 0x002fea000b800000 */
[----:B------:R-:W-:-:S05]  /*02d0*/  UMOV UR5, UR4 ;  /* 0x0000000400057c82 */ /* 0x000fca0008000000 */
.L_x_454:
[----:B------:R-:W-:Y:S01]  /*02e0*/  UMOV UR6, UR5 ;  /* 0x0000000500067c82 */ /* 0x000fe20008000000 */
[----:B------:R-:W-:Y:S01]  /*02f0*/  USHF.R.U32.HI UR5, URZ, 0x1, UR5 ;  /* 0x00000001ff057899 */ /* 0x000fe20008011605 */
[----:B------:R-:W-:Y:S05]  /*0300*/  BSSY.RECONVERGENT B0, `(.L_x_452) ;  /* 0x0000010000007945 */ /* 0x000fea0003800200 */
[----:B-1----:R-:W-:-:S04]  /*0310*/  LOP3.LUT R8, R15, UR5, RZ, 0x3c, !PT ;  /* 0x000000050f087c12 */ /* 0x002fc8000f8e3cff */
[----:B------:R-:W-:-:S13]  /*0320*/  ISETP.GT.U32.AND P0, PT, R8, R15, PT ;  /* 0x0000000f0800720c */ /* 0x000fda0003f04070 */
[----:B------:R-:W-:Y:S05]  /*0330*/  @!P0 BRA `(.L_x_453) ;  /* 0x0000000000308947 */ /* 0x000fea0003800000 */
[----:B------:R-:W-:Y:S01]  /*0340*/  IMAD R17, R8, 0x4, R6 ;  /* 0x0000000408117824 */ /* 0x000fe200078e0206 */
[----:B------:R-:W-:Y:S01]  /*0350*/  LDS R0, [R7] ;  /* 0x0000000007007984 */ /* 0x000fe20000000800 */
[----:B------:R-:W-:-:S03]  /*0360*/  LOP3.LUT P0, RZ, R15, UR4, RZ, 0xc0, !PT ;  /* 0x000000040fff7c12 */ /* 0x000fc6000f80c0ff */
[----:B------:R-:W1:Y:S02]  /*0370*/  LDS R12, [R17] ;  /* 0x00000000110c7984 */ /* 0x000e640000000800 */
[----:B-1----:R-:W-:-:S13]  /*0380*/  FSETP.GT.XOR P0, PT, R0, R12, P0 ;  /* 0x0000000c0000720b */ /* 0x002fda0000704800 */
[----:B------:R-:W-:Y:S01]  /*0390*/  @P0 LEA R13, R8, R9, 0x2 ;  /* 0x00000009080d0211 */ /* 0x000fe200078e10ff */
[----:B------:R-:W-:Y:S04]  /*03a0*/  @P0 STS [R7], R12 ;  /* 0x0000000c07000388 */ /* 0x000fe80000000800 */
[----:B------:R-:W-:Y:S04]  /*03b0*/  @P0 STS [R17], R0 ;  /* 0x0000000011000388 */ /* 0x000fe80000000800 */
[----:B------:R-:W1:Y:S04]  /*03c0*/  @P0 LDS R10, [R13] ;  /* 0x000000000d0a0984 */ /* 0x000e680000000800 */
[----:B------:R-:W2:Y:S04]  /*03d0*/  @P0 LDS R8, [R11] ;  /* 0x000000000b080984 */ /* 0x000ea80000000800 */
[----:B-1----:R1:W-:Y:S04]  /*03e0*/  @P0 STS [R11], R10 ;  /* 0x0000000a0b000388 */ /* 0x0023e80000000800 */
[----:B--2---:R1:W-:Y:S02]  /*03f0*/  @P0 STS [R13], R8 ;  /* 0x000000080d000388 */ /* 0x0043e40000000800 */
.L_x_453:
[----:B------:R-:W-:Y:S05]  /*0400*/  BSYNC.RECONVERGENT B0 ;  /* 0x0000000000007941 */ /* 0x000fea0003800200 */
.L_x_452:
[----:B------:R-:W-:Y:S01]  /*0410*/  BAR.SYNC.DEFER_BLOCKING 0x0 ;  /* 0x0000000000007b1d */ /* 0x000fe20000010000 */
[----:B------:R-:W-:-:S09]  /*0420*/  UISETP.GT.U32.AND UP0, UPT, UR6, 0x3, UPT ;  /* 0x000000030600788c */ /* 0x000fd2000bf04070 */
[----:B------:R-:W-:Y:S05]  /*0430*/  BRA.U UP0, `(.L_x_454) ;  /* 0xfffffffd00a87547 */ /* 0x000fea000b83ffff */
.L_x_451:
[----:B------:R-:W2:Y:S01]  /*0440*/  LDCU UR5, c[0x0][0x390] ;  /* 0x00007200ff0577ac */ /* 0x000ea20008000800 */
[----:B------:R-:W-:-:S04]  /*0450*/  USHF.L.U32 UR4, UR4, 0x1, URZ ;  /* 0x0000000104047899 */ /* 0x000fc800080006ff */
[----:B--2---:R-:W-:-:S09]  /*0460*/  UISETP.GT.U32.AND UP0, UPT, UR4, UR5, UPT ;  /* 0x000000050400728c */ /* 0x004fd2000bf04070 */
[----:B------:R-:W-:Y:S05]  /*0470*/  BRA.U !UP0, `(.L_x_455) ;  /* 0xfffffffd088c7547 */ /* 0x000fea000b83ffff */
.L_x_450:
[----:B-1----:R-:W1:Y:S04]  /*0480*/  LDS R7, [R7] ;  /* 0x0000000007077984 */ /* 0x002e680000000800 */
[----:B------:R-:W2:Y:S04]  /*0490*/  LDS R11, [R11] ;  /* 0x000000000b0b7984 */ /* 0x000ea80000000800 */
[----:B-1----:R-:W-:Y:S04]  /*04a0*/  STG.E desc[UR36][R2.64], R7 ;  /* 0x0000000702007986 */ /* 0x002fe8000c101924 */
[----:B--2---:R-:W-:Y:S01]  /*04b0*/  STG.E desc[UR36][R4.64], R11 ;  /* 0x0000000b04007986 */ /* 0x004fe2000c101924 */
[----:B------:R-:W-:Y:S05]  /*04c0*/  EXIT ;  /* 0x000000000000794d */ /* 0x000fea0003800000 */
.L_x_456:
        /* <DEDUP_REMOVED lines=11> */
.L_x_520:


//--------------------- .text._Z13bitonicSortV7PfPjj --------------------------
	.section	.text._Z13bitonicSortV7PfPjj,"ax",@progbits
	.align	128
        .global         _Z13bitonicSortV7PfPjj
        .type           _Z13bitonicSortV7PfPjj,@function
        .size           _Z13bitonicSortV7PfPjj,(.L_x_521 - _Z13bitonicSortV7PfPjj)
        .other          _Z13bitonicSortV7PfPjj,@"STO_CUDA_ENTRY STV_DEFAULT"
_Z13bitonicSortV7PfPjj:
.text._Z13bitonicSortV7PfPjj:
        /* <DEDUP_REMOVED lines=21> */
.L_x_457:
        /* <DEDUP_REMOVED lines=22> */
.L_x_463:
[----:B------:R-:W-:-:S09]  /*02b0*/  UISETP.NE.AND UP0, UPT, UR4, URZ, UPT ;  /* 0x000000ff0400728c */ /* 0x000fd2000bf05270 */
[----:B-1----:R-:W-:Y:S05]  /*02c0*/  BRA.U !UP0, `(.L_x_459) ;  /* 0x00000001085c7547 */ /* 0x002fea000b800000 */
[----:B------:R-:W-:-:S05]  /*02d0*/  UMOV UR5, UR4 ;  /* 0x0000000400057c82 */ /* 0x000fca0008000000 */
.L_x_462:
        /* <DEDUP_REMOVED lines=18> */
.L_x_461:
[----:B------:R-:W-:Y:S05]  /*0400*/  BSYNC.RECONVERGENT B0 ;  /* 0x0000000000007941 */ /* 0x000fea0003800200 */
.L_x_460:
[----:B------:R-:W-:Y:S01]  /*0410*/  BAR.SYNC.DEFER_BLOCKING 0x0 ;  /* 0x0000000000007b1d */ /* 0x000fe20000010000 */
[----:B------:R-:W-:-:S09]  /*0420*/  UISETP.GT.U32.AND UP0, UPT, UR6, 0x3, UPT ;  /* 0x000000030600788c */ /* 0x000fd2000bf04070 */
[----:B------:R-:W-:Y:S05]  /*0430*/  BRA.U UP0, `(.L_x_462) ;  /* 0xfffffffd00a87547 */ /* 0x000fea000b83ffff */
.L_x_459:
[----:B------:R-:W2:Y:S01]  /*0440*/  LDCU UR5, c[0x0][0x390] ;  /* 0x00007200ff0577ac */ /* 0x000ea20008000800 */
[----:B------:R-:W-:-:S04]  /*0450*/  USHF.L.U32 UR4, UR4, 0x1, URZ ;  /* 0x0000000104047899 */ /* 0x000fc800080006ff */
[----:B--2---:R-:W-:-:S09]  /*0460*/  UISETP.GT.U32.AND UP0, UPT, UR4, UR5, UPT ;  /* 0x000000050400728c */ /* 0x004fd2000bf04070 */
[----:B------:R-:W-:Y:S05]  /*0470*/  BRA.U !UP0, `(.L_x_463) ;  /* 0xfffffffd088c7547 */ /* 0x000fea000b83ffff */
.L_x_458:
[----:B-1----:R-:W1:Y:S04]  /*0480*/  LDS R7, [R7] ;  /* 0x0000000007077984 */ /* 0x002e680000000800 */
[----:B------:R-:W2:Y:S04]  /*0490*/  LDS R11, [R11] ;  /* 0x000000000b0b7984 */ /* 0x000ea80000000800 */
[----:B-1----:R-:W-:Y:S04]  /*04a0*/  STG.E desc[UR36][R2.64], R7 ;  /* 0x0000000702007986 */ /* 0x002fe8000c101924 */
[----:B--2---:R-:W-:Y:S01]  /*04b0*/  STG.E desc[UR36][R4.64], R11 ;  /* 0x0000000b04007986 */ /* 0x004fe2000c101924 */
[----:B------:R-:W-:Y:S05]  /*04c0*/  EXIT ;  /* 0x000000000000794d */ /* 0x000fea0003800000 */
.L_x_464:
        /* <DEDUP_REMOVED lines=11> */
.L_x_521:


//--------------------- .text._Z13bitonicSortV6PfPjj --------------------------
	.section	.text._Z13bitonicSortV6PfPjj,"ax",@progbits
	.align	128
        .global         _Z13bitonicSortV6PfPjj
        .type           _Z13bitonicSortV6PfPjj,@function
        .size           _Z13bitonicSortV6PfPjj,(.L_x_522 - _Z13bitonicSortV6PfPjj)
        .other          _Z13bitonicSortV6PfPjj,@"STO_CUDA_ENTRY STV_DEFAULT"
_Z13bitonicSortV6PfPjj:
.text._Z13bitonicSortV6PfPjj:
[----:B------:R-:W0:Y:S01]  /*0000*/  LDC R1, c[0x0][0x37c] ;  /* 0x0000df00ff017b82 */ /* 0x000e220000000800 */
[----:B------:R-:W1:Y:S02]  /*0010*/  LDCU UR4, c[0x0][0x390] ;  /* 0x00007200ff0477ac */ /* 0x000e640008000800 */
[----:B-1----:R-:W-:-:S09]  /*0020*/  UISETP.GE.U32.AND UP0, UPT, UR4, 0x401, UPT ;  /* 0x000004010400788c */ /* 0x002fd2000bf06070 */
[----:B------:R-:W-:Y:S05]  /*0030*/  BRA.U !UP0, `(.L_x_465) ;  /* 0x0000000108407547 */ /* 0x000fea000b800000 */
[----:B------:R-:W-:Y:S01]  /*0040*/  MOV R0, 0x1c8 ;  /* 0x000001c800007802 */ /* 0x000fe20000000f00 */
[----:B------:R-:W1:Y:S01]  /*0050*/  LDCU.64 UR4, c[0x4][0x1c0] ;  /* 0x01003800ff0477ac */ /* 0x000e620008000a00 */
[----:B------:R-:W-:Y:S02]  /*0060*/  IMAD.MOV.U32 R8, RZ, RZ, 0x11a ;  /* 0x0000011aff087424 */ /* 0x000fe400078e00ff */
[----:B------:R2:W3:Y:S01]  /*0070*/  LDC.64 R2, c[0x4][R0] ;  /* 0x0100000000027b82 */ /* 0x0004e20000000a00 */
[----:B------:R-:W4:Y:S01]  /*0080*/  LDCU.64 UR6, c[0x4][0x1b8] ;  /* 0x01003700ff0677ac */ /* 0x000f220008000a00 */
[----:B------:R-:W-:Y:S02]  /*0090*/  IMAD.MOV.U32 R12, RZ, RZ, 0x1 ;  /* 0x00000001ff0c7424 */ /* 0x000fe400078e00ff */
[----:B------:R-:W-:Y:S01]  /*00a0*/  IMAD.MOV.U32 R13, RZ, RZ, RZ ;  /* 0x000000ffff0d7224 */ /* 0x000fe200078e00ff */
[----:B------:R-:W5:Y:S01]  /*00b0*/  LDCU.64 UR8, c[0x4][0x30] ;  /* 0x01000600ff0877ac */ /* 0x000f620008000a00 */
[----:B-1----:R-:W-:-:S02]  /*00c0*/  IMAD.U32 R4, RZ, RZ, UR4 ;  /* 0x00000004ff047e24 */ /* 0x002fc4000f8e00ff */
[----:B------:R-:W-:Y:S02]  /*00d0*/  IMAD.U32 R5, RZ, RZ, UR5 ;  /* 0x00000005ff057e24 */ /* 0x000fe4000f8e00ff */
[----:B----4-:R-:W-:Y:S02]  /*00e0*/  IMAD.U32 R6, RZ, RZ, UR6 ;  /* 0x00000006ff067e24 */ /* 0x010fe4000f8e00ff */
[----:B------:R-:W-:Y:S02]  /*00f0*/  IMAD.U32 R7, RZ, RZ, UR7 ;  /* 0x00000007ff077e24 */ /* 0x000fe4000f8e00ff */
[----:B-----5:R-:W-:Y:S02]  /*0100*/  IMAD.U32 R10, RZ, RZ, UR8 ;  /* 0x00000008ff0a7e24 */ /* 0x020fe4000f8e00ff */
[----:B--2---:R-:W-:-:S07]  /*0110*/  IMAD.U32 R11, RZ, RZ, UR9 ;  /* 0x00000009ff0b7e24 */ /* 0x004fce000f8e00ff */
[----:B------:R-:W-:-:S07]  /*0120*/  LEPC R20, `(.L_x_465) ;  /* 0x000000001014794e */ /* 0x000fce0000000000 */
[----:B0--3--:R-:W-:Y:S05]  /*0130*/  CALL.ABS.NOINC R2 ;  /* 0x0000000002007343 */ /* 0x009fea0003c00000 */
.L_x_465:
[----:B------:R-:W1:Y:S02]  /*0140*/  LDC R0, c[0x0][0x390] ;  /* 0x0000e400ff007b82 */ /* 0x000e640000000800 */
[----:B-1----:R-:W-:-:S13]  /*0150*/  ISETP.GE.U32.AND P0, PT, R0, 0x2, PT ;  /* 0x000000020000780c */ /* 0x002fda0003f06070 */
[----:B------:R-:W-:Y:S05]  /*0160*/  @!P0 EXIT ;  /* 0x000000000000894d */ /* 0x000fea0003800000 */
[----:B------:R-:W1:Y:S01]  /*0170*/  S2R R23, SR_TID.X ;  /* 0x0000000000177919 */ /* 0x000e620000002100 */
[----:B------:R-:W1:Y:S01]  /*0180*/  LDC.64 R2, c[0x0][0x380] ;  /* 0x0000e000ff027b82 */ /* 0x000e620000000a00 */
[----:B------:R-:W-:-:S07]  /*0190*/  IMAD.MOV.U32 R0, RZ, RZ, 0x2 ;  /* 0x00000002ff007424 */ /* 0x000fce00078e00ff */
[----:B------:R-:W2:Y:S08]  /*01a0*/  LDC.64 R8, c[0x0][0x388] ;  /* 0x0000e200ff087b82 */ /* 0x000eb00000000a00 */
[----:B------:R-:W3:Y:S01]  /*01b0*/  LDC.64 R20, c[0x0][0x358] ;  /* 0x0000d600ff147b82 */ /* 0x000ee20000000a00 */
[----:B-1----:R-:W-:-:S04]  /*01c0*/  IMAD.WIDE.U32 R2, R23, 0x4, R2 ;  /* 0x0000000417027825 */ /* 0x002fc800078e0002 */
[----:B--2---:R-:W-:-:S07]  /*01d0*/  IMAD.WIDE.U32 R8, R23, 0x4, R8 ;  /* 0x0000000417087825 */ /* 0x004fce00078e0008 */
.L_x_469:
[----:B------:R-:W-:-:S13]  /*01e0*/  ISETP.NE.AND P0, PT, R0, RZ, PT ;  /* 0x000000ff0000720c */ /* 0x000fda0003f05270 */
[----:B-12-4-:R-:W-:Y:S05]  /*01f0*/  @!P0 BRA `(.L_x_466) ;  /* 0x0000000000948947 */ /* 0x016fea0003800000 */
[----:B------:R-:W1:Y:S01]  /*0200*/  LDC.64 R6, c[0x0][0x380] ;  /* 0x0000e000ff067b82 */ /* 0x000e620000000a00 */
[----:B------:R-:W-:-:S07]  /*0210*/  IMAD.MOV.U32 R14, RZ, RZ, R0 ;  /* 0x000000ffff0e7224 */ /* 0x000fce00078e0000 */
[----:B------:R-:W2:Y:S02]  /*0220*/  LDC.64 R4, c[0x0][0x388] ;  /* 0x0000e200ff047b82 */ /* 0x000ea40000000a00 */
.L_x_468:
[--C-:B------:R-:W-:Y:S01]  /*0230*/  IMAD.MOV.U32 R16, RZ, RZ, R14.reuse ;  /* 0x000000ffff107224 */ /* 0x100fe200078e000e */
[----:B------:R-:W-:-:S04]  /*0240*/  SHF.R.U32.HI R14, RZ, 0x1, R14 ;  /* 0x00000001ff0e7819 */ /* 0x000fc8000001160e */
[----:B----4-:R-:W-:-:S04]  /*0250*/  LOP3.LUT R11, R14, R23, RZ, 0x3c, !PT ;  /* 0x000000170e0b7212 */ /* 0x010fc800078e3cff */
[----:B------:R-:W-:-:S13]  /*0260*/  ISETP.GT.U32.AND P0, PT, R11, R23, PT ;  /* 0x000000170b00720c */ /* 0x000fda0003f04070 */
[----:B------:R-:W-:Y:S05]  /*0270*/  @!P0 BRA `(.L_x_467) ;  /* 0x0000000000648947 */ /* 0x000fea0003800000 */
[C---:B---3--:R-:W-:Y:S01]  /*0280*/  R2UR UR4, R20.reuse ;  /* 0x00000000140472ca */ /* 0x048fe200000e0000 */
[----:B-1----:R-:W-:Y:S01]  /*0290*/  IMAD.WIDE.U32 R12, R11, 0x4, R6 ;  /* 0x000000040b0c7825 */ /* 0x002fe200078e0006 */
[C---:B------:R-:W-:Y:S02]  /*02a0*/  R2UR UR5, R21.reuse ;  /* 0x00000000150572ca */ /* 0x040fe400000e0000 */
[----:B------:R-:W-:Y:S02]  /*02b0*/  R2UR UR6, R20 ;  /* 0x00000000140672ca */ /* 0x000fe400000e0000 */
[----:B------:R-:W-:-:S09]  /*02c0*/  R2UR UR7, R21 ;  /* 0x00000000150772ca */ /* 0x000fd200000e0000 */
[----:B------:R-:W3:Y:S04]  /*02d0*/  LDG.E R15, desc[UR4][R2.64] ;  /* 0x00000004020f7981 */ /* 0x000ee8000c1e1900 */
[----:B------:R-:W3:Y:S01]  /*02e0*/  LDG.E R18, desc[UR6][R12.64] ;  /* 0x000000060c127981 */ /* 0x000ee2000c1e1900 */
[----:B------:R-:W-:-:S04]  /*02f0*/  LOP3.LUT P0, RZ, R0, R23, RZ, 0xc0, !PT ;  /* 0x0000001700ff7212 */ /* 0x000fc8000780c0ff */
[----:B---3--:R-:W-:-:S13]  /*0300*/  FSETP.GT.XOR P0, PT, R15, R18, P0 ;  /* 0x000000120f00720b */ /* 0x008fda0000704800 */
[----:B------:R-:W-:Y:S05]  /*0310*/  @!P0 BRA `(.L_x_467) ;  /* 0x00000000003c8947 */ /* 0x000fea0003800000 */
[C---:B------:R-:W-:Y:S01]  /*0320*/  R2UR UR4, R20.reuse ;  /* 0x00000000140472ca */ /* 0x040fe200000e0000 */
[----:B--2---:R-:W-:Y:S01]  /*0330*/  IMAD.WIDE.U32 R10, R11, 0x4, R4 ;  /* 0x000000040b0a7825 */ /* 0x004fe200078e0004 */
[C---:B------:R-:W-:Y:S02]  /*0340*/  R2UR UR5, R21.reuse ;  /* 0x00000000150572ca */ /* 0x040fe400000e0000 */
[C---:B------:R-:W-:Y:S02]  /*0350*/  R2UR UR6, R20.reuse ;  /* 0x00000000140672ca */ /* 0x040fe400000e0000 */
[C---:B------:R-:W-:Y:S02]  /*0360*/  R2UR UR7, R21.reuse ;  /* 0x00000000150772ca */ /* 0x040fe400000e0000 */
[----:B------:R-:W-:Y:S02]  /*0370*/  R2UR UR10, R20 ;  /* 0x00000000140a72ca */ /* 0x000fe400000e0000 */
[----:B------:R-:W-:-:S02]  /*0380*/  R2UR UR11, R21 ;  /* 0x00000000150b72ca */ /* 0x000fc400000e0000 */
[----:B------:R-:W-:Y:S02]  /*0390*/  R2UR UR8, R20 ;  /* 0x00000000140872ca */ /* 0x000fe400000e0000 */
[----:B------:R-:W-:Y:S01]  /*03a0*/  R2UR UR9, R21 ;  /* 0x00000000150972ca */ /* 0x000fe200000e0000 */
[----:B------:R4:W-:Y:S04]  /*03b0*/  STG.E desc[UR4][R2.64], R18 ;  /* 0x0000001202007986 */ /* 0x0009e8000c101904 */
[----:B------:R4:W-:Y:S04]  /*03c0*/  STG.E desc[UR6][R12.64], R15 ;  /* 0x0000000f0c007986 */ /* 0x0009e8000c101906 */
[----:B------:R-:W2:Y:S04]  /*03d0*/  LDG.E R19, desc[UR10][R10.64] ;  /* 0x0000000a0a137981 */ /* 0x000ea8000c1e1900 */
[----:B------:R-:W3:Y:S04]  /*03e0*/  LDG.E R17, desc[UR8][R8.64] ;  /* 0x0000000808117981 */ /* 0x000ee8000c1e1900 */
[----:B--2---:R4:W-:Y:S04]  /*03f0*/  STG.E desc[UR4][R8.64], R19 ;  /* 0x0000001308007986 */ /* 0x0049e8000c101904 */
[----:B---3--:R4:W-:Y:S02]  /*0400*/  STG.E desc[UR6][R10.64], R17 ;  /* 0x000000110a007986 */ /* 0x0089e4000c101906 */
.L_x_467:
[----:B------:R-:W-:Y:S01]  /*0410*/  ISETP.GT.U32.AND P0, PT, R16, 0x3, PT ;  /* 0x000000031000780c */ /* 0x000fe20003f04070 */
[----:B------:R-:W-:Y:S05]  /*0420*/  WARPSYNC.ALL ;  /* 0x0000000000007948 */ /* 0x000fea0003800000 */
[----:B------:R-:W-:Y:S07]  /*0430*/  BAR.SYNC.DEFER_BLOCKING 0x0 ;  /* 0x0000000000007b1d */ /* 0x000fee0000010000 */
[----:B------:R-:W-:Y:S05]  /*0440*/  @P0 BRA `(.L_x_468) ;  /* 0xfffffffc00780947 */ /* 0x000fea000383ffff */
.L_x_466:
[----:B------:R-:W5:Y:S01]  /*0450*/  LDCU UR4, c[0x0][0x390] ;  /* 0x00007200ff0477ac */ /* 0x000f620008000800 */
[----:B------:R-:W-:-:S05]  /*0460*/  IMAD.SHL.U32 R0, R0, 0x2, RZ ;  /* 0x0000000200007824 */ /* 0x000fca00078e00ff */
[----:B-----5:R-:W-:-:S13]  /*0470*/  ISETP.GT.U32.AND P0, PT, R0, UR4, PT ;  /* 0x0000000400007c0c */ /* 0x020fda000bf04070 */
[----:B------:R-:W-:Y:S05]  /*0480*/  @!P0 BRA `(.L_x_469) ;  /* 0xfffffffc00548947 */ /* 0x000fea000383ffff */
[----:B------:R-:W-:Y:S05]  /*0490*/  EXIT ;  /* 0x000000000000794d */ /* 0x000fea0003800000 */
.L_x_470:
        /* <DEDUP_REMOVED lines=14> */
.L_x_522:


//--------------------- .text._Z13bitonicSortV5PfPjj --------------------------
	.section	.text._Z13bitonicSortV5PfPjj,"ax",@progbits
	.align	128
        .global         _Z13bitonicSortV5PfPjj
        .type           _Z13bitonicSortV5PfPjj,@function
        .size           _Z13bitonicSortV5PfPjj,(.L_x_523 - _Z13bitonicSortV5PfPjj)
        .other          _Z13bitonicSortV5PfPjj,@"STO_CUDA_ENTRY STV_DEFAULT"
_Z13bitonicSortV5PfPjj:
.text._Z13bitonicSortV5PfPjj:
[----:B------:R-:W0:Y:S01]  /*0000*/  LDC R1, c[0x0][0x37c] ;  /* 0x0000df00ff017b82 */ /* 0x000e220000000800 */
[----:B------:R-:W1:Y:S01]  /*0010*/  LDCU UR4, c[0x0][0x390] ;  /* 0x00007200ff0477ac */ /* 0x000e620008000800 */
[----:B------:R-:W2:Y:S01]  /*0020*/  LDCU.64 UR36, c[0x0][0x358] ;  /* 0x00006b00ff2477ac */ /* 0x000ea20008000a00 */
[----:B-1----:R-:W-:-:S09]  /*0030*/  UISETP.GE.U32.AND UP0, UPT, UR4, 0x801, UPT ;  /* 0x000008010400788c */ /* 0x002fd2000bf06070 */
[----:B--2---:R-:W-:Y:S05]  /*0040*/  BRA.U !UP0, `(.L_x_471) ;  /* 0x0000000108407547 */ /* 0x004fea000b800000 */
        /* <DEDUP_REMOVED lines=16> */
.L_x_471:
[----:B------:R-:W1:Y:S01]  /*0150*/  S2R R0, SR_TID.X ;  /* 0x0000000000007919 */ /* 0x000e620000002100 */
[----:B------:R-:W1:Y:S08]  /*0160*/  LDC.64 R2, c[0x0][0x380] ;  /* 0x0000e000ff027b82 */ /* 0x000e700000000a00 */
[----:B------:R-:W2:Y:S08]  /*0170*/  LDC.64 R4, c[0x0][0x388] ;  /* 0x0000e200ff047b82 */ /* 0x000eb00000000a00 */
[----:B------:R-:W3:Y:S01]  /*0180*/  LDC R21, c[0x0][0x360] ;  /* 0x0000d800ff157b82 */ /* 0x000ee20000000800 */
[----:B-1----:R-:W-:-:S04]  /*0190*/  IMAD.WIDE.U32 R2, R0, 0x4, R2 ;  /* 0x0000000400027825 */ /* 0x002fc800078e0002 */
[----:B--2---:R-:W-:Y:S01]  /*01a0*/  IMAD.WIDE.U32 R4, R0, 0x4, R4 ;  /* 0x0000000400047825 */ /* 0x004fe200078e0004 */
[----:B------:R-:W2:Y:S03]  /*01b0*/  LDG.E R17, desc[UR36][R2.64] ;  /* 0x0000002402117981 */ /* 0x000ea6000c1e1900 */
[C---:B---3--:R-:W-:Y:S01]  /*01c0*/  IMAD.WIDE R6, R21.reuse, 0x4, R2 ;  /* 0x0000000415067825 */ /* 0x048fe200078e0202 */
[----:B------:R-:W3:Y:S03]  /*01d0*/  LDG.E R16, desc[UR36][R4.64] ;  /* 0x0000002404107981 */ /* 0x000ee6000c1e1900 */
[----:B------:R-:W-:Y:S01]  /*01e0*/  IMAD.WIDE R8, R21, 0x4, R4 ;  /* 0x0000000415087825 */ /* 0x000fe200078e0204 */
[----:B------:R-:W4:Y:S04]  /*01f0*/  LDG.E R19, desc[UR36][R6.64] ;  /* 0x0000002406137981 */ /* 0x000f28000c1e1900 */
[----:B------:R-:W5:Y:S01]  /*0200*/  LDG.E R18, desc[UR36][R8.64] ;  /* 0x0000002408127981 */ /* 0x000f62000c1e1900 */
[----:B------:R-:W1:Y:S01]  /*0210*/  S2R R14, SR_CgaCtaId ;  /* 0x00000000000e7919 */ /* 0x000e620000008800 */
[----:B------:R-:W-:-:S05]  /*0220*/  MOV R15, 0x400 ;  /* 0x00000400000f7802 */ /* 0x000fca0000000f00 */
[----:B------:R-:W-:Y:S01]  /*0230*/  VIADD R13, R15, 0x2000 ;  /* 0x000020000f0d7836 */ /* 0x000fe20000000000 */
[----:B------:R-:W-:Y:S02]  /*0240*/  ISETP.GT.U32.AND P0, PT, R0, 0x3f, PT ;  /* 0x0000003f0000780c */ /* 0x000fe40003f04070 */
[C---:B-1----:R-:W-:Y:S02]  /*0250*/  LEA R11, R14.reuse, R15, 0x18 ;  /* 0x0000000f0e0b7211 */ /* 0x042fe400078ec0ff */
[----:B------:R-:W-:-:S03]  /*0260*/  LEA R13, R14, R13, 0x18 ;  /* 0x0000000d0e0d7211 */ /* 0x000fc600078ec0ff */
[C---:B------:R-:W-:Y:S02]  /*0270*/  IMAD R10, R0.reuse, 0x4, R11 ;  /* 0x00000004000a7824 */ /* 0x040fe400078e020b */
[----:B------:R-:W-:Y:S02]  /*0280*/  IMAD R11, R0, 0x4, R13 ;  /* 0x00000004000b7824 */ /* 0x000fe400078e020d */
[C---:B------:R-:W-:Y:S02]  /*0290*/  IMAD R12, R21.reuse, 0x4, R10 ;  /* 0x00000004150c7824 */ /* 0x040fe400078e020a */
[----:B------:R-:W-:Y:S01]  /*02a0*/  IMAD R13, R21, 0x4, R11 ;  /* 0x00000004150d7824 */ /* 0x000fe200078e020b */
[----:B--2---:R1:W-:Y:S04]  /*02b0*/  STS [R10], R17 ;  /* 0x000000110a007388 */ /* 0x0043e80000000800 */
[----:B---3--:R1:W-:Y:S04]  /*02c0*/  STS [R11], R16 ;  /* 0x000000100b007388 */ /* 0x0083e80000000800 */
[----:B----4-:R1:W-:Y:S04]  /*02d0*/  STS [R12], R19 ;  /* 0x000000130c007388 */ /* 0x0103e80000000800 */
[----:B-----5:R1:W-:Y:S01]  /*02e0*/  STS [R13], R18 ;  /* 0x000000120d007388 */ /* 0x0203e20000000800 */
[----:B------:R-:W-:Y:S05]  /*02f0*/  @P0 BRA `(.L_x_472) ;  /* 0x0000000800080947 */ /* 0x000fea0003800000 */
[----:B-1----:R-:W-:Y:S01]  /*0300*/  IMAD.SHL.U32 R16, R0, 0x20, RZ ;  /* 0x0000002000107824 */ /* 0x002fe200078e00ff */
[----:B------:R-:W1:Y:S01]  /*0310*/  POPC R18, R0 ;  /* 0x0000000000127309 */ /* 0x000e620000000000 */
[----:B------:R-:W-:Y:S02]  /*0320*/  VIADD R15, R15, 0x4000 ;  /* 0x000040000f0f7836 */ /* 0x000fe40000000000 */
[C---:B------:R-:W-:Y:S01]  /*0330*/  VIADD R21, R16.reuse, 0x1 ;  /* 0x0000000110157836 */ /* 0x040fe20000000000 */
[C---:B------:R-:W-:Y:S01]  /*0340*/  IADD3 R23, PT, PT, R16.reuse, 0x2, RZ ;  /* 0x0000000210177810 */ /* 0x040fe20007ffe0ff */
[----:B------:R-:W-:Y:S01]  /*0350*/  VIADD R20, R16, 0x3 ;  /* 0x0000000310147836 */ /* 0x000fe20000000000 */
[----:B------:R-:W-:Y:S01]  /*0360*/  LEA R15, R14, R15, 0x18 ;  /* 0x0000000f0e0f7211 */ /* 0x000fe200078ec0ff */
[C---:B------:R-:W-:Y:S02]  /*0370*/  VIADD R17, R16.reuse, 0x4 ;  /* 0x0000000410117836 */ /* 0x040fe40000000000 */
[----:B------:R-:W2:Y:S01]  /*0380*/  POPC R21, R21 ;  /* 0x0000001500157309 */ /* 0x000ea20000000000 */
[----:B------:R-:W-:-:S02]  /*0390*/  VIADD R24, R16, 0x8 ;  /* 0x0000000810187836 */ /* 0x000fc40000000000 */
[C---:B------:R-:W-:Y:S02]  /*03a0*/  VIADD R25, R16.reuse, 0x9 ;  /* 0x0000000910197836 */ /* 0x040fe40000000000 */
[----:B------:R-:W-:Y:S01]  /*03b0*/  VIADD R26, R16, 0xa ;  /* 0x0000000a101a7836 */ /* 0x000fe20000000000 */
[----:B-1----:R-:W-:Y:S01]  /*03c0*/  LOP3.LUT R19, R18, 0x1, RZ, 0xc0, !PT ;  /* 0x0000000112137812 */ /* 0x002fe200078ec0ff */
[----:B------:R-:W-:Y:S01]  /*03d0*/  VIADD R18, R16, 0x5 ;  /* 0x0000000510127836 */ /* 0x000fe20000000000 */
[----:B------:R-:W1:Y:S01]  /*03e0*/  POPC R23, R23 ;  /* 0x0000001700177309 */ /* 0x000e620000000000 */
[----:B------:R-:W-:Y:S02]  /*03f0*/  IMAD R15, R0, 0x4, R15 ;  /* 0x00000004000f7824 */ /* 0x000fe400078e020f */
[----:B--2---:R-:W-:-:S05]  /*0400*/  IMAD.SHL.U32 R22, R21, 0x2, RZ ;  /* 0x0000000215167824 */ /* 0x004fca00078e00ff */
[----:B------:R-:W2:Y:S01]  /*0410*/  POPC R20, R20 ;  /* 0x0000001400147309 */ /* 0x000ea20000000000 */
[----:B------:R-:W-:Y:S01]  /*0420*/  LOP3.LUT R22, R19, 0x2, R22, 0xf8, !PT ;  /* 0x0000000213167812 */ /* 0x000fe200078ef816 */
[----:B------:R-:W-:Y:S02]  /*0430*/  VIADD R19, R16, 0x6 ;  /* 0x0000000610137836 */ /* 0x000fe40000000000 */
[----:B-1----:R-:W-:-:S04]  /*0440*/  IMAD.SHL.U32 R23, R23, 0x4, RZ ;  /* 0x0000000417177824 */ /* 0x002fc800078e00ff */
[----:B------:R-:W1:Y:S01]  /*0450*/  POPC R17, R17 ;  /* 0x0000001100117309 */ /* 0x000e620000000000 */
[----:B------:R-:W-:Y:S01]  /*0460*/  LOP3.LUT R22, R22, 0x4, R23, 0xf8, !PT ;  /* 0x0000000416167812 */ /* 0x000fe200078ef817 */
[----:B------:R-:W-:Y:S02]  /*0470*/  VIADD R23, R16, 0x7 ;  /* 0x0000000710177836 */ /* 0x000fe40000000000 */
[----:B--2---:R-:W-:-:S04]  /*0480*/  IMAD.SHL.U32 R21, R20, 0x8, RZ ;  /* 0x0000000814157824 */ /* 0x004fc800078e00ff */
[----:B------:R-:W2:Y:S01]  /*0490*/  POPC R18, R18 ;  /* 0x0000001200127309 */ /* 0x000ea20000000000 */
[----:B------:R-:W-:Y:S01]  /*04a0*/  LOP3.LUT R21, R22, 0x8, R21, 0xf8, !PT ;  /* 0x0000000816157812 */ /* 0x000fe200078ef815 */
[----:B-1----:R-:W-:-:S06]  /*04b0*/  IMAD.SHL.U32 R22, R17, 0x10, RZ ;  /* 0x0000001011167824 */ /* 0x002fcc00078e00ff */
[----:B------:R-:W1:Y:S01]  /*04c0*/  POPC R19, R19 ;  /* 0x0000001300137309 */ /* 0x000e620000000000 */
[----:B------:R-:W-:Y:S01]  /*04d0*/  LOP3.LUT R21, R21, 0x10, R22, 0xf8, !PT ;  /* 0x0000001015157812 */ /* 0x000fe200078ef816 */
[----:B--2---:R-:W-:-:S06]  /*04e0*/  IMAD.SHL.U32 R22, R18, 0x20, RZ ;  /* 0x0000002012167824 */ /* 0x004fcc00078e00ff */
[----:B------:R2:W3:Y:S01]  /*04f0*/  POPC R20, R23 ;  /* 0x0000001700147309 */ /* 0x0004e20000000000 */
[----:B------:R-:W-:Y:S02]  /*0500*/  LOP3.LUT R21, R21, 0x20, R22, 0xf8, !PT ;  /* 0x0000002015157812 */ /* 0x000fe400078ef816 */
[----:B-1----:R-:W-:-:S05]  /*0510*/  SHF.L.U32 R22, R19, 0x6, RZ ;  /* 0x0000000613167819 */ /* 0x002fca00000006ff */
[----:B------:R1:W4:Y:S01]  /*0520*/  POPC R17, R24 ;  /* 0x0000001800117309 */ /* 0x0003220000000000 */
[----:B------:R-:W-:Y:S01]  /*0530*/  LOP3.LUT R21, R21, 0x40, R22, 0xf8, !PT ;  /* 0x0000004015157812 */ /* 0x000fe200078ef816 */
[----:B--2---:R-:W-:Y:S02]  /*0540*/  VIADD R23, R16, 0xb ;  /* 0x0000000b10177836 */ /* 0x004fe40000000000 */
[----:B---3--:R-:W-:-:S04]  /*0550*/  IMAD.SHL.U32 R22, R20, 0x80, RZ ;  /* 0x0000008014167824 */ /* 0x008fc800078e00ff */
[----:B------:R2:W3:Y:S01]  /*0560*/  POPC R18, R25 ;  /* 0x0000001900127309 */ /* 0x0004e20000000000 */
[----:B-1----:R-:W-:Y:S01]  /*0570*/  VIADD R24, R16, 0xc ;  /* 0x0000000c10187836 */ /* 0x002fe20000000000 */
[----:B------:R-:W-:Y:S01]  /*0580*/  LOP3.LUT R21, R21, 0x80, R22, 0xf8, !PT ;  /* 0x0000008015157812 */ /* 0x000fe200078ef816 */
[----:B----4-:R-:W-:-:S05]  /*0590*/  IMAD.SHL.U32 R22, R17, 0x100, RZ ;  /* 0x0000010011167824 */ /* 0x010fca00078e00ff */
[----:B------:R1:W4:Y:S01]  /*05a0*/  POPC R19, R26 ;  /* 0x0000001a00137309 */ /* 0x0003220000000000 */
[----:B--2---:R-:W-:Y:S01]  /*05b0*/  VIADD R25, R16, 0xd ;  /* 0x0000000d10197836 */ /* 0x004fe20000000000 */
[----:B------:R-:W-:Y:S01]  /*05c0*/  LOP3.LUT R21, R21, 0x100, R22, 0xf8, !PT ;  /* 0x0000010015157812 */ /* 0x000fe200078ef816 */
[----:B---3--:R-:W-:-:S05]  /*05d0*/  IMAD.SHL.U32 R22, R18, 0x200, RZ ;  /* 0x0000020012167824 */ /* 0x008fca00078e00ff */
        /* <DEDUP_REMOVED lines=14> */
[----:B------:R-:W-:Y:S02]  /*06c0*/  LOP3.LUT R21, R21, 0x1000, R22, 0xf8, !PT ;  /* 0x0000100015157812 */ /* 0x000fe400078ef816 */
[----:B---3--:R-:W-:-:S04]  /*06d0*/  SHF.L.U32 R22, R18, 0xd, RZ ;  /* 0x0000000d12167819 */ /* 0x008fc800000006ff */
[----:B------:R2:W3:Y:S01]  /*06e0*/  POPC R20, R23 ;  /* 0x0000001700147309 */ /* 0x0004e20000000000 */
[----:B------:R-:W-:Y:S01]  /*06f0*/  LOP3.LUT R21, R21, 0x2000, R22, 0xf8, !PT ;  /* 0x0000200015157812 */ /* 0x000fe200078ef816 */
[----:B-1----:R-:W-:Y:S02]  /*0700*/  VIADD R26, R16, 0x12 ;  /* 0x00000012101a7836 */ /* 0x002fe40000000000 */
[----:B----4-:R-:W-:-:S04]  /*0710*/  IMAD.SHL.U32 R22, R19, 0x4000, RZ ;  /* 0x0000400013167824 */ /* 0x010fc800078e00ff */
[----:B------:R1:W4:Y:S01]  /*0720*/  POPC R17, R24 ;  /* 0x0000001800117309 */ /* 0x0003220000000000 */
[----:B--2---:R-:W-:Y:S01]  /*0730*/  VIADD R23, R16, 0x13 ;  /* 0x0000001310177836 */ /* 0x004fe20000000000 */
[----:B------:R-:W-:Y:S01]  /*0740*/  LOP3.LUT R21, R21, 0x4000, R22, 0xf8, !PT ;  /* 0x0000400015157812 */ /* 0x000fe200078ef816 */
[----:B---3--:R-:W-:-:S05]  /*0750*/  IMAD.SHL.U32 R22, R20, 0x8000, RZ ;  /* 0x0000800014167824 */ /* 0x008fca00078e00ff */
[----:B------:R2:W3:Y:S01]  /*0760*/  POPC R18, R25 ;  /* 0x0000001900127309 */ /* 0x0004e20000000000 */
[----:B-1----:R-:W-:Y:S01]  /*0770*/  VIADD R24, R16, 0x14 ;  /* 0x0000001410187836 */ /* 0x002fe20000000000 */
[----:B------:R-:W-:Y:S01]  /*0780*/  LOP3.LUT R21, R21, 0x8000, R22, 0xf8, !PT ;  /* 0x0000800015157812 */ /* 0x000fe200078ef816 */
[----:B----4-:R-:W-:-:S05]  /*0790*/  IMAD.U32 R22, R17, 0x10000, RZ ;  /* 0x0001000011167824 */ /* 0x010fca00078e00ff */
        /* <DEDUP_REMOVED lines=14> */
[----:B------:R-:W-:Y:S02]  /*0880*/  LOP3.LUT R21, R21, 0x80000, R22, 0xf8, !PT ;  /* 0x0008000015157812 */ /* 0x000fe400078ef816 */
[----:B----4-:R-:W-:-:S04]  /*0890*/  SHF.L.U32 R22, R17, 0x14, RZ ;  /* 0x0000001411167819 */ /* 0x010fc800000006ff */
        /* <DEDUP_REMOVED lines=16> */
[----:B------:R-:W1:Y:S01]  /*09a0*/  POPC R19, R26 ;  /* 0x0000001a00137309 */ /* 0x000e620000000000 */
[----:B--2---:R-:W-:Y:S01]  /*09b0*/  VIADD R25, R16, 0x1d ;  /* 0x0000001d10197836 */ /* 0x004fe20000000000 */
[----:B------:R-:W-:Y:S01]  /*09c0*/  LOP3.LUT R21, R21, 0x1000000, R22, 0xf8, !PT ;  /* 0x0100000015157812 */ /* 0x000fe200078ef816 */
[----:B---3--:R-:W-:-:S05]  /*09d0*/  IMAD.SHL.U32 R18, R18, 0x2000000, RZ ;  /* 0x0200000012127824 */ /* 0x008fca00078e00ff */
[----:B------:R-:W2:Y:S01]  /*09e0*/  POPC R20, R23 ;  /* 0x0000001700147309 */ /* 0x000ea20000000000 */
[----:B------:R-:W-:Y:S01]  /*09f0*/  LOP3.LUT R21, R21, 0x2000000, R18, 0xf8, !PT ;  /* 0x0200000015157812 */ /* 0x000fe200078ef812 */
[----:B-1----:R-:W-:-:S06]  /*0a00*/  IMAD.SHL.U32 R22, R19, 0x4000000, RZ ;  /* 0x0400000013167824 */ /* 0x002fcc00078e00ff */
[----:B------:R-:W1:Y:S01]  /*0a10*/  POPC R17, R24 ;  /* 0x0000001800117309 */ /* 0x000e620000000000 */
[----:B------:R-:W-:Y:S01]  /*0a20*/  VIADD R19, R16, 0x1e ;  /* 0x0000001e10137836 */ /* 0x000fe20000000000 */
[----:B------:R-:W-:Y:S01]  /*0a30*/  LOP3.LUT R21, R21, 0x4000000, R22, 0xf8, !PT ;  /* 0x0400000015157812 */ /* 0x000fe200078ef816 */
[----:B--2---:R-:W-:-:S05]  /*0a40*/  IMAD.SHL.U32 R20, R20, 0x8000000, RZ ;  /* 0x0800000014147824 */ /* 0x004fca00078e00ff */
[----:B------:R-:W2:Y:S01]  /*0a50*/  POPC R18, R25 ;  /* 0x0000001900127309 */ /* 0x000ea20000000000 */
[----:B------:R-:W-:Y:S01]  /*0a60*/  LOP3.LUT R20, R21, 0x8000000, R20, 0xf8, !PT ;  /* 0x0800000015147812 */ /* 0x000fe200078ef814 */
[----:B------:R-:W-:Y:S01]  /*0a70*/  VIADD R21, R16, 0x1f ;  /* 0x0000001f10157836 */ /* 0x000fe20000000000 */
[----:B-1----:R-:W-:-:S05]  /*0a80*/  SHF.L.U32 R17, R17, 0x1c, RZ ;  /* 0x0000001c11117819 */ /* 0x002fca00000006ff */
[----:B------:R-:W1:Y:S01]  /*0a90*/  POPC R19, R19 ;  /* 0x0000001300137309 */ /* 0x000e620000000000 */
[----:B------:R-:W-:Y:S01]  /*0aa0*/  LOP3.LUT R17, R20, 0x10000000, R17, 0xf8, !PT ;  /* 0x1000000014117812 */ /* 0x000fe200078ef811 */
[----:B--2---:R-:W-:-:S06]  /*0ab0*/  IMAD.SHL.U32 R18, R18, 0x20000000, RZ ;  /* 0x2000000012127824 */ /* 0x004fcc00078e00ff */
[----:B------:R-:W2:Y:S01]  /*0ac0*/  POPC R21, R21 ;  /* 0x0000001500157309 */ /* 0x000ea20000000000 */
[----:B------:R-:W-:Y:S01]  /*0ad0*/  LOP3.LUT R17, R17, 0x20000000, R18, 0xf8, !PT ;  /* 0x2000000011117812 */ /* 0x000fe200078ef812 */
[----:B-1----:R-:W-:-:S05]  /*0ae0*/  IMAD.SHL.U32 R16, R19, 0x40000000, RZ ;  /* 0x4000000013107824 */ /* 0x002fca00078e00ff */
[----:B------:R-:W-:-:S05]  /*0af0*/  LOP3.LUT R16, R17, 0x40000000, R16, 0xf8, !PT ;  /* 0x4000000011107812 */ /* 0x000fca00078ef810 */
[----:B--2---:R-:W-:-:S05]  /*0b00*/  IMAD R16, R21, -0x80000000, R16 ;  /* 0x8000000015107824 */ /* 0x004fca00078e0210 */
[----:B------:R2:W-:Y:S02]  /*0b10*/  STS [R15], R16 ;  /* 0x000000100f007388 */ /* 0x0005e40000000800 */
.L_x_472:
[----:B------:R-:W-:Y:S05]  /*0b20*/  WARPSYNC.ALL ;  /* 0x0000000000007948 */ /* 0x000fea0003800000 */
[----:B------:R-:W3:Y:S02]  /*0b30*/  LDCU UR4, c[0x0][0x390] ;  /* 0x00007200ff0477ac */ /* 0x000ee40008000800 */
[----:B---3--:R-:W-:Y:S01]  /*0b40*/  UISETP.GE.U32.AND UP0, UPT, UR4, 0x2, UPT ;  /* 0x000000020400788c */ /* 0x008fe2000bf06070 */
[----:B------:R-:W-:Y:S08]  /*0b50*/  BAR.SYNC.DEFER_BLOCKING 0x0 ;  /* 0x0000000000007b1d */ /* 0x000ff00000010000 */
[----:B------:R-:W-:Y:S05]  /*0b60*/  BRA.U !UP0, `(.L_x_473) ;  /* 0x0000000d082c7547 */ /* 0x000fea000b800000 */
[----:B------:R-:W-:Y:S01]  /*0b70*/  UMOV UR5, 0x1 ;  /* 0x0000000100057882 */ /* 0x000fe20000000000 */
[----:B------:R-:W-:-:S05]  /*0b80*/  UMOV UR4, URZ ;  /* 0x000000ff00047c82 */ /* 0x000fca0008000000 */
.L_x_477:
[----:B------:R-:W-:Y:S01]  /*0b90*/  UISETP.NE.AND UP0, UPT, UR5, URZ, UPT ;  /* 0x000000ff0500728c */ /* 0x000fe2000bf05270 */
[----:B------:R-:W-:Y:S01]  /*0ba0*/  UMOV UR8, UR4 ;  /* 0x0000000400087c82 */ /* 0x000fe20008000000 */
[----:B------:R-:W-:-:S07]  /*0bb0*/  UMOV UR4, UR5 ;  /* 0x0000000500047c82 */ /* 0x000fce0008000000 */
[----:B-1-34-:R-:W-:Y:S05]  /*0bc0*/  BRA.U !UP0, `(.L_x_474) ;  /* 0x0000000d08007547 */ /* 0x01afea000b800000 */
[----:B------:R-:W-:Y:S02]  /*0bd0*/  ULOP3.LUT UP0, UR11, UR4, 0x3, URZ, 0xc0, !UPT ;  /* 0x00000003040b7892 */ /* 0x000fe4000f80c0ff */
[----:B------:R-:W-:-:S07]  /*0be0*/  UMOV UR5, UR4 ;  /* 0x0000000400057c82 */ /* 0x000fce0008000000 */
[----:B------:R-:W-:Y:S05]  /*0bf0*/  BRA.U !UP0, `(.L_x_475) ;  /* 0x0000000508487547 */ /* 0x000fea000b800000 */
[----:B------:R-:W-:Y:S01]  /*0c00*/  UIADD3 UR5, UPT, UPT, UR4, -0x1, URZ ;  /* 0xffffffff04057890 */ /* 0x000fe2000fffe0ff */
[----:B------:R-:W3:Y:S01]  /*0c10*/  S2UR UR9, SR_CgaCtaId ;  /* 0x00000000000979c3 */ /* 0x000ee20000008800 */
[----:B------:R-:W-:Y:S01]  /*0c20*/  UMOV UR6, 0xffffffff ;  /* 0xffffffff00067882 */ /* 0x000fe20000000000 */
[----:B------:R-:W-:Y:S02]  /*0c30*/  UISETP.NE.AND UP0, UPT, UR11, 0x1, UPT ;  /* 0x000000010b00788c */ /* 0x000fe4000bf05270 */
[----:B------:R-:W-:-:S06]  /*0c40*/  USHF.L.U32 UR7, UR6, UR5, URZ ;  /* 0x0000000506077299 */ /* 0x000fcc00080006ff */
[----:B-1----:R-:W-:Y:S01]  /*0c50*/  LOP3.LUT R17, R0, UR7, RZ, 0xc0, !PT ;  /* 0x0000000700117c12 */ /* 0x002fe2000f8ec0ff */
[----:B------:R-:W-:Y:S02]  /*0c60*/  UMOV UR7, 0x400 ;  /* 0x0000040000077882 */ /* 0x000fe40000000000 */
[----:B------:R-:W-:Y:S02]  /*0c70*/  UIADD3 UR7, UPT, UPT, UR7, 0x4000, URZ ;  /* 0x0000400007077890 */ /* 0x000fe4000fffe0ff */
[C---:B------:R-:W-:Y:S02]  /*0c80*/  IMAD.IADD R14, R17.reuse, 0x1, R0 ;  /* 0x00000001110e7824 */ /* 0x040fe400078e0200 */
[----:B--2---:R-:W-:-:S03]  /*0c90*/  IMAD R16, R17, 0x4, R10 ;  /* 0x0000000411107824 */ /* 0x004fc600078e020a */
[----:B------:R-:W-:Y:S02]  /*0ca0*/  SHF.R.U32.HI R14, RZ, UR4, R14 ;  /* 0x00000004ff0e7c19 */ /* 0x000fe4000801160e */
[----:B------:R-:W-:Y:S02]  /*0cb0*/  LDS R19, [R16] ;  /* 0x0000000010137984 */ /* 0x000fe40000000800 */
[----:B------:R-:W-:Y:S01]  /*0cc0*/  SHF.R.U32.HI R15, RZ, 0x3, R14 ;  /* 0x00000003ff0f7819 */ /* 0x000fe2000001160e */
[----:B---3--:R-:W-:-:S03]  /*0cd0*/  ULEA UR9, UR9, UR7, 0x18 ;  /* 0x0000000709097291 */ /* 0x008fc6000f8ec0ff */
[----:B------:R-:W-:Y:S01]  /*0ce0*/  LOP3.LUT R15, R15, 0xfc, RZ, 0xc0, !PT ;  /* 0x000000fc0f0f7812 */ /* 0x000fe200078ec0ff */
[----:B------:R-:W-:Y:S02]  /*0cf0*/  UMOV UR7, 0x4 ;  /* 0x0000000400077882 */ /* 0x000fe40000000000 */
[----:B------:R-:W-:-:S03]  /*0d00*/  USHF.L.U32 UR10, UR7, UR5, URZ ;  /* 0x00000005070a7299 */ /* 0x000fc600080006ff */
[----:B------:R-:W1:Y:S06]  /*0d10*/  LDS R15, [R15+UR9] ;  /* 0x000000090f0f7984 */ /* 0x000e6c0008000800 */
[----:B------:R-:W2:Y:S01]  /*0d20*/  LDS R18, [R16+UR10] ;  /* 0x0000000a10127984 */ /* 0x000ea20008000800 */
[----:B-1----:R-:W-:-:S04]  /*0d30*/  SHF.R.W.U32.HI R14, RZ, R14, R15 ;  /* 0x0000000eff0e7219 */ /* 0x002fc80000011e0f */
[----:B------:R-:W-:-:S04]  /*0d40*/  LOP3.LUT R14, R14, 0x1, RZ, 0xc0, !PT ;  /* 0x000000010e0e7812 */ /* 0x000fc800078ec0ff */
[----:B------:R-:W-:-:S04]  /*0d50*/  ISETP.NE.U32.AND P0, PT, R14, 0x1, PT ;  /* 0x000000010e00780c */ /* 0x000fc80003f05070 */
[----:B--2---:R-:W-:-:S13]  /*0d60*/  FSETP.GT.XOR P0, PT, R19, R18, !P0 ;  /* 0x000000121300720b */ /* 0x004fda0004704800 */
[----:B------:R-:W-:Y:S01]  /*0d70*/  @P0 IMAD R14, R17, 0x4, R11 ;  /* 0x00000004110e0824 */ /* 0x000fe200078e020b */
[----:B------:R-:W-:Y:S04]  /*0d80*/  @P0 STS [R16], R18 ;  /* 0x0000001210000388 */ /* 0x000fe80000000800 */
[----:B------:R-:W-:Y:S04]  /*0d90*/  @P0 STS [R16+UR10], R19 ;  /* 0x0000001310000988 */ /* 0x000fe8000800080a */
[----:B------:R-:W1:Y:S04]  /*0da0*/  @P0 LDS R17, [R14+UR10] ;  /* 0x0000000a0e110984 */ /* 0x000e680008000800 */
[----:B------:R-:W2:Y:S04]  /*0db0*/  @P0 LDS R15, [R14] ;  /* 0x000000000e0f0984 */ /* 0x000ea80000000800 */
[----:B-1----:R3:W-:Y:S04]  /*0dc0*/  @P0 STS [R14], R17 ;  /* 0x000000110e000388 */ /* 0x0027e80000000800 */
[----:B--2---:R3:W-:Y:S01]  /*0dd0*/  @P0 STS [R14+UR10], R15 ;  /* 0x0000000f0e000988 */ /* 0x0047e2000800080a */
[----:B------:R-:W-:Y:S06]  /*0de0*/  BAR.SYNC.DEFER_BLOCKING 0x0 ;  /* 0x0000000000007b1d */ /* 0x000fec0000010000 */
[----:B------:R-:W-:Y:S05]  /*0df0*/  BRA.U !UP0, `(.L_x_475) ;  /* 0x0000000108c87547 */ /* 0x000fea000b800000 */
[----:B------:R-:W-:Y:S02]  /*0e00*/  UIADD3 UR5, UPT, UPT, UR4, -0x2, URZ ;  /* 0xfffffffe04057890 */ /* 0x000fe4000fffe0ff */
[----:B------:R-:W-:Y:S02]  /*0e10*/  UISETP.NE.AND UP0, UPT, UR11, 0x2, UPT ;  /* 0x000000020b00788c */ /* 0x000fe4000bf05270 */
[----:B------:R-:W-:-:S06]  /*0e20*/  USHF.L.U32 UR10, UR6, UR5, URZ ;  /* 0x00000005060a7299 */ /* 0x000fcc00080006ff */
[----:B---3--:R-:W-:Y:S01]  /*0e30*/  LOP3.LUT R17, R0, UR10, RZ, 0xc0, !PT ;  /* 0x0000000a00117c12 */ /* 0x008fe2000f8ec0ff */
[----:B------:R-:W-:-:S04]  /*0e40*/  USHF.L.U32 UR10, UR7, UR5, URZ ;  /* 0x00000005070a7299 */ /* 0x000fc800080006ff */
[C---:B------:R-:W-:Y:S02]  /*0e50*/  IMAD.IADD R14, R17.reuse, 0x1, R0 ;  /* 0x00000001110e7824 */ /* 0x040fe400078e0200 */
[----:B------:R-:W-:-:S03]  /*0e60*/  IMAD R16, R17, 0x4, R10 ;  /* 0x0000000411107824 */ /* 0x000fc600078e020a */
[----:B------:R-:W-:Y:S02]  /*0e70*/  SHF.R.U32.HI R14, RZ, UR4, R14 ;  /* 0x00000004ff0e7c19 */ /* 0x000fe4000801160e */
[----:B------:R-:W-:Y:S02]  /*0e80*/  LDS R19, [R16] ;  /* 0x0000000010137984 */ /* 0x000fe40000000800 */
[----:B------:R-:W-:Y:S02]  /*0e90*/  SHF.R.U32.HI R15, RZ, 0x3, R14 ;  /* 0x00000003ff0f7819 */ /* 0x000fe4000001160e */
[----:B------:R-:W-:Y:S02]  /*0ea0*/  LDS R18, [R16+UR10] ;  /* 0x0000000a10127984 */ /* 0x000fe40008000800 */
[----:B------:R-:W-:-:S06]  /*0eb0*/  LOP3.LUT R15, R15, 0xfc, RZ, 0xc0, !PT ;  /* 0x000000fc0f0f7812 */ /* 0x000fcc00078ec0ff */
[----:B------:R-:W1:Y:S02]  /*0ec0*/  LDS R15, [R15+UR9] ;  /* 0x000000090f0f7984 */ /* 0x000e640008000800 */
[----:B-1----:R-:W-:-:S04]  /*0ed0*/  SHF.R.W.U32.HI R14, RZ, R14, R15 ;  /* 0x0000000eff0e7219 */ /* 0x002fc80000011e0f */
[----:B------:R-:W-:-:S04]  /*0ee0*/  LOP3.LUT R14, R14, 0x1, RZ, 0xc0, !PT ;  /* 0x000000010e0e7812 */ /* 0x000fc800078ec0ff */
[----:B------:R-:W-:-:S04]  /*0ef0*/  ISETP.NE.U32.AND P0, PT, R14, 0x1, PT ;  /* 0x000000010e00780c */ /* 0x000fc80003f05070 */
[----:B------:R-:W-:-:S13]  /*0f00*/  FSETP.GT.XOR P0, PT, R19, R18, !P0 ;  /* 0x000000121300720b */ /* 0x000fda0004704800 */
        /* <DEDUP_REMOVED lines=9> */
[----:B------:R-:W-:-:S04]  /*0fa0*/  UIADD3 UR5, UPT, UPT, UR4, -0x3, URZ ;  /* 0xfffffffd04057890 */ /* 0x000fc8000fffe0ff */
[----:B------:R-:W-:Y:S02]  /*0fb0*/  USHF.L.U32 UR6, UR6, UR5, URZ ;  /* 0x0000000506067299 */ /* 0x000fe400080006ff */
[----:B------:R-:W-:-:S04]  /*0fc0*/  USHF.L.U32 UR7, UR7, UR5, URZ ;  /* 0x0000000507077299 */ /* 0x000fc800080006ff */
[----:B----4-:R-:W-:-:S05]  /*0fd0*/  LOP3.LUT R17, R0, UR6, RZ, 0xc0, !PT ;  /* 0x0000000600117c12 */ /* 0x010fca000f8ec0ff */
        /* <DEDUP_REMOVED lines=12> */
[----:B------:R-:W-:Y:S01]  /*10a0*/  @P0 LEA R14, R17, R11, 0x2 ;  /* 0x0000000b110e0211 */ /* 0x000fe200078e10ff */
[----:B------:R-:W-:Y:S04]  /*10b0*/  @P0 STS [R16], R18 ;  /* 0x0000001210000388 */ /* 0x000fe80000000800 */
[----:B------:R-:W-:Y:S04]  /*10c0*/  @P0 STS [R16+UR7], R19 ;  /* 0x0000001310000988 */ /* 0x000fe80008000807 */
[----:B------:R-:W1:Y:S04]  /*10d0*/  @P0 LDS R17, [R14+UR7] ;  /* 0x000000070e110984 */ /* 0x000e680008000800 */
[----:B------:R-:W2:Y:S04]  /*10e0*/  @P0 LDS R15, [R14] ;  /* 0x000000000e0f0984 */ /* 0x000ea80000000800 */
[----:B-1----:R1:W-:Y:S04]  /*10f0*/  @P0 STS [R14], R17 ;  /* 0x000000110e000388 */ /* 0x0023e80000000800 */
[----:B--2---:R1:W-:Y:S01]  /*1100*/  @P0 STS [R14+UR7], R15 ;  /* 0x0000000f0e000988 */ /* 0x0043e20008000807 */
[----:B------:R-:W-:Y:S06]  /*1110*/  BAR.SYNC.DEFER_BLOCKING 0x0 ;  /* 0x0000000000007b1d */ /* 0x000fec0000010000 */
.L_x_475:
[----:B------:R-:W-:-:S09]  /*1120*/  UISETP.GE.U32.AND UP0, UPT, UR8, 0x3, UPT ;  /* 0x000000030800788c */ /* 0x000fd2000bf06070 */
[----:B------:R-:W-:Y:S05]  /*1130*/  BRA.U !UP0, `(.L_x_474) ;  /* 0x0000000508a47547 */ /* 0x000fea000b800000 */
[----:B------:R-:W5:Y:S01]  /*1140*/  S2UR UR7, SR_CgaCtaId ;  /* 0x00000000000779c3 */ /* 0x000f620000008800 */
[----:B------:R-:W-:Y:S01]  /*1150*/  UMOV UR6, 0x400 ;  /* 0x0000040000067882 */ /* 0x000fe20000000000 */
[----:B------:R-:W-:Y:S02]  /*1160*/  UIADD3 UR10, UPT, UPT, UR5, -0x2, URZ ;  /* 0xfffffffe050a7890 */ /* 0x000fe4000fffe0ff */
[----:B------:R-:W-:-:S04]  /*1170*/  UIADD3 UR6, UPT, UPT, UR6, 0x4000, URZ ;  /* 0x0000400006067890 */ /* 0x000fc8000fffe0ff */
[----:B-----5:R-:W-:-:S12]  /*1180*/  ULEA UR8, UR7, UR6, 0x18 ;  /* 0x0000000607087291 */ /* 0x020fd8000f8ec0ff */
.L_x_476:
[----:B------:R-:W-:Y:S01]  /*1190*/  UIADD3 UR5, UPT, UPT, UR10, 0x1, URZ ;  /* 0x000000010a057890 */ /* 0x000fe2000fffe0ff */
[----:B------:R-:W-:Y:S01]  /*11a0*/  UMOV UR6, 0xffffffff ;  /* 0xffffffff00067882 */ /* 0x000fe20000000000 */
[----:B------:R-:W-:Y:S02]  /*11b0*/  UMOV UR9, 0x4 ;  /* 0x0000000400097882 */ /* 0x000fe40000000000 */
[----:B------:R-:W-:Y:S02]  /*11c0*/  USHF.L.U32 UR7, UR6, UR5, URZ ;  /* 0x0000000506077299 */ /* 0x000fe400080006ff */
[----:B------:R-:W-:Y:S02]  /*11d0*/  USHF.L.U32 UR5, UR9, UR5, URZ ;  /* 0x0000000509057299 */ /* 0x000fe400080006ff */
[----:B------:R-:W-:Y:S02]  /*11e0*/  USHF.L.U32 UR11, UR9, UR10, URZ ;  /* 0x0000000a090b7299 */ /* 0x000fe400080006ff */
[----:B-1-34-:R-:W-:Y:S01]  /*11f0*/  LOP3.LUT R17, R0, UR7, RZ, 0xc0, !PT ;  /* 0x0000000700117c12 */ /* 0x01afe2000f8ec0ff */
[----:B------:R-:W-:-:S04]  /*1200*/  USHF.L.U32 UR7, UR6, UR10, URZ ;  /* 0x0000000a06077299 */ /* 0x000fc800080006ff */
[C---:B------:R-:W-:Y:S02]  /*1210*/  IMAD.IADD R14, R17.reuse, 0x1, R0 ;  /* 0x00000001110e7824 */ /* 0x040fe400078e0200 */
[----:B------:R-:W-:Y:S01]  /*1220*/  IMAD R19, R17, 0x4, R10 ;  /* 0x0000000411137824 */ /* 0x000fe200078e020a */
[----:B------:R-:W-:Y:S02]  /*1230*/  LOP3.LUT R23, R0, UR7, RZ, 0xc0, !PT ;  /* 0x0000000700177c12 */ /* 0x000fe4000f8ec0ff */
[----:B------:R-:W-:Y:S02]  /*1240*/  SHF.R.U32.HI R14, RZ, UR4, R14 ;  /* 0x00000004ff0e7c19 */ /* 0x000fe4000801160e */
[----:B------:R-:W-:Y:S01]  /*1250*/  LDS R20, [R19] ;  /* 0x0000000013147984 */ /* 0x000fe20000000800 */
[----:B--2---:R-:W-:Y:S01]  /*1260*/  IMAD.IADD R16, R23, 0x1, R0 ;  /* 0x0000000117107824 */ /* 0x004fe200078e0200 */
[----:B------:R-:W-:Y:S02]  /*1270*/  SHF.R.U32.HI R15, RZ, 0x3, R14 ;  /* 0x00000003ff0f7819 */ /* 0x000fe4000001160e */
[----:B------:R-:W-:Y:S02]  /*1280*/  LDS R21, [R19+UR5] ;  /* 0x0000000513157984 */ /* 0x000fe40008000800 */
[----:B------:R-:W-:-:S02]  /*1290*/  LOP3.LUT R15, R15, 0xfc, RZ, 0xc0, !PT ;  /* 0x000000fc0f0f7812 */ /* 0x000fc400078ec0ff */
[----:B------:R-:W-:-:S04]  /*12a0*/  SHF.R.U32.HI R16, RZ, UR4, R16 ;  /* 0x00000004ff107c19 */ /* 0x000fc80008011610 */
[----:B------:R-:W1:Y:S01]  /*12b0*/  LDS R15, [R15+UR8] ;  /* 0x000000080f0f7984 */ /* 0x000e620008000800 */
[----:B------:R-:W-:-:S04]  /*12c0*/  SHF.R.U32.HI R18, RZ, 0x3, R16 ;  /* 0x00000003ff127819 */ /* 0x000fc80000011610 */
[----:B------:R-:W-:Y:S02]  /*12d0*/  LOP3.LUT R18, R18, 0xfc, RZ, 0xc0, !PT ;  /* 0x000000fc12127812 */ /* 0x000fe400078ec0ff */
[----:B-1----:R-:W-:-:S04]  /*12e0*/  SHF.R.W.U32.HI R14, RZ, R14, R15 ;  /* 0x0000000eff0e7219 */ /* 0x002fc80000011e0f */
[----:B------:R-:W-:-:S04]  /*12f0*/  LOP3.LUT R14, R14, 0x1, RZ, 0xc0, !PT ;  /* 0x000000010e0e7812 */ /* 0x000fc800078ec0ff */
[----:B------:R-:W-:-:S04]  /*1300*/  ISETP.NE.U32.AND P0, PT, R14, 0x1, PT ;  /* 0x000000010e00780c */ /* 0x000fc80003f05070 */
[----:B------:R-:W-:-:S13]  /*1310*/  FSETP.GT.XOR P0, PT, R20, R21, !P0 ;  /* 0x000000151400720b */ /* 0x000fda0004704800 */
[----:B------:R-:W-:Y:S01]  /*1320*/  @P0 IMAD R14, R17, 0x4, R11 ;  /* 0x00000004110e0824 */ /* 0x000fe200078e020b */
[----:B------:R-:W-:Y:S04]  /*1330*/  @P0 STS [R19], R21 ;  /* 0x0000001513000388 */ /* 0x000fe80000000800 */
[----:B------:R1:W-:Y:S04]  /*1340*/  @P0 STS [R19+UR5], R20 ;  /* 0x0000001413000988 */ /* 0x0003e80008000805 */
[----:B------:R-:W2:Y:S04]  /*1350*/  @P0 LDS R17, [R14+UR5] ;  /* 0x000000050e110984 */ /* 0x000ea80008000800 */
[----:B------:R-:W3:Y:S01]  /*1360*/  @P0 LDS R15, [R14] ;  /* 0x000000000e0f0984 */ /* 0x000ee20000000800 */
[----:B-1----:R-:W-:-:S03]  /*1370*/  IMAD R20, R23, 0x4, R10 ;  /* 0x0000000417147824 */ /* 0x002fc600078e020a */
[----:B--2---:R-:W-:Y:S04]  /*1380*/  @P0 STS [R14], R17 ;  /* 0x000000110e000388 */ /* 0x004fe80000000800 */
[----:B---3--:R-:W-:Y:S01]  /*1390*/  @P0 STS [R14+UR5], R15 ;  /* 0x0000000f0e000988 */ /* 0x008fe20008000805 */
[----:B------:R-:W-:Y:S01]  /*13a0*/  UIADD3 UR5, UPT, UPT, UR10, -0x1, URZ ;  /* 0xffffffff0a057890 */ /* 0x000fe2000fffe0ff */
[----:B------:R-:W-:Y:S03]  /*13b0*/  BAR.SYNC.DEFER_BLOCKING 0x0 ;  /* 0x0000000000007b1d */ /* 0x000fe60000010000 */
[----:B------:R-:W-:-:S03]  /*13c0*/  USHF.L.U32 UR7, UR6, UR5, URZ ;  /* 0x0000000506077299 */ /* 0x000fc600080006ff */
[----:B------:R-:W1:Y:S04]  /*13d0*/  LDS R19, [R18+UR8] ;  /* 0x0000000812137984 */ /* 0x000e680008000800 */
[----:B------:R-:W-:Y:S04]  /*13e0*/  LDS R21, [R20] ;  /* 0x0000000014157984 */ /* 0x000fe80000000800 */
[----:B------:R-:W2:Y:S01]  /*13f0*/  LDS R22, [R20+UR11] ;  /* 0x0000000b14167984 */ /* 0x000ea20008000800 */
[----:B-1----:R-:W-:-:S04]  /*1400*/  SHF.R.W.U32.HI R19, RZ, R16, R19 ;  /* 0x00000010ff137219 */ /* 0x002fc80000011e13 */
[----:B------:R-:W-:-:S04]  /*1410*/  LOP3.LUT R19, R19, 0x1, RZ, 0xc0, !PT ;  /* 0x0000000113137812 */ /* 0x000fc800078ec0ff */
[----:B------:R-:W-:-:S04]  /*1420*/  ISETP.NE.U32.AND P0, PT, R19, 0x1, PT ;  /* 0x000000011300780c */ /* 0x000fc80003f05070 */
[----:B--2---:R-:W-:-:S13]  /*1430*/  FSETP.GT.XOR P0, PT, R21, R22, !P0 ;  /* 0x000000161500720b */ /* 0x004fda0004704800 */
[----:B------:R-:W-:Y:S01]  /*1440*/  @P0 IMAD R14, R23, 0x4, R11 ;  /* 0x00000004170e0824 */ /* 0x000fe200078e020b */
[----:B------:R-:W-:Y:S01]  /*1450*/  @P0 STS [R20], R22 ;  /* 0x0000001614000388 */ /* 0x000fe20000000800 */
[----:B------:R-:W-:Y:S01]  /*1460*/  LOP3.LUT R23, R0, UR7, RZ, 0xc0, !PT ;  /* 0x0000000700177c12 */ /* 0x000fe2000f8ec0ff */
[----:B------:R-:W-:Y:S02]  /*1470*/  USHF.L.U32 UR7, UR9, UR5, URZ ;  /* 0x0000000509077299 */ /* 0x000fe400080006ff */
[----:B------:R1:W-:Y:S01]  /*1480*/  @P0 STS [R20+UR11], R21 ;  /* 0x0000001514000988 */ /* 0x0003e2000800080b */
[----:B------:R-:W-:Y:S01]  /*1490*/  UIADD3 UR5, UPT, UPT, UR10, -0x2, URZ ;  /* 0xfffffffe0a057890 */ /* 0x000fe2000fffe0ff */
[----:B------:R-:W-:Y:S01]  /*14a0*/  IMAD.IADD R16, R23, 0x1, R0 ;  /* 0x0000000117107824 */ /* 0x000fe200078e0200 */
[----:B------:R-:W-:Y:S01]  /*14b0*/  UIADD3 UR10, UPT, UPT, UR10, -0x4, URZ ;  /* 0xfffffffc0a0a7890 */ /* 0x000fe2000fffe0ff */
[----:B------:R-:W2:Y:S01]  /*14c0*/  @P0 LDS R17, [R14+UR11] ;  /* 0x0000000b0e110984 */ /* 0x000ea20008000800 */
[----:B------:R-:W-:-:S02]  /*14d0*/  USHF.L.U32 UR6, UR6, UR5, URZ ;  /* 0x0000000506067299 */ /* 0x000fc400080006ff */
[----:B------:R-:W-:Y:S01]  /*14e0*/  SHF.R.U32.HI R16, RZ, UR4, R16 ;  /* 0x00000004ff107c19 */ /* 0x000fe20008011610 */
[----:B------:R-:W3:Y:S01]  /*14f0*/  @P0 LDS R15, [R14] ;  /* 0x000000000e0f0984 */ /* 0x000ee20000000800 */
[----:B------:R-:W-:Y:S01]  /*1500*/  USHF.L.U32 UR5, UR9, UR5, URZ ;  /* 0x0000000509057299 */ /* 0x000fe200080006ff */
[----:B-1----:R-:W-:Y:S01]  /*1510*/  IMAD R20, R23, 0x4, R10 ;  /* 0x0000000417147824 */ /* 0x002fe200078e020a */
[----:B------:R-:W-:Y:S01]  /*1520*/  SHF.R.U32.HI R18, RZ, 0x3, R16 ;  /* 0x00000003ff127819 */ /* 0x000fe20000011610 */
[----:B------:R-:W-:-:S03]  /*1530*/  UISETP.NE.AND UP0, UPT, UR10, -0x2, UPT ;  /* 0xfffffffe0a00788c */ /* 0x000fc6000bf05270 */
[----:B------:R-:W-:Y:S01]  /*1540*/  LOP3.LUT R18, R18, 0xfc, RZ, 0xc0, !PT ;  /* 0x000000fc12127812 */ /* 0x000fe200078ec0ff */
[----:B--2---:R-:W-:Y:S04]  /*1550*/  @P0 STS [R14], R17 ;  /* 0x000000110e000388 */ /* 0x004fe80000000800 */
[----:B---3--:R-:W-:Y:S01]  /*1560*/  @P0 STS [R14+UR11], R15 ;  /* 0x0000000f0e000988 */ /* 0x008fe2000800080b */
[----:B------:R-:W-:Y:S06]  /*1570*/  BAR.SYNC.DEFER_BLOCKING 0x0 ;  /* 0x0000000000007b1d */ /* 0x000fec0000010000 */
        /* <DEDUP_REMOVED lines=9> */
[----:B------:R-:W-:-:S03]  /*1610*/  LOP3.LUT R23, R0, UR6, RZ, 0xc0, !PT ;  /* 0x0000000600177c12 */ /* 0x000fc6000f8ec0ff */
[----:B------:R1:W-:Y:S02]  /*1620*/  @P0 STS [R20+UR7], R21 ;  /* 0x0000001514000988 */ /* 0x0003e40008000807 */
[C---:B------:R-:W-:Y:S02]  /*1630*/  IMAD.IADD R16, R23.reuse, 0x1, R0 ;  /* 0x0000000117107824 */ /* 0x040fe400078e0200 */
[----:B------:R-:W2:Y:S03]  /*1640*/  @P0 LDS R17, [R14+UR7] ;  /* 0x000000070e110984 */ /* 0x000ea60008000800 */
[----:B------:R-:W-:Y:S01]  /*1650*/  SHF.R.U32.HI R16, RZ, UR4, R16 ;  /* 0x00000004ff107c19 */ /* 0x000fe20008011610 */
[----:B------:R-:W3:Y:S01]  /*1660*/  @P0 LDS R15, [R14] ;  /* 0x000000000e0f0984 */ /* 0x000ee20000000800 */
[----:B-1----:R-:W-:Y:S02]  /*1670*/  IMAD R20, R23, 0x4, R10 ;  /* 0x0000000417147824 */ /* 0x002fe400078e020a */
[----:B------:R-:W-:-:S04]  /*1680*/  SHF.R.U32.HI R18, RZ, 0x3, R16 ;  /* 0x00000003ff127819 */ /* 0x000fc80000011610 */
        /* <DEDUP_REMOVED lines=19> */
[----:B------:R-:W-:Y:S05]  /*17c0*/  BRA.U UP0, `(.L_x_476) ;  /* 0xfffffff900707547 */ /* 0x000fea000b83ffff */
.L_x_474:
[----:B------:R-:W5:Y:S01]  /*17d0*/  LDCU UR6, c[0x0][0x390] ;  /* 0x00007200ff0677ac */ /* 0x000f620008000800 */
[----:B------:R-:W-:-:S04]  /*17e0*/  UIADD3 UR5, UPT, UPT, UR4, 0x1, URZ ;  /* 0x0000000104057890 */ /* 0x000fc8000fffe0ff */
[----:B-----5:R-:W-:-:S04]  /*17f0*/  USHF.R.U32.HI UR6, URZ, UR5, UR6 ;  /* 0x00000005ff067299 */ /* 0x020fc80008011606 */
[----:B------:R-:W-:-:S09]  /*1800*/  UISETP.NE.AND UP0, UPT, UR6, URZ, UPT ;  /* 0x000000ff0600728c */ /* 0x000fd2000bf05270 */
[----:B------:R-:W-:Y:S05]  /*1810*/  BRA.U UP0, `(.L_x_477) ;  /* 0xfffffff100dc7547 */ /* 0x000fea000b83ffff */
.L_x_473:
[----:B-1234-:R-:W1:Y:S04]  /*1820*/  LDS R15, [R10] ;  /* 0x000000000a0f7984 */ /* 0x01ee680000000800 */
[----:B------:R-:W2:Y:S04]  /*1830*/  LDS R11, [R11] ;  /* 0x000000000b0b7984 */ /* 0x000ea80000000800 */
[----:B------:R-:W3:Y:S04]  /*1840*/  LDS R17, [R12] ;  /* 0x000000000c117984 */ /* 0x000ee80000000800 */
[----:B------:R-:W4:Y:S04]  /*1850*/  LDS R13, [R13] ;  /* 0x000000000d0d7984 */ /* 0x000f280000000800 */
[----:B-1----:R-:W-:Y:S04]  /*1860*/  STG.E desc[UR36][R2.64], R15 ;  /* 0x0000000f02007986 */ /* 0x002fe8000c101924 */
[----:B--2---:R-:W-:Y:S04]  /*1870*/  STG.E desc[UR36][R4.64], R11 ;  /* 0x0000000b04007986 */ /* 0x004fe8000c101924 */
[----:B---3--:R-:W-:Y:S04]  /*1880*/  STG.E desc[UR36][R6.64], R17 ;  /* 0x0000001106007986 */ /* 0x008fe8000c101924 */
[----:B----4-:R-:W-:Y:S01]  /*1890*/  STG.E desc[UR36][R8.64], R13 ;  /* 0x0000000d08007986 */ /* 0x010fe2000c101924 */
[----:B------:R-:W-:Y:S05]  /*18a0*/  EXIT ;  /* 0x000000000000794d */ /* 0x000fea0003800000 */
.L_x_478:
        /* <DEDUP_REMOVED lines=13> */
.L_x_523:


//--------------------- .text._Z13bitonicSortV4PfPjj --------------------------
	.section	.text._Z13bitonicSortV4PfPjj,"ax",@progbits
	.align	128
        .global         _Z13bitonicSortV4PfPjj
        .type           _Z13bitonicSortV4PfPjj,@function
        .size           _Z13bitonicSortV4PfPjj,(.L_x_524 - _Z13bitonicSortV4PfPjj)
        .other          _Z13bitonicSortV4PfPjj,@"STO_CUDA_ENTRY STV_DEFAULT"
_Z13bitonicSortV4PfPjj:
.text._Z13bitonicSortV4PfPjj:
        /* <DEDUP_REMOVED lines=21> */
.L_x_479:
        /* <DEDUP_REMOVED lines=12> */
[----:B------:R-:W-:Y:S01]  /*0210*/  MOV R10, 0x400 ;  /* 0x00000400000a7802 */ /* 0x000fe20000000f00 */
[----:B------:R-:W1:Y:S01]  /*0220*/  POPC R18, R0 ;  /* 0x0000000000127309 */ /* 0x000e620000000000 */
[----:B------:R-:W-:Y:S05]  /*0230*/  WARPSYNC.ALL ;  /* 0x0000000000007948 */ /* 0x000fea0003800000 */
[----:B------:R-:W0:Y:S01]  /*0240*/  S2R R23, SR_CgaCtaId ;  /* 0x0000000000177919 */ /* 0x000e220000008800 */
[----:B------:R-:W-:Y:S01]  /*0250*/  IADD3 R12, PT, PT, R10, 0x2000, RZ ;  /* 0x000020000a0c7810 */ /* 0x000fe20007ffe0ff */
[----:B------:R-:W1:Y:S02]  /*0260*/  LDCU UR4, c[0x0][0x390] ;  /* 0x00007200ff0477ac */ /* 0x000e640008000800 */
[----:B-1----:R-:W-:Y:S01]  /*0270*/  LOP3.LUT R18, R18, 0x1, RZ, 0xc0, !PT ;  /* 0x0000000112127812 */ /* 0x002fe200078ec0ff */
[----:B------:R-:W-:Y:S01]  /*0280*/  UISETP.GE.U32.AND UP0, UPT, UR4, 0x2, UPT ;  /* 0x000000020400788c */ /* 0x000fe2000bf06070 */
[----:B0-----:R-:W-:-:S02]  /*0290*/  LEA R11, R23, R10, 0x18 ;  /* 0x0000000a170b7211 */ /* 0x001fc400078ec0ff */
[C---:B------:R-:W-:Y:S01]  /*02a0*/  LEA R13, R23.reuse, R12, 0x18 ;  /* 0x0000000c170d7211 */ /* 0x040fe200078ec0ff */
[----:B------:R-:W-:Y:S02]  /*02b0*/  VIADD R12, R10, 0x4000 ;  /* 0x000040000a0c7836 */ /* 0x000fe40000000000 */
[C---:B------:R-:W-:Y:S02]  /*02c0*/  IMAD R10, R0.reuse, 0x4, R11 ;  /* 0x00000004000a7824 */ /* 0x040fe400078e020b */
[----:B------:R-:W-:Y:S01]  /*02d0*/  IMAD R11, R0, 0x4, R13 ;  /* 0x00000004000b7824 */ /* 0x000fe200078e020d */
[----:B------:R-:W-:Y:S01]  /*02e0*/  LEA R13, R23, R12, 0x18 ;  /* 0x0000000c170d7211 */ /* 0x000fe200078ec0ff */
[C---:B------:R-:W-:Y:S02]  /*02f0*/  IMAD R12, R15.reuse, 0x4, R10 ;  /* 0x000000040f0c7824 */ /* 0x040fe400078e020a */
[----:B------:R-:W-:Y:S02]  /*0300*/  IMAD R14, R15, 0x4, R11 ;  /* 0x000000040f0e7824 */ /* 0x000fe400078e020b */
[----:B------:R-:W-:-:S04]  /*0310*/  IMAD.IADD R23, R13, 0x1, R0 ;  /* 0x000000010d177824 */ /* 0x000fc800078e0200 */
[----:B------:R-:W-:Y:S01]  /*0320*/  IMAD.IADD R15, R23, 0x1, R0 ;  /* 0x00000001170f7824 */ /* 0x000fe200078e0200 */
[----:B--2---:R0:W-:Y:S04]  /*0330*/  STS [R10], R17 ;  /* 0x000000110a007388 */ /* 0x0041e80000000800 */
[----:B---3--:R0:W-:Y:S04]  /*0340*/  STS [R11], R16 ;  /* 0x000000100b007388 */ /* 0x0081e80000000800 */
[----:B----4-:R0:W-:Y:S04]  /*0350*/  STS [R12], R19 ;  /* 0x000000130c007388 */ /* 0x0101e80000000800 */
[----:B-----5:R0:W-:Y:S04]  /*0360*/  STS [R14], R21 ;  /* 0x000000150e007388 */ /* 0x0201e80000000800 */
[----:B------:R0:W-:Y:S04]  /*0370*/  STS.U8 [R23], R18 ;  /* 0x0000001217007388 */ /* 0x0001e80000000000 */
[----:B------:R0:W-:Y:S01]  /*0380*/  STS.U8 [R15], R18 ;  /* 0x000000120f007388 */ /* 0x0001e20000000000 */
[----:B------:R-:W-:Y:S06]  /*0390*/  BAR.SYNC.DEFER_BLOCKING 0x0 ;  /* 0x0000000000007b1d */ /* 0x000fec0000010000 */
[----:B------:R-:W-:Y:S05]  /*03a0*/  BRA.U !UP0, `(.L_x_480) ;  /* 0x0000000908d47547 */ /* 0x000fea000b800000 */
[----:B------:R-:W-:Y:S01]  /*03b0*/  UMOV UR5, 0x1 ;  /* 0x0000000100057882 */ /* 0x000fe20000000000 */
[----:B------:R-:W-:-:S05]  /*03c0*/  UMOV UR4, URZ ;  /* 0x000000ff00047c82 */ /* 0x000fca0008000000 */
.L_x_484:
[----:B------:R-:W-:Y:S01]  /*03d0*/  UISETP.NE.AND UP0, UPT, UR5, URZ, UPT ;  /* 0x000000ff0500728c */ /* 0x000fe2000bf05270 */
[----:B------:R-:W-:Y:S01]  /*03e0*/  UMOV UR8, UR4 ;  /* 0x0000000400087c82 */ /* 0x000fe20008000000 */
[----:B------:R-:W-:-:S07]  /*03f0*/  UMOV UR4, UR5 ;  /* 0x0000000500047c82 */ /* 0x000fce0008000000 */
[----:B0-234-:R-:W-:Y:S05]  /*0400*/  BRA.U !UP0, `(.L_x_481) ;  /* 0x0000000908a87547 */ /* 0x01dfea000b800000 */
[----:B------:R-:W-:Y:S02]  /*0410*/  ULOP3.LUT UP0, UR10, UR4, 0x3, URZ, 0xc0, !UPT ;  /* 0x00000003040a7892 */ /* 0x000fe4000f80c0ff */
[----:B------:R-:W-:-:S07]  /*0420*/  UMOV UR5, UR4 ;  /* 0x0000000400057c82 */ /* 0x000fce0008000000 */
[----:B------:R-:W-:Y:S05]  /*0430*/  BRA.U !UP0, `(.L_x_482) ;  /* 0x0000000508207547 */ /* 0x000fea000b800000 */
[----:B------:R-:W-:Y:S01]  /*0440*/  UIADD3 UR5, UPT, UPT, UR4, -0x1, URZ ;  /* 0xffffffff04057890 */ /* 0x000fe2000fffe0ff */
[----:B------:R-:W-:Y:S01]  /*0450*/  UMOV UR6, 0xffffffff ;  /* 0xffffffff00067882 */ /* 0x000fe20000000000 */
[----:B------:R-:W-:Y:S02]  /*0460*/  UMOV UR7, 0x4 ;  /* 0x0000000400077882 */ /* 0x000fe40000000000 */
[----:B------:R-:W-:Y:S02]  /*0470*/  USHF.L.U32 UR9, UR6, UR5, URZ ;  /* 0x0000000506097299 */ /* 0x000fe400080006ff */
[----:B------:R-:W-:-:S04]  /*0480*/  UISETP.NE.AND UP0, UPT, UR10, 0x1, UPT ;  /* 0x000000010a00788c */ /* 0x000fc8000bf05270 */
[----:B0-----:R-:W-:Y:S01]  /*0490*/  LOP3.LUT R17, R0, UR9, RZ, 0xc0, !PT ;  /* 0x0000000900117c12 */ /* 0x001fe2000f8ec0ff */
[----:B------:R-:W-:-:S03]  /*04a0*/  USHF.L.U32 UR9, UR7, UR5, URZ ;  /* 0x0000000507097299 */ /* 0x000fc600080006ff */
[C---:B------:R-:W-:Y:S01]  /*04b0*/  IADD3 R15, PT, PT, R17.reuse, R0, RZ ;  /* 0x00000000110f7210 */ /* 0x040fe20007ffe0ff */
[----:B------:R-:W-:-:S03]  /*04c0*/  IMAD R19, R17, 0x4, R10 ;  /* 0x0000000411137824 */ /* 0x000fc600078e020a */
[----:B------:R-:W-:Y:S02]  /*04d0*/  SHF.R.U32.HI R16, RZ, UR4, R15 ;  /* 0x00000004ff107c19 */ /* 0x000fe4000801160f */
[----:B------:R-:W-:Y:S03]  /*04e0*/  LDS R22, [R19] ;  /* 0x0000000013167984 */ /* 0x000fe60000000800 */
[----:B------:R-:W-:Y:S01]  /*04f0*/  IMAD.IADD R16, R13, 0x1, R16 ;  /* 0x000000010d107824 */ /* 0x000fe200078e0210 */
[----:B------:R-:W0:Y:S05]  /*0500*/  LDS R21, [R19+UR9] ;  /* 0x0000000913157984 */ /* 0x000e2a0008000800 */
[----:B------:R-:W1:Y:S01]  /*0510*/  LDS.S8 R16, [R16] ;  /* 0x0000000010107984 */ /* 0x000e620000000200 */
[----:B0-----:R-:W-:-:S04]  /*0520*/  FSETP.GT.AND P0, PT, R22, R21, PT ;  /* 0x000000151600720b */ /* 0x001fc80003f04000 */
[----:B------:R-:W-:-:S04]  /*0530*/  SEL R15, RZ, 0x1, !P0 ;  /* 0x00000001ff0f7807 */ /* 0x000fc80004000000 */
[----:B-1----:R-:W-:-:S13]  /*0540*/  ISETP.NE.AND P0, PT, R16, R15, PT ;  /* 0x0000000f1000720c */ /* 0x002fda0003f05270 */
[----:B------:R-:W-:Y:S01]  /*0550*/  @P0 IMAD R15, R17, 0x4, R11 ;  /* 0x00000004110f0824 */ /* 0x000fe200078e020b */
[----:B------:R-:W-:Y:S04]  /*0560*/  @P0 STS [R19], R21 ;  /* 0x0000001513000388 */ /* 0x000fe80000000800 */
[----:B------:R-:W-:Y:S04]  /*0570*/  @P0 STS [R19+UR9], R22 ;  /* 0x0000001613000988 */ /* 0x000fe80008000809 */
[----:B------:R-:W0:Y:S04]  /*0580*/  @P0 LDS R20, [R15+UR9] ;  /* 0x000000090f140984 */ /* 0x000e280008000800 */
[----:B------:R-:W1:Y:S04]  /*0590*/  @P0 LDS R18, [R15] ;  /* 0x000000000f120984 */ /* 0x000e680000000800 */
[----:B0-----:R2:W-:Y:S04]  /*05a0*/  @P0 STS [R15], R20 ;  /* 0x000000140f000388 */ /* 0x0015e80000000800 */
[----:B-1----:R2:W-:Y:S01]  /*05b0*/  @P0 STS [R15+UR9], R18 ;  /* 0x000000120f000988 */ /* 0x0025e20008000809 */
[----:B------:R-:W-:Y:S06]  /*05c0*/  BAR.SYNC.DEFER_BLOCKING 0x0 ;  /* 0x0000000000007b1d */ /* 0x000fec0000010000 */
[----:B------:R-:W-:Y:S05]  /*05d0*/  BRA.U !UP0, `(.L_x_482) ;  /* 0x0000000108b87547 */ /* 0x000fea000b800000 */
[----:B------:R-:W-:Y:S02]  /*05e0*/  UIADD3 UR5, UPT, UPT, UR4, -0x2, URZ ;  /* 0xfffffffe04057890 */ /* 0x000fe4000fffe0ff */
[----:B------:R-:W-:Y:S02]  /*05f0*/  UISETP.NE.AND UP0, UPT, UR10, 0x2, UPT ;  /* 0x000000020a00788c */ /* 0x000fe4000bf05270 */
[----:B------:R-:W-:-:S06]  /*0600*/  USHF.L.U32 UR9, UR6, UR5, URZ ;  /* 0x0000000506097299 */ /* 0x000fcc00080006ff */
[----:B------:R-:W-:Y:S01]  /*0610*/  LOP3.LUT R17, R0, UR9, RZ, 0xc0, !PT ;  /* 0x0000000900117c12 */ /* 0x000fe2000f8ec0ff */
[----:B------:R-:W-:-:S04]  /*0620*/  USHF.L.U32 UR9, UR7, UR5, URZ ;  /* 0x0000000507097299 */ /* 0x000fc800080006ff */
[C---:B--2---:R-:W-:Y:S02]  /*0630*/  IMAD.IADD R15, R17.reuse, 0x1, R0 ;  /* 0x00000001110f7824 */ /* 0x044fe400078e0200 */
        /* <DEDUP_REMOVED lines=18> */
[----:B------:R-:W-:-:S04]  /*0760*/  UIADD3 UR5, UPT, UPT, UR4, -0x3, URZ ;  /* 0xfffffffd04057890 */ /* 0x000fc8000fffe0ff */
[----:B------:R-:W-:Y:S02]  /*0770*/  USHF.L.U32 UR6, UR6, UR5, URZ ;  /* 0x0000000506067299 */ /* 0x000fe400080006ff */
[----:B------:R-:W-:-:S04]  /*0780*/  USHF.L.U32 UR7, UR7, UR5, URZ ;  /* 0x0000000507077299 */ /* 0x000fc800080006ff */
[----:B------:R-:W-:-:S04]  /*0790*/  LOP3.LUT R17, R0, UR6, RZ, 0xc0, !PT ;  /* 0x0000000600117c12 */ /* 0x000fc8000f8ec0ff */
[C---:B---3--:R-:W-:Y:S01]  /*07a0*/  IADD3 R15, PT, PT, R17.reuse, R0, RZ ;  /* 0x00000000110f7210 */ /* 0x048fe20007ffe0ff */
        /* <DEDUP_REMOVED lines=17> */
.L_x_482:
[----:B------:R-:W-:-:S09]  /*08c0*/  UISETP.GE.U32.AND UP0, UPT, UR8, 0x3, UPT ;  /* 0x000000030800788c */ /* 0x000fd2000bf06070 */
[----:B------:R-:W-:Y:S05]  /*08d0*/  BRA.U !UP0, `(.L_x_481) ;  /* 0x0000000508747547 */ /* 0x000fea000b800000 */
[----:B------:R-:W-:-:S12]  /*08e0*/  UIADD3 UR9, UPT, UPT, UR5, -0x2, URZ ;  /* 0xfffffffe05097890 */ /* 0x000fd8000fffe0ff */
.L_x_483:
[----:B------:R-:W-:Y:S01]  /*08f0*/  UIADD3 UR5, UPT, UPT, UR9, 0x1, URZ ;  /* 0x0000000109057890 */ /* 0x000fe2000fffe0ff */
[----:B------:R-:W-:Y:S01]  /*0900*/  UMOV UR6, 0xffffffff ;  /* 0xffffffff00067882 */ /* 0x000fe20000000000 */
[----:B------:R-:W-:Y:S02]  /*0910*/  UMOV UR8, 0x4 ;  /* 0x0000000400087882 */ /* 0x000fe40000000000 */
[----:B------:R-:W-:Y:S02]  /*0920*/  USHF.L.U32 UR7, UR6, UR5, URZ ;  /* 0x0000000506077299 */ /* 0x000fe400080006ff */
[----:B------:R-:W-:Y:S02]  /*0930*/  USHF.L.U32 UR5, UR8, UR5, URZ ;  /* 0x0000000508057299 */ /* 0x000fe400080006ff */
[----:B------:R-:W-:Y:S02]  /*0940*/  USHF.L.U32 UR10, UR8, UR9, URZ ;  /* 0x00000009080a7299 */ /* 0x000fe400080006ff */
[----:B0-----:R-:W-:Y:S01]  /*0950*/  LOP3.LUT R17, R0, UR7, RZ, 0xc0, !PT ;  /* 0x0000000700117c12 */ /* 0x001fe2000f8ec0ff */
[----:B------:R-:W-:-:S04]  /*0960*/  USHF.L.U32 UR7, UR6, UR9, URZ ;  /* 0x0000000906077299 */ /* 0x000fc800080006ff */
[C---:B--234-:R-:W-:Y:S02]  /*0970*/  IMAD.IADD R15, R17.reuse, 0x1, R0 ;  /* 0x00000001110f7824 */ /* 0x05cfe400078e0200 */
[--C-:B------:R-:W-:Y:S01]  /*0980*/  IMAD R19, R17, 0x4, R10.reuse ;  /* 0x0000000411137824 */ /* 0x100fe200078e020a */
[----:B------:R-:W-:Y:S02]  /*0990*/  LOP3.LUT R23, R0, UR7, RZ, 0xc0, !PT ;  /* 0x0000000700177c12 */ /* 0x000fe4000f8ec0ff */
[----:B------:R-:W-:Y:S02]  /*09a0*/  SHF.R.U32.HI R16, RZ, UR4, R15 ;  /* 0x00000004ff107c19 */ /* 0x000fe4000801160f */
[----:B------:R-:W-:Y:S01]  /*09b0*/  LDS R22, [R19] ;  /* 0x0000000013167984 */ /* 0x000fe20000000800 */
[----:B------:R-:W-:Y:S02]  /*09c0*/  IMAD R24, R23, 0x4, R10 ;  /* 0x0000000417187824 */ /* 0x000fe400078e020a */
[----:B------:R-:W-:Y:S01]  /*09d0*/  IMAD.IADD R16, R13, 0x1, R16 ;  /* 0x000000010d107824 */ /* 0x000fe200078e0210 */
[----:B------:R-:W0:Y:S05]  /*09e0*/  LDS R21, [R19+UR5] ;  /* 0x0000000513157984 */ /* 0x000e2a0008000800 */
[----:B------:R-:W1:Y:S01]  /*09f0*/  LDS.S8 R16, [R16] ;  /* 0x0000000010107984 */ /* 0x000e620000000200 */
[----:B0-----:R-:W-:-:S04]  /*0a00*/  FSETP.GT.AND P0, PT, R22, R21, PT ;  /* 0x000000151600720b */ /* 0x001fc80003f04000 */
[----:B------:R-:W-:-:S04]  /*0a10*/  SEL R15, RZ, 0x1, !P0 ;  /* 0x00000001ff0f7807 */ /* 0x000fc80004000000 */
[----:B-1----:R-:W-:Y:S01]  /*0a20*/  ISETP.NE.AND P0, PT, R16, R15, PT ;  /* 0x0000000f1000720c */ /* 0x002fe20003f05270 */
[----:B------:R-:W-:-:S05]  /*0a30*/  IMAD.IADD R16, R23, 0x1, R0 ;  /* 0x0000000117107824 */ /* 0x000fca00078e0200 */
[----:B------:R-:W-:-:S05]  /*0a40*/  SHF.R.U32.HI R16, RZ, UR4, R16 ;  /* 0x00000004ff107c19 */ /* 0x000fca0008011610 */
[----:B------:R-:W-:Y:S02]  /*0a50*/  IMAD.IADD R16, R13, 0x1, R16 ;  /* 0x000000010d107824 */ /* 0x000fe400078e0210 */
[----:B------:R-:W-:Y:S01]  /*0a60*/  @P0 LEA R15, R17, R11, 0x2 ;  /* 0x0000000b110f0211 */ /* 0x000fe200078e10ff */
[----:B------:R-:W-:Y:S04]  /*0a70*/  @P0 STS [R19], R21 ;  /* 0x0000001513000388 */ /* 0x000fe80000000800 */
[----:B------:R-:W-:Y:S04]  /*0a80*/  @P0 STS [R19+UR5], R22 ;  /* 0x0000001613000988 */ /* 0x000fe80008000805 */
[----:B------:R-:W0:Y:S04]  /*0a90*/  @P0 LDS R20, [R15+UR5] ;  /* 0x000000050f140984 */ /* 0x000e280008000800 */
[----:B------:R-:W1:Y:S04]  /*0aa0*/  @P0 LDS R18, [R15] ;  /* 0x000000000f120984 */ /* 0x000e680000000800 */
[----:B0-----:R-:W-:Y:S04]  /*0ab0*/  @P0 STS [R15], R20 ;  /* 0x000000140f000388 */ /* 0x001fe80000000800 */
[----:B-1----:R-:W-:Y:S01]  /*0ac0*/  @P0 STS [R15+UR5], R18 ;  /* 0x000000120f000988 */ /* 0x002fe20008000805 */
[----:B------:R-:W-:Y:S01]  /*0ad0*/  UIADD3 UR5, UPT, UPT, UR9, -0x1, URZ ;  /* 0xffffffff09057890 */ /* 0x000fe2000fffe0ff */
[----:B------:R-:W-:Y:S03]  /*0ae0*/  BAR.SYNC.DEFER_BLOCKING 0x0 ;  /* 0x0000000000007b1d */ /* 0x000fe60000010000 */
[----:B------:R-:W-:-:S03]  /*0af0*/  USHF.L.U32 UR7, UR6, UR5, URZ ;  /* 0x0000000506077299 */ /* 0x000fc600080006ff */
[----:B------:R-:W-:Y:S04]  /*0b00*/  LDS R19, [R24] ;  /* 0x0000000018137984 */ /* 0x000fe80000000800 */
[----:B------:R-:W0:Y:S04]  /*0b10*/  LDS R21, [R24+UR10] ;  /* 0x0000000a18157984 */ /* 0x000e280008000800 */
[----:B------:R-:W1:Y:S01]  /*0b20*/  LDS.S8 R16, [R16] ;  /* 0x0000000010107984 */ /* 0x000e620000000200 */
[----:B0-----:R-:W-:-:S04]  /*0b30*/  FSETP.GT.AND P0, PT, R19, R21, PT ;  /* 0x000000151300720b */ /* 0x001fc80003f04000 */
[----:B------:R-:W-:-:S04]  /*0b40*/  SEL R17, RZ, 0x1, !P0 ;  /* 0x00000001ff117807 */ /* 0x000fc80004000000 */
[----:B-1----:R-:W-:-:S13]  /*0b50*/  ISETP.NE.AND P0, PT, R16, R17, PT ;  /* 0x000000111000720c */ /* 0x002fda0003f05270 */
[----:B------:R-:W-:Y:S01]  /*0b60*/  @P0 IMAD R17, R23, 0x4, R11 ;  /* 0x0000000417110824 */ /* 0x000fe200078e020b */
[----:B------:R-:W-:Y:S01]  /*0b70*/  @P0 STS [R24], R21 ;  /* 0x0000001518000388 */ /* 0x000fe20000000800 */
[----:B------:R-:W-:Y:S01]  /*0b80*/  LOP3.LUT R23, R0, UR7, RZ, 0xc0, !PT ;  /* 0x0000000700177c12 */ /* 0x000fe2000f8ec0ff */
[----:B------:R-:W-:Y:S02]  /*0b90*/  USHF.L.U32 UR7, UR8, UR5, URZ ;  /* 0x0000000508077299 */ /* 0x000fe400080006ff */
[----:B------:R-:W-:Y:S01]  /*0ba0*/  @P0 STS [R24+UR10], R19 ;  /* 0x0000001318000988 */ /* 0x000fe2000800080a */
[----:B------:R-:W-:Y:S01]  /*0bb0*/  UIADD3 UR5, UPT, UPT, UR9, -0x2, URZ ;  /* 0xfffffffe09057890 */ /* 0x000fe2000fffe0ff */
[C---:B------:R-:W-:Y:S01]  /*0bc0*/  IMAD.IADD R15, R23.reuse, 0x1, R0 ;  /* 0x00000001170f7824 */ /* 0x040fe200078e0200 */
[----:B------:R-:W-:Y:S01]  /*0bd0*/  UIADD3 UR9, UPT, UPT, UR9, -0x4, URZ ;  /* 0xfffffffc09097890 */ /* 0x000fe2000fffe0ff */
[----:B------:R-:W0:Y:S01]  /*0be0*/  @P0 LDS R20, [R17+UR10] ;  /* 0x0000000a11140984 */ /* 0x000e220008000800 */
[----:B------:R-:W-:Y:S01]  /*0bf0*/  IMAD R22, R23, 0x4, R10 ;  /* 0x0000000417167824 */ /* 0x000fe200078e020a */
[----:B------:R-:W-:Y:S01]  /*0c00*/  USHF.L.U32 UR6, UR6, UR5, URZ ;  /* 0x0000000506067299 */ /* 0x000fe200080006ff */
[----:B------:R-:W-:Y:S01]  /*0c10*/  SHF.R.U32.HI R16, RZ, UR4, R15 ;  /* 0x00000004ff107c19 */ /* 0x000fe2000801160f */
[----:B------:R-:W1:Y:S01]  /*0c20*/  @P0 LDS R18, [R17] ;  /* 0x0000000011120984 */ /* 0x000e620000000800 */
[----:B------:R-:W-:-:S02]  /*0c30*/  USHF.L.U32 UR5, UR8, UR5, URZ ;  /* 0x0000000508057299 */ /* 0x000fc400080006ff */
[----:B------:R-:W-:Y:S01]  /*0c40*/  IADD3 R16, PT, PT, R13, R16, RZ ;  /* 0x000000100d107210 */ /* 0x000fe20007ffe0ff */
[----:B------:R-:W-:Y:S01]  /*0c50*/  UISETP.NE.AND UP0, UPT, UR9, -0x2, UPT ;  /* 0xfffffffe0900788c */ /* 0x000fe2000bf05270 */
[----:B0-----:R-:W-:Y:S04]  /*0c60*/  @P0 STS [R17], R20 ;  /* 0x0000001411000388 */ /* 0x001fe80000000800 */
[----:B-1----:R-:W-:Y:S01]  /*0c70*/  @P0 STS [R17+UR10], R18 ;  /* 0x0000001211000988 */ /* 0x002fe2000800080a */
[----:B------:R-:W-:Y:S06]  /*0c80*/  BAR.SYNC.DEFER_BLOCKING 0x0 ;  /* 0x0000000000007b1d */ /* 0x000fec0000010000 */
        /* <DEDUP_REMOVED lines=8> */
[----:B------:R-:W-:-:S03]  /*0d10*/  LOP3.LUT R23, R0, UR6, RZ, 0xc0, !PT ;  /* 0x0000000600177c12 */ /* 0x000fc6000f8ec0ff */
[----:B------:R-:W-:Y:S02]  /*0d20*/  @P0 STS [R22+UR7], R19 ;  /* 0x0000001316000988 */ /* 0x000fe40008000807 */
[C---:B------:R-:W-:Y:S02]  /*0d30*/  IMAD.IADD R16, R23.reuse, 0x1, R0 ;  /* 0x0000000117107824 */ /* 0x040fe400078e0200 */
[----:B------:R-:W0:Y:S01]  /*0d40*/  @P0 LDS R20, [R15+UR7] ;  /* 0x000000070f140984 */ /* 0x000e220008000800 */
[----:B------:R-:W-:Y:S02]  /*0d50*/  IMAD R24, R23, 0x4, R10 ;  /* 0x0000000417187824 */ /* 0x000fe400078e020a */
[----:B------:R-:W-:Y:S01]  /*0d60*/  SHF.R.U32.HI R16, RZ, UR4, R16 ;  /* 0x00000004ff107c19 */ /* 0x000fe20008011610 */
[----:B------:R-:W1:Y:S04]  /*0d70*/  @P0 LDS R18, [R15] ;  /* 0x000000000f120984 */ /* 0x000e680000000800 */
[----:B------:R-:W-:Y:S01]  /*0d80*/  IMAD.IADD R16, R13, 0x1, R16 ;  /* 0x000000010d107824 */ /* 0x000fe200078e0210 */
        /* <DEDUP_REMOVED lines=17> */
[----:B------:R-:W-:Y:S05]  /*0ea0*/  BRA.U UP0, `(.L_x_483) ;  /* 0xfffffff900907547 */ /* 0x000fea000b83ffff */
.L_x_481:
[----:B------:R-:W1:Y:S01]  /*0eb0*/  LDCU UR6, c[0x0][0x390] ;  /* 0x00007200ff0677ac */ /* 0x000e620008000800 */
[----:B------:R-:W-:-:S04]  /*0ec0*/  UIADD3 UR5, UPT, UPT, UR4, 0x1, URZ ;  /* 0x0000000104057890 */ /* 0x000fc8000fffe0ff */
[----:B-1----:R-:W-:-:S04]  /*0ed0*/  USHF.R.U32.HI UR6, URZ, UR5, UR6 ;  /* 0x00000005ff067299 */ /* 0x002fc80008011606 */
[----:B------:R-:W-:-:S09]  /*0ee0*/  UISETP.NE.AND UP0, UPT, UR6, URZ, UPT ;  /* 0x000000ff0600728c */ /* 0x000fd2000bf05270 */
[----:B------:R-:W-:Y:S05]  /*0ef0*/  BRA.U UP0, `(.L_x_484) ;  /* 0xfffffff500347547 */ /* 0x000fea000b83ffff */
.L_x_480:
[----:B------:R-:W1:Y:S04]  /*0f00*/  LDS R13, [R10] ;  /* 0x000000000a0d7984 */ /* 0x000e680000000800 */
[----:B0-----:R-:W0:Y:S04]  /*0f10*/  LDS R11, [R11] ;  /* 0x000000000b0b7984 */ /* 0x001e280000000800 */
[----:B--234-:R-:W2:Y:S04]  /*0f20*/  LDS R15, [R12] ;  /* 0x000000000c0f7984 */ /* 0x01cea80000000800 */
[----:B------:R-:W3:Y:S04]  /*0f30*/  LDS R17, [R14] ;  /* 0x000000000e117984 */ /* 0x000ee80000000800 */
[----:B-1----:R-:W-:Y:S04]  /*0f40*/  STG.E desc[UR36][R2.64], R13 ;  /* 0x0000000d02007986 */ /* 0x002fe8000c101924 */
[----:B0-----:R-:W-:Y:S04]  /*0f50*/  STG.E desc[UR36][R8.64], R11 ;  /* 0x0000000b08007986 */ /* 0x001fe8000c101924 */
[----:B--2---:R-:W-:Y:S04]  /*0f60*/  STG.E desc[UR36][R6.64], R15 ;  /* 0x0000000f06007986 */ /* 0x004fe8000c101924 */
[----:B---3--:R-:W-:Y:S01]  /*0f70*/  STG.E desc[UR36][R4.64], R17 ;  /* 0x0000001104007986 */ /* 0x008fe2000c101924 */
[----:B------:R-:W-:Y:S05]  /*0f80*/  EXIT ;  /* 0x000000000000794d */ /* 0x000fea0003800000 */
.L_x_485:
        /* <DEDUP_REMOVED lines=15> */
.L_x_524:


//--------------------- .text._Z13bitonicSortV3PfPjj --------------------------
	.section	.text._Z13bitonicSortV3PfPjj,"ax",@progbits
	.align	128
        .global         _Z13bitonicSortV3PfPjj
        .type           _Z13bitonicSortV3PfPjj,@function
        .size           _Z13bitonicSortV3PfPjj,(.L_x_525 - _Z13bitonicSortV3PfPjj)
        .other          _Z13bitonicSortV3PfPjj,@"STO_CUDA_ENTRY STV_DEFAULT"
_Z13bitonicSortV3PfPjj:
.text._Z13bitonicSortV3PfPjj:
        /* <DEDUP_REMOVED lines=21> */
.L_x_486:
        /* <DEDUP_REMOVED lines=12> */
[----:B------:R-:W1:Y:S01]  /*0210*/  S2UR UR6, SR_CgaCtaId ;  /* 0x00000000000679c3 */ /* 0x000e620000008800 */
[----:B------:R-:W-:-:S02]  /*0220*/  UMOV UR4, 0x400 ;  /* 0x0000040000047882 */ /* 0x000fc40000000000 */
[----:B------:R-:W-:Y:S02]  /*0230*/  UIADD3 UR5, UPT, UPT, UR4, 0x2000, URZ ;  /* 0x0000200004057890 */ /* 0x000fe4000fffe0ff */
[----:B-1----:R-:W-:Y:S02]  /*0240*/  ULEA UR4, UR6, UR4, 0x18 ;  /* 0x0000000406047291 */ /* 0x002fe4000f8ec0ff */
[----:B------:R-:W-:-:S04]  /*0250*/  ULEA UR5, UR6, UR5, 0x18 ;  /* 0x0000000506057291 */ /* 0x000fc8000f8ec0ff */
[C---:B------:R-:W-:Y:S02]  /*0260*/  LEA R10, R0.reuse, UR4, 0x2 ;  /* 0x00000004000a7c11 */ /* 0x040fe4000f8e10ff */
[----:B------:R-:W-:Y:S01]  /*0270*/  LEA R11, R0, UR5, 0x2 ;  /* 0x00000005000b7c11 */ /* 0x000fe2000f8e10ff */
[----:B------:R-:W-:Y:S05]  /*0280*/  WARPSYNC.ALL ;  /* 0x0000000000007948 */ /* 0x000fea0003800000 */
[----:B------:R-:W1:Y:S01]  /*0290*/  LDCU UR4, c[0x0][0x390] ;  /* 0x00007200ff0477ac */ /* 0x000e620008000800 */
[C---:B------:R-:W-:Y:S02]  /*02a0*/  IMAD R12, R13.reuse, 0x4, R10 ;  /* 0x000000040d0c7824 */ /* 0x040fe400078e020a */
[----:B------:R-:W-:Y:S01]  /*02b0*/  IMAD R13, R13, 0x4, R11 ;  /* 0x000000040d0d7824 */ /* 0x000fe200078e020b */
[----:B-1----:R-:W-:Y:S01]  /*02c0*/  UISETP.GE.U32.AND UP0, UPT, UR4, 0x2, UPT ;  /* 0x000000020400788c */ /* 0x002fe2000bf06070 */
[----:B--2---:R1:W-:Y:S04]  /*02d0*/  STS [R10], R15 ;  /* 0x0000000f0a007388 */ /* 0x0043e80000000800 */
[----:B---3--:R1:W-:Y:S04]  /*02e0*/  STS [R11], R14 ;  /* 0x0000000e0b007388 */ /* 0x0083e80000000800 */
[----:B----4-:R1:W-:Y:S04]  /*02f0*/  STS [R12], R17 ;  /* 0x000000110c007388 */ /* 0x0103e80000000800 */
[----:B-----5:R1:W-:Y:S01]  /*0300*/  STS [R13], R16 ;  /* 0x000000100d007388 */ /* 0x0203e20000000800 */
[----:B------:R-:W-:Y:S06]  /*0310*/  BAR.SYNC.DEFER_BLOCKING 0x0 ;  /* 0x0000000000007b1d */ /* 0x000fec0000010000 */
[----:B------:R-:W-:Y:S05]  /*0320*/  BRA.U !UP0, `(.L_x_487) ;  /* 0x0000000908b87547 */ /* 0x000fea000b800000 */
[----:B------:R-:W-:Y:S01]  /*0330*/  UMOV UR5, 0x1 ;  /* 0x0000000100057882 */ /* 0x000fe20000000000 */
[----:B------:R-:W-:-:S05]  /*0340*/  UMOV UR4, URZ ;  /* 0x000000ff00047c82 */ /* 0x000fca0008000000 */
.L_x_491:
        /* <DEDUP_REMOVED lines=12> */
[----:B-1----:R-:W-:Y:S01]  /*0410*/  LOP3.LUT R17, R0, UR9, RZ, 0xc0, !PT ;  /* 0x0000000900117c12 */ /* 0x002fe2000f8ec0ff */
[----:B------:R-:W-:-:S04]  /*0420*/  USHF.L.U32 UR9, UR7, UR5, URZ ;  /* 0x0000000507097299 */ /* 0x000fc800080006ff */
[C---:B------:R-:W-:Y:S02]  /*0430*/  IMAD R19, R17.reuse, 0x4, R10 ;  /* 0x0000000411137824 */ /* 0x040fe400078e020a */
[----:B------:R-:W-:-:S03]  /*0440*/  IMAD.IADD R14, R17, 0x1, R0 ;  /* 0x00000001110e7824 */ /* 0x000fc600078e0200 */
[----:B------:R-:W-:Y:S02]  /*0450*/  LDS R20, [R19] ;  /* 0x0000000013147984 */ /* 0x000fe40000000800 */
[----:B------:R-:W-:Y:S02]  /*0460*/  SHF.R.U32.HI R14, RZ, UR4, R14 ;  /* 0x00000004ff0e7c19 */ /* 0x000fe4000801160e */
[----:B------:R-:W1:Y:S04]  /*0470*/  LDS R21, [R19+UR9] ;  /* 0x0000000913157984 */ /* 0x000e680008000800 */
[----:B------:R-:W2:Y:S02]  /*0480*/  POPC R14, R14 ;  /* 0x0000000e000e7309 */ /* 0x000ea40000000000 */
[----:B--2---:R-:W-:-:S04]  /*0490*/  LOP3.LUT R15, R14, 0x1, RZ, 0xc0, !PT ;  /* 0x000000010e0f7812 */ /* 0x004fc800078ec0ff */
[----:B------:R-:W-:-:S04]  /*04a0*/  ISETP.NE.U32.AND P0, PT, R15, 0x1, PT ;  /* 0x000000010f00780c */ /* 0x000fc80003f05070 */
[----:B-1----:R-:W-:-:S13]  /*04b0*/  FSETP.GT.XOR P0, PT, R20, R21, !P0 ;  /* 0x000000151400720b */ /* 0x002fda0004704800 */
        /* <DEDUP_REMOVED lines=12> */
[----:B------:R-:W-:Y:S01]  /*0580*/  LOP3.LUT R17, R0, UR9, RZ, 0xc0, !PT ;  /* 0x0000000900117c12 */ /* 0x000fe2000f8ec0ff */
[----:B------:R-:W-:-:S04]  /*0590*/  USHF.L.U32 UR9, UR7, UR5, URZ ;  /* 0x0000000507097299 */ /* 0x000fc800080006ff */
[C---:B------:R-:W-:Y:S02]  /*05a0*/  IMAD R19, R17.reuse, 0x4, R10 ;  /* 0x0000000411137824 */ /* 0x040fe400078e020a */
[----:B------:R-:W-:-:S03]  /*05b0*/  IMAD.IADD R14, R17, 0x1, R0 ;  /* 0x00000001110e7824 */ /* 0x000fc600078e0200 */
[----:B------:R-:W-:Y:S02]  /*05c0*/  LDS R20, [R19] ;  /* 0x0000000013147984 */ /* 0x000fe40000000800 */
[----:B------:R-:W-:Y:S02]  /*05d0*/  SHF.R.U32.HI R14, RZ, UR4, R14 ;  /* 0x00000004ff0e7c19 */ /* 0x000fe4000801160e */
[----:B------:R-:W1:Y:S04]  /*05e0*/  LDS R21, [R19+UR9] ;  /* 0x0000000913157984 */ /* 0x000e680008000800 */
[----:B------:R-:W3:Y:S02]  /*05f0*/  POPC R14, R14 ;  /* 0x0000000e000e7309 */ /* 0x000ee40000000000 */
[----:B---3--:R-:W-:-:S04]  /*0600*/  LOP3.LUT R15, R14, 0x1, RZ, 0xc0, !PT ;  /* 0x000000010e0f7812 */ /* 0x008fc800078ec0ff */
        /* <DEDUP_REMOVED lines=14> */
[----:B------:R-:W-:-:S05]  /*06f0*/  LOP3.LUT R17, R0, UR6, RZ, 0xc0, !PT ;  /* 0x0000000600117c12 */ /* 0x000fca000f8ec0ff */
[C---:B------:R-:W-:Y:S02]  /*0700*/  IMAD R19, R17.reuse, 0x4, R10 ;  /* 0x0000000411137824 */ /* 0x040fe400078e020a */
[----:B------:R-:W-:-:S03]  /*0710*/  IMAD.IADD R14, R17, 0x1, R0 ;  /* 0x00000001110e7824 */ /* 0x000fc600078e0200 */
[----:B------:R-:W-:Y:S02]  /*0720*/  LDS R20, [R19] ;  /* 0x0000000013147984 */ /* 0x000fe40000000800 */
[----:B------:R-:W-:Y:S02]  /*0730*/  SHF.R.U32.HI R14, RZ, UR4, R14 ;  /* 0x00000004ff0e7c19 */ /* 0x000fe4000801160e */
[----:B------:R-:W1:Y:S04]  /*0740*/  LDS R21, [R19+UR7] ;  /* 0x0000000713157984 */ /* 0x000e680008000800 */
[----:B------:R-:W4:Y:S02]  /*0750*/  POPC R14, R14 ;  /* 0x0000000e000e7309 */ /* 0x000f240000000000 */
[----:B----4-:R-:W-:-:S04]  /*0760*/  LOP3.LUT R15, R14, 0x1, RZ, 0xc0, !PT ;  /* 0x000000010e0f7812 */ /* 0x010fc800078ec0ff */
        /* <DEDUP_REMOVED lines=10> */
.L_x_489:
[----:B------:R-:W-:-:S09]  /*0810*/  UISETP.GE.U32.AND UP0, UPT, UR8, 0x3, UPT ;  /* 0x000000030800788c */ /* 0x000fd2000bf06070 */
[----:B------:R-:W-:Y:S05]  /*0820*/  BRA.U !UP0, `(.L_x_488) ;  /* 0x0000000508647547 */ /* 0x000fea000b800000 */
[----:B------:R-:W-:-:S12]  /*0830*/  UIADD3 UR9, UPT, UPT, UR5, -0x2, URZ ;  /* 0xfffffffe05097890 */ /* 0x000fd8000fffe0ff */
.L_x_490:
[----:B------:R-:W-:Y:S01]  /*0840*/  UIADD3 UR5, UPT, UPT, UR9, 0x1, URZ ;  /* 0x0000000109057890 */ /* 0x000fe2000fffe0ff */
[----:B------:R-:W-:Y:S01]  /*0850*/  UMOV UR6, 0xffffffff ;  /* 0xffffffff00067882 */ /* 0x000fe20000000000 */
[----:B------:R-:W-:Y:S02]  /*0860*/  UMOV UR8, 0x4 ;  /* 0x0000000400087882 */ /* 0x000fe40000000000 */
[----:B------:R-:W-:Y:S02]  /*0870*/  USHF.L.U32 UR7, UR6, UR5, URZ ;  /* 0x0000000506077299 */ /* 0x000fe400080006ff */
[----:B------:R-:W-:Y:S02]  /*0880*/  USHF.L.U32 UR5, UR8, UR5, URZ ;  /* 0x0000000508057299 */ /* 0x000fe400080006ff */
[----:B------:R-:W-:Y:S02]  /*0890*/  USHF.L.U32 UR10, UR8, UR9, URZ ;  /* 0x00000009080a7299 */ /* 0x000fe400080006ff */
[----:B-1----:R-:W-:Y:S01]  /*08a0*/  LOP3.LUT R17, R0, UR7, RZ, 0xc0, !PT ;  /* 0x0000000700117c12 */ /* 0x002fe2000f8ec0ff */
[----:B------:R-:W-:-:S04]  /*08b0*/  USHF.L.U32 UR7, UR6, UR9, URZ ;  /* 0x0000000906077299 */ /* 0x000fc800080006ff */
[C---:B------:R-:W-:Y:S02]  /*08c0*/  IMAD R19, R17.reuse, 0x4, R10 ;  /* 0x0000000411137824 */ /* 0x040fe400078e020a */
[----:B------:R-:W-:Y:S01]  /*08d0*/  IMAD.IADD R14, R17, 0x1, R0 ;  /* 0x00000001110e7824 */ /* 0x000fe200078e0200 */
[----:B------:R-:W-:Y:S02]  /*08e0*/  LOP3.LUT R23, R0, UR7, RZ, 0xc0, !PT ;  /* 0x0000000700177c12 */ /* 0x000fe4000f8ec0ff */
[----:B------:R-:W-:Y:S02]  /*08f0*/  LDS R20, [R19] ;  /* 0x0000000013147984 */ /* 0x000fe40000000800 */
[----:B------:R-:W-:Y:S01]  /*0900*/  SHF.R.U32.HI R14, RZ, UR4, R14 ;  /* 0x00000004ff0e7c19 */ /* 0x000fe2000801160e */
[C---:B------:R-:W-:Y:S01]  /*0910*/  IMAD R22, R23.reuse, 0x4, R10 ;  /* 0x0000000417167824 */ /* 0x040fe200078e020a */
[----:B------:R-:W1:Y:S04]  /*0920*/  LDS R21, [R19+UR5] ;  /* 0x0000000513157984 */ /* 0x000e680008000800 */
[----:B------:R-:W3:Y:S02]  /*0930*/  POPC R14, R14 ;  /* 0x0000000e000e7309 */ /* 0x000ee40000000000 */
[----:B---34-:R-:W-:Y:S01]  /*0940*/  LOP3.LUT R15, R14, 0x1, RZ, 0xc0, !PT ;  /* 0x000000010e0f7812 */ /* 0x018fe200078ec0ff */
[----:B------:R-:W-:-:S03]  /*0950*/  IMAD.IADD R14, R23, 0x1, R0 ;  /* 0x00000001170e7824 */ /* 0x000fc600078e0200 */
[----:B------:R-:W-:Y:S02]  /*0960*/  ISETP.NE.U32.AND P0, PT, R15, 0x1, PT ;  /* 0x000000010f00780c */ /* 0x000fe40003f05070 */
[----:B------:R-:W-:-:S06]  /*0970*/  SHF.R.U32.HI R14, RZ, UR4, R14 ;  /* 0x00000004ff0e7c19 */ /* 0x000fcc000801160e */
[----:B------:R-:W2:Y:S01]  /*0980*/  POPC R14, R14 ;  /* 0x0000000e000e7309 */ /* 0x000ea20000000000 */
[----:B-1----:R-:W-:-:S13]  /*0990*/  FSETP.GT.XOR P0, PT, R20, R21, !P0 ;  /* 0x000000151400720b */ /* 0x002fda0004704800 */
[----:B------:R-:W-:Y:S01]  /*09a0*/  @P0 IMAD R15, R17, 0x4, R11 ;  /* 0x00000004110f0824 */ /* 0x000fe200078e020b */
[----:B------:R-:W-:Y:S01]  /*09b0*/  @P0 STS [R19], R21 ;  /* 0x0000001513000388 */ /* 0x000fe20000000800 */
[----:B--2---:R-:W-:-:S03]  /*09c0*/  LOP3.LUT R17, R14, 0x1, RZ, 0xc0, !PT ;  /* 0x000000010e117812 */ /* 0x004fc600078ec0ff */
[----:B------:R-:W-:Y:S04]  /*09d0*/  @P0 STS [R19+UR5], R20 ;  /* 0x0000001413000988 */ /* 0x000fe80008000805 */
[----:B------:R-:W1:Y:S04]  /*09e0*/  @P0 LDS R18, [R15+UR5] ;  /* 0x000000050f120984 */ /* 0x000e680008000800 */
[----:B------:R-:W2:Y:S04]  /*09f0*/  @P0 LDS R16, [R15] ;  /* 0x000000000f100984 */ /* 0x000ea80000000800 */
[----:B-1----:R-:W-:Y:S04]  /*0a00*/  @P0 STS [R15], R18 ;  /* 0x000000120f000388 */ /* 0x002fe80000000800 */
[----:B--2---:R-:W-:Y:S01]  /*0a10*/  @P0 STS [R15+UR5], R16 ;  /* 0x000000100f000988 */ /* 0x004fe20008000805 */
[----:B------:R-:W-:Y:S01]  /*0a20*/  BAR.SYNC.DEFER_BLOCKING 0x0 ;  /* 0x0000000000007b1d */ /* 0x000fe20000010000 */
[----:B------:R-:W-:Y:S01]  /*0a30*/  ISETP.NE.U32.AND P0, PT, R17, 0x1, PT ;  /* 0x000000011100780c */ /* 0x000fe20003f05070 */
[----:B------:R-:W-:-:S04]  /*0a40*/  UIADD3 UR5, UPT, UPT, UR9, -0x1, URZ ;  /* 0xffffffff09057890 */ /* 0x000fc8000fffe0ff */
[----:B------:R-:W-:Y:S01]  /*0a50*/  USHF.L.U32 UR7, UR6, UR5, URZ ;  /* 0x0000000506077299 */ /* 0x000fe200080006ff */
[----:B------:R-:W-:Y:S04]  /*0a60*/  LDS R21, [R22] ;  /* 0x0000000016157984 */ /* 0x000fe80000000800 */
[----:B------:R-:W1:Y:S02]  /*0a70*/  LDS R19, [R22+UR10] ;  /* 0x0000000a16137984 */ /* 0x000e640008000800 */
[----:B-1----:R-:W-:-:S13]  /*0a80*/  FSETP.GT.XOR P0, PT, R21, R19, !P0 ;  /* 0x000000131500720b */ /* 0x002fda0004704800 */
[----:B------:R-:W-:Y:S01]  /*0a90*/  @P0 IMAD R17, R23, 0x4, R11 ;  /* 0x0000000417110824 */ /* 0x000fe200078e020b */
[----:B------:R-:W-:Y:S01]  /*0aa0*/  @P0 STS [R22], R19 ;  /* 0x0000001316000388 */ /* 0x000fe20000000800 */
[----:B------:R-:W-:Y:S01]  /*0ab0*/  LOP3.LUT R23, R0, UR7, RZ, 0xc0, !PT ;  /* 0x0000000700177c12 */ /* 0x000fe2000f8ec0ff */
[----:B------:R-:W-:Y:S02]  /*0ac0*/  USHF.L.U32 UR7, UR8, UR5, URZ ;  /* 0x0000000508077299 */ /* 0x000fe400080006ff */
[----:B------:R-:W-:Y:S01]  /*0ad0*/  @P0 STS [R22+UR10], R21 ;  /* 0x0000001516000988 */ /* 0x000fe2000800080a */
[----:B------:R-:W-:Y:S01]  /*0ae0*/  UIADD3 UR5, UPT, UPT, UR9, -0x2, URZ ;  /* 0xfffffffe09057890 */ /* 0x000fe2000fffe0ff */
[C---:B------:R-:W-:Y:S01]  /*0af0*/  IMAD R20, R23.reuse, 0x4, R10 ;  /* 0x0000000417147824 */ /* 0x040fe200078e020a */
[----:B------:R-:W-:Y:S01]  /*0b00*/  UIADD3 UR9, UPT, UPT, UR9, -0x4, URZ ;  /* 0xfffffffc09097890 */ /* 0x000fe2000fffe0ff */
[----:B------:R-:W1:Y:S01]  /*0b10*/  @P0 LDS R18, [R17+UR10] ;  /* 0x0000000a11120984 */ /* 0x000e620008000800 */
[----:B------:R-:W-:Y:S01]  /*0b20*/  IMAD.IADD R14, R23, 0x1, R0 ;  /* 0x00000001170e7824 */ /* 0x000fe200078e0200 */
[----:B------:R-:W-:-:S02]  /*0b30*/  USHF.L.U32 UR6, UR6, UR5, URZ ;  /* 0x0000000506067299 */ /* 0x000fc400080006ff */
[----:B------:R-:W2:Y:S01]  /*0b40*/  @P0 LDS R16, [R17] ;  /* 0x0000000011100984 */ /* 0x000ea20000000800 */
[----:B------:R-:W-:Y:S01]  /*0b50*/  USHF.L.U32 UR5, UR8, UR5, URZ ;  /* 0x0000000508057299 */ /* 0x000fe200080006ff */
[----:B------:R-:W-:Y:S01]  /*0b60*/  SHF.R.U32.HI R14, RZ, UR4, R14 ;  /* 0x00000004ff0e7c19 */ /* 0x000fe2000801160e */
[----:B------:R-:W-:-:S05]  /*0b70*/  UISETP.NE.AND UP0, UPT, UR9, -0x2, UPT ;  /* 0xfffffffe0900788c */ /* 0x000fca000bf05270 */
[----:B------:R-:W3:Y:S02]  /*0b80*/  POPC R14, R14 ;  /* 0x0000000e000e7309 */ /* 0x000ee40000000000 */
[----:B---3--:R-:W-:Y:S01]  /*0b90*/  LOP3.LUT R15, R14, 0x1, RZ, 0xc0, !PT ;  /* 0x000000010e0f7812 */ /* 0x008fe200078ec0ff */
[----:B-1----:R-:W-:Y:S04]  /*0ba0*/  @P0 STS [R17], R18 ;  /* 0x0000001211000388 */ /* 0x002fe80000000800 */
[----:B--2---:R-:W-:Y:S01]  /*0bb0*/  @P0 STS [R17+UR10], R16 ;  /* 0x0000001011000988 */ /* 0x004fe2000800080a */
[----:B------:R-:W-:Y:S01]  /*0bc0*/  BAR.SYNC.DEFER_BLOCKING 0x0 ;  /* 0x0000000000007b1d */ /* 0x000fe20000010000 */
[----:B------:R-:W-:-:S05]  /*0bd0*/  ISETP.NE.U32.AND P0, PT, R15, 0x1, PT ;  /* 0x000000010f00780c */ /* 0x000fca0003f05070 */
[----:B------:R-:W-:Y:S04]  /*0be0*/  LDS R19, [R20] ;  /* 0x0000000014137984 */ /* 0x000fe80000000800 */
[----:B------:R-:W1:Y:S02]  /*0bf0*/  LDS R21, [R20+UR7] ;  /* 0x0000000714157984 */ /* 0x000e640008000800 */
[----:B-1----:R-:W-:-:S13]  /*0c00*/  FSETP.GT.XOR P0, PT, R19, R21, !P0 ;  /* 0x000000151300720b */ /* 0x002fda0004704800 */
[----:B------:R-:W-:Y:S01]  /*0c10*/  @P0 IMAD R15, R23, 0x4, R11 ;  /* 0x00000004170f0824 */ /* 0x000fe200078e020b */
[----:B------:R-:W-:Y:S01]  /*0c20*/  @P0 STS [R20], R21 ;  /* 0x0000001514000388 */ /* 0x000fe20000000800 */
[----:B------:R-:W-:-:S03]  /*0c30*/  LOP3.LUT R23, R0, UR6, RZ, 0xc0, !PT ;  /* 0x0000000600177c12 */ /* 0x000fc6000f8ec0ff */
[----:B------:R-:W-:Y:S02]  /*0c40*/  @P0 STS [R20+UR7], R19 ;  /* 0x0000001314000988 */ /* 0x000fe40008000807 */
[C---:B------:R-:W-:Y:S02]  /*0c50*/  IMAD R22, R23.reuse, 0x4, R10 ;  /* 0x0000000417167824 */ /* 0x040fe400078e020a */
[----:B------:R-:W1:Y:S01]  /*0c60*/  @P0 LDS R18, [R15+UR7] ;  /* 0x000000070f120984 */ /* 0x000e620008000800 */
[----:B------:R-:W-:-:S03]  /*0c70*/  IMAD.IADD R14, R23, 0x1, R0 ;  /* 0x00000001170e7824 */ /* 0x000fc600078e0200 */
[----:B------:R-:W2:Y:S02]  /*0c80*/  @P0 LDS R16, [R15] ;  /* 0x000000000f100984 */ /* 0x000ea40000000800 */
[----:B------:R-:W-:-:S06]  /*0c90*/  SHF.R.U32.HI R14, RZ, UR4, R14 ;  /* 0x00000004ff0e7c19 */ /* 0x000fcc000801160e */
        /* <DEDUP_REMOVED lines=18> */
.L_x_488:
[----:B------:R-:W2:Y:S01]  /*0dc0*/  LDCU UR6, c[0x0][0x390] ;  /* 0x00007200ff0677ac */ /* 0x000ea20008000800 */
[----:B------:R-:W-:-:S04]  /*0dd0*/  UIADD3 UR5, UPT, UPT, UR4, 0x1, URZ ;  /* 0x0000000104057890 */ /* 0x000fc8000fffe0ff */
[----:B--2---:R-:W-:-:S04]  /*0de0*/  USHF.R.U32.HI UR6, URZ, UR5, UR6 ;  /* 0x00000005ff067299 */ /* 0x004fc80008011606 */
[----:B------:R-:W-:-:S09]  /*0df0*/  UISETP.NE.AND UP0, UPT, UR6, URZ, UPT ;  /* 0x000000ff0600728c */ /* 0x000fd2000bf05270 */
[----:B------:R-:W-:Y:S05]  /*0e00*/  BRA.U UP0, `(.L_x_491) ;  /* 0xfffffff500507547 */ /* 0x000fea000b83ffff */
.L_x_487:
[----:B-1-34-:R-:W1:Y:S04]  /*0e10*/  LDS R15, [R10] ;  /* 0x000000000a0f7984 */ /* 0x01ae680000000800 */
        /* <DEDUP_REMOVED lines=8> */
.L_x_492:
        /* <DEDUP_REMOVED lines=14> */
.L_x_525:


//--------------------- .text._Z13bitonicSortV2PfPjj --------------------------
	.section	.text._Z13bitonicSortV2PfPjj,"ax",@progbits
	.align	128
        .global         _Z13bitonicSortV2PfPjj
        .type           _Z13bitonicSortV2PfPjj,@function
        .size           _Z13bitonicSortV2PfPjj,(.L_x_526 - _Z13bitonicSortV2PfPjj)
        .other          _Z13bitonicSortV2PfPjj,@"STO_CUDA_ENTRY STV_DEFAULT"
_Z13bitonicSortV2PfPjj:
.text._Z13bitonicSortV2PfPjj:
        /* <DEDUP_REMOVED lines=21> */
.L_x_493:
        /* <DEDUP_REMOVED lines=30> */
[----:B------:R-:W-:-:S05]  /*0330*/  UMOV UR5, 0x2 ;  /* 0x0000000200057882 */ /* 0x000fca0000000000 */
.L_x_497:
[----:B------:R-:W-:Y:S01]  /*0340*/  UISETP.NE.AND UP0, UPT, UR5, URZ, UPT ;  /* 0x000000ff0500728c */ /* 0x000fe2000bf05270 */
[----:B------:R-:W2:Y:S08]  /*0350*/  LDCU UR6, c[0x0][0x390] ;  /* 0x00007200ff0677ac */ /* 0x000eb00008000800 */
[----:B------:R-:W-:Y:S05]  /*0360*/  BRA.U !UP0, `(.L_x_495) ;  /* 0x0000000108807547 */ /* 0x000fea000b800000 */
[----:B------:R-:W-:Y:S02]  /*0370*/  UIADD3 UR4, UPT, UPT, UR5, -0x1, URZ ;  /* 0xffffffff05047890 */ /* 0x000fe4000fffe0ff */
[----:B-1----:R-:W-:Y:S02]  /*0380*/  MOV R15, UR5 ;  /* 0x00000005000f7c02 */ /* 0x002fe40008000f00 */
[----:B------:R-:W-:-:S04]  /*0390*/  ULOP3.LUT UR4, UR5, UR4, URZ, 0xc, !UPT ;  /* 0x0000000405047292 */ /* 0x000fc8000f8e0cff */
[----:B------:R-:W-:-:S12]  /*03a0*/  UPOPC UR4, UR4 ;  /* 0x00000004000472bf */ /* 0x000fd80008000000 */
.L_x_496:
[----:B------:R-:W-:-:S05]  /*03b0*/  SHF.R.U32.HI R14, RZ, 0x1, R15 ;  /* 0x00000001ff0e7819 */ /* 0x000fca000001160f */
[----:B------:R-:W-:-:S05]  /*03c0*/  VIADD R17, R14, 0xffffffff ;  /* 0xffffffff0e117836 */ /* 0x000fca0000000000 */
[----:B------:R-:W-:-:S06]  /*03d0*/  LOP3.LUT R17, R14, R17, RZ, 0xc, !PT ;  /* 0x000000110e117212 */ /* 0x000fcc00078e0cff */
[----:B------:R-:W1:Y:S02]  /*03e0*/  POPC R17, R17 ;  /* 0x0000001100117309 */ /* 0x000e640000000000 */
[----:B-1----:R-:W-:-:S05]  /*03f0*/  SHF.R.U32.HI R19, RZ, R17, R0 ;  /* 0x00000011ff137219 */ /* 0x002fca0000011600 */
[----:B------:R-:W-:-:S04]  /*0400*/  IMAD R19, R14, R19, RZ ;  /* 0x000000130e137224 */ /* 0x000fc800078e02ff */
[C---:B------:R-:W-:Y:S02]  /*0410*/  IMAD R21, R19.reuse, 0x4, R10 ;  /* 0x0000000413157824 */ /* 0x040fe400078e020a */
[----:B------:R-:W-:-:S03]  /*0420*/  IMAD.IADD R16, R19, 0x1, R0 ;  /* 0x0000000113107824 */ /* 0x000fc600078e0200 */
[----:B------:R-:W-:Y:S01]  /*0430*/  LEA R23, R14, R21, 0x2 ;  /* 0x000000150e177211 */ /* 0x000fe200078e10ff */
[----:B------:R-:W-:Y:S01]  /*0440*/  LDS R22, [R21] ;  /* 0x0000000015167984 */ /* 0x000fe20000000800 */
[----:B------:R-:W-:-:S03]  /*0450*/  SHF.R.U32.HI R16, RZ, UR4, R16 ;  /* 0x00000004ff107c19 */ /* 0x000fc60008011610 */
[----:B------:R-:W1:Y:S03]  /*0460*/  LDS R24, [R23] ;  /* 0x0000000017187984 */ /* 0x000e660000000800 */
[----:B------:R-:W3:Y:S02]  /*0470*/  POPC R16, R16 ;  /* 0x0000001000107309 */ /* 0x000ee40000000000 */
[----:B---3--:R-:W-:-:S04]  /*0480*/  LOP3.LUT R18, R16, 0x1, RZ, 0xc0, !PT ;  /* 0x0000000110127812 */ /* 0x008fc800078ec0ff */
[----:B------:R-:W-:-:S04]  /*0490*/  ISETP.NE.U32.AND P0, PT, R18, 0x1, PT ;  /* 0x000000011200780c */ /* 0x000fc80003f05070 */
[----:B-1----:R-:W-:-:S13]  /*04a0*/  FSETP.GT.XOR P0, PT, R22, R24, !P0 ;  /* 0x000000181600720b */ /* 0x002fda0004704800 */
[----:B------:R-:W-:Y:S01]  /*04b0*/  @P0 LEA R17, R19, R11, 0x2 ;  /* 0x0000000b13110211 */ /* 0x000fe200078e10ff */
[----:B------:R-:W-:Y:S04]  /*04c0*/  @P0 STS [R21], R24 ;  /* 0x0000001815000388 */ /* 0x000fe80000000800 */
[----:B------:R-:W-:Y:S01]  /*04d0*/  @P0 IMAD R19, R14, 0x4, R17 ;  /* 0x000000040e130824 */ /* 0x000fe200078e0211 */
[----:B------:R-:W-:Y:S04]  /*04e0*/  @P0 STS [R23], R22 ;  /* 0x0000001617000388 */ /* 0x000fe80000000800 */
[----:B------:R-:W1:Y:S04]  /*04f0*/  @P0 LDS R20, [R19] ;  /* 0x0000000013140984 */ /* 0x000e680000000800 */
[----:B------:R-:W3:Y:S04]  /*0500*/  @P0 LDS R18, [R17] ;  /* 0x0000000011120984 */ /* 0x000ee80000000800 */
[----:B-1----:R4:W-:Y:S04]  /*0510*/  @P0 STS [R17], R20 ;  /* 0x0000001411000388 */ /* 0x0029e80000000800 */
[----:B---3--:R4:W-:Y:S01]  /*0520*/  @P0 STS [R19], R18 ;  /* 0x0000001213000388 */ /* 0x0089e20000000800 */
[----:B------:R-:W-:Y:S01]  /*0530*/  BAR.SYNC.DEFER_BLOCKING 0x0 ;  /* 0x0000000000007b1d */ /* 0x000fe20000010000 */
[----:B------:R-:W-:-:S02]  /*0540*/  ISETP.GT.U32.AND P0, PT, R15, 0x3, PT ;  /* 0x000000030f00780c */ /* 0x000fc40003f04070 */
[----:B------:R-:W-:-:S11]  /*0550*/  MOV R15, R14 ;  /* 0x0000000e000f7202 */ /* 0x000fd60000000f00 */
[----:B----4-:R-:W-:Y:S05]  /*0560*/  @P0 BRA `(.L_x_496) ;  /* 0xfffffffc00900947 */ /* 0x010fea000383ffff */
.L_x_495:
[----:B------:R-:W-:-:S04]  /*0570*/  USHF.L.U32 UR5, UR5, 0x1, URZ ;  /* 0x0000000105057899 */ /* 0x000fc800080006ff */
[----:B--2---:R-:W-:-:S09]  /*0580*/  UISETP.GT.U32.AND UP0, UPT, UR5, UR6, UPT ;  /* 0x000000060500728c */ /* 0x004fd2000bf04070 */
[----:B------:R-:W-:Y:S05]  /*0590*/  BRA.U !UP0, `(.L_x_497) ;  /* 0xfffffffd08687547 */ /* 0x000fea000b83ffff */
.L_x_494:
[----:B-1----:R-:W1:Y:S04]  /*05a0*/  LDS R15, [R10] ;  /* 0x000000000a0f7984 */ /* 0x002e680000000800 */
        /* <DEDUP_REMOVED lines=8> */
.L_x_498:
        /* <DEDUP_REMOVED lines=13> */
.L_x_526:


//--------------------- .text._Z13bitonicSortV1PfPjj --------------------------
	.section	.text._Z13bitonicSortV1PfPjj,"ax",@progbits
	.align	128
        .global         _Z13bitonicSortV1PfPjj
        .type           _Z13bitonicSortV1PfPjj,@function
        .size           _Z13bitonicSortV1PfPjj,(.L_x_527 - _Z13bitonicSortV1PfPjj)
        .other          _Z13bitonicSortV1PfPjj,@"STO_CUDA_ENTRY STV_DEFAULT"
_Z13bitonicSortV1PfPjj:
.text._Z13bitonicSortV1PfPjj:
        /* <DEDUP_REMOVED lines=14> */
[----:B------:R-:W-:-:S02]  /*00e0*/  IMAD.U32 R5, RZ, RZ, UR5 ;  /* 0x00000005ff057e24 */ /* 0x000fc4000f8e00ff */
[----:B----4-:R-:W-:Y:S02]  /*00f0*/  IMAD.U32 R6, RZ, RZ, UR6 ;  /* 0x00000006ff067e24 */ /* 0x010fe4000f8e00ff */
[----:B------:R-:W-:Y:S01]  /*0100*/  IMAD.U32 R7, RZ, RZ, UR7 ;  /* 0x00000007ff077e24 */ /* 0x000fe2000f8e00ff */
[----:B-----5:R-:W-:Y:S01]  /*0110*/  MOV R10, UR8 ;  /* 0x00000008000a7c02 */ /* 0x020fe20008000f00 */
[----:B--2---:R-:W-:-:S07]  /*0120*/  IMAD.U32 R11, RZ, RZ, UR9 ;  /* 0x00000009ff0b7e24 */ /* 0x004fce000f8e00ff */
[----:B------:R-:W-:-:S07]  /*0130*/  LEPC R20, `(.L_x_499) ;  /* 0x000000001014794e */ /* 0x000fce0000000000 */
[----:B0--3--:R-:W-:Y:S05]  /*0140*/  CALL.ABS.NOINC R2 ;  /* 0x0000000002007343 */ /* 0x009fea0003c00000 */
.L_x_499:
        /* <DEDUP_REMOVED lines=31> */
.L_x_503:
[----:B------:R-:W-:Y:S01]  /*0340*/  UISETP.NE.AND UP0, UPT, UR5, URZ, UPT ;  /* 0x000000ff0500728c */ /* 0x000fe2000bf05270 */
[----:B------:R-:W2:Y:S08]  /*0350*/  LDCU UR6, c[0x0][0x390] ;  /* 0x00007200ff0677ac */ /* 0x000eb00008000800 */
[----:B------:R-:W-:Y:S05]  /*0360*/  BRA.U !UP0, `(.L_x_501) ;  /* 0x0000000108a87547 */ /* 0x000fea000b800000 */
[----:B------:R-:W-:Y:S02]  /*0370*/  UIADD3 UR4, UPT, UPT, UR5, -0x1, URZ ;  /* 0xffffffff05047890 */ /* 0x000fe4000fffe0ff */
[----:B-1----:R-:W-:Y:S02]  /*0380*/  IMAD.U32 R15, RZ, RZ, UR5 ;  /* 0x00000005ff0f7e24 */ /* 0x002fe4000f8e00ff */
[----:B------:R-:W-:-:S04]  /*0390*/  ULOP3.LUT UR4, UR5, UR4, URZ, 0xc, !UPT ;  /* 0x0000000405047292 */ /* 0x000fc8000f8e0cff */
[----:B------:R-:W-:-:S12]  /*03a0*/  UPOPC UR4, UR4 ;  /* 0x00000004000472bf */ /* 0x000fd80008000000 */
.L_x_502:
[----:B------:R-:W-:-:S04]  /*03b0*/  SHF.R.U32.HI R14, RZ, 0x1, R15 ;  /* 0x00000001ff0e7819 */ /* 0x000fc8000001160f */
[----:B------:R-:W-:-:S04]  /*03c0*/  IADD3 R17, PT, PT, R14, -0x1, RZ ;  /* 0xffffffff0e117810 */ /* 0x000fc80007ffe0ff */
[----:B------:R-:W-:-:S04]  /*03d0*/  LOP3.LUT R20, R14, R17, RZ, 0xc, !PT ;  /* 0x000000110e147212 */ /* 0x000fc800078e0cff */
[----:B------:R-:W1:Y:S02]  /*03e0*/  POPC R17, R20 ;  /* 0x0000001400117309 */ /* 0x000e640000000000 */
[----:B-1----:R-:W-:-:S05]  /*03f0*/  SHF.R.U32.HI R17, RZ, R17, R0 ;  /* 0x00000011ff117219 */ /* 0x002fca0000011600 */
[----:B------:R-:W-:-:S04]  /*0400*/  IMAD R19, R14, R17, RZ ;  /* 0x000000110e137224 */ /* 0x000fc800078e02ff */
[C---:B------:R-:W-:Y:S02]  /*0410*/  IMAD.IADD R16, R19.reuse, 0x1, R0 ;  /* 0x0000000113107824 */ /* 0x040fe400078e0200 */
[----:B------:R-:W-:-:S03]  /*0420*/  IMAD R17, R19, 0x4, R10 ;  /* 0x0000000413117824 */ /* 0x000fc600078e020a */
[----:B------:R-:W-:Y:S01]  /*0430*/  SHF.R.U32.HI R22, RZ, UR4, R16 ;  /* 0x00000004ff167c19 */ /* 0x000fe20008011610 */
[----:B------:R-:W-:Y:S01]  /*0440*/  IMAD R18, R14, 0x4, R17 ;  /* 0x000000040e127824 */ /* 0x000fe200078e0211 */
[----:B------:R-:W-:Y:S02]  /*0450*/  LDS R21, [R17] ;  /* 0x0000000011157984 */ /* 0x000fe40000000800 */
[----:B------:R-:W-:Y:S02]  /*0460*/  SHF.R.U32.HI R23, RZ, 0x1, R22 ;  /* 0x00000001ff177819 */ /* 0x000fe40000011616 */
[----:B------:R-:W1:Y:S02]  /*0470*/  LDS R16, [R18] ;  /* 0x0000000012107984 */ /* 0x000e640000000800 */
[----:B------:R-:W-:-:S04]  /*0480*/  LOP3.LUT R23, R23, 0x15555555, RZ, 0xc0, !PT ;  /* 0x1555555517177812 */ /* 0x000fc800078ec0ff */
[----:B------:R-:W-:-:S04]  /*0490*/  IADD3 R23, PT, PT, R22, -R23, RZ ;  /* 0x8000001716177210 */ /* 0x000fc80007ffe0ff */
[----:B------:R-:W-:Y:S02]  /*04a0*/  SHF.R.U32.HI R20, RZ, 0x2, R23 ;  /* 0x00000002ff147819 */ /* 0x000fe40000011617 */
[----:B------:R-:W-:Y:S02]  /*04b0*/  LOP3.LUT R23, R23, 0x33333333, RZ, 0xc0, !PT ;  /* 0x3333333317177812 */ /* 0x000fe400078ec0ff */
[----:B------:R-:W-:-:S05]  /*04c0*/  LOP3.LUT R20, R20, 0x33333333, RZ, 0xc0, !PT ;  /* 0x3333333314147812 */ /* 0x000fca00078ec0ff */
[----:B------:R-:W-:-:S05]  /*04d0*/  IMAD.IADD R20, R23, 0x1, R20 ;  /* 0x0000000117147824 */ /* 0x000fca00078e0214 */
[----:B------:R-:W-:-:S04]  /*04e0*/  LEA.HI R20, R20, R20, RZ, 0x1c ;  /* 0x0000001414147211 */ /* 0x000fc800078fe0ff */
[----:B------:R-:W-:-:S05]  /*04f0*/  LOP3.LUT R20, R20, 0x10f0f0f, RZ, 0xc0, !PT ;  /* 0x010f0f0f14147812 */ /* 0x000fca00078ec0ff */
[----:B------:R-:W-:-:S05]  /*0500*/  IMAD R20, R20, 0x1010101, RZ ;  /* 0x0101010114147824 */ /* 0x000fca00078e02ff */
[----:B------:R-:W-:Y:S02]  /*0510*/  SHF.R.U32.HI R20, RZ, 0x18, R20 ;  /* 0x00000018ff147819 */ /* 0x000fe40000011614 */
[----:B-1----:R-:W-:Y:S02]  /*0520*/  FSETP.GT.AND P0, PT, R21, R16, PT ;  /* 0x000000101500720b */ /* 0x002fe40003f04000 */
[----:B------:R-:W-:-:S04]  /*0530*/  LOP3.LUT R20, R20, 0x1, RZ, 0xc0, !PT ;  /* 0x0000000114147812 */ /* 0x000fc800078ec0ff */
[----:B------:R-:W-:-:S13]  /*0540*/  ISETP.EQ.U32.XOR P0, PT, R20, 0x1, P0 ;  /* 0x000000011400780c */ /* 0x000fda0000702870 */
[----:B------:R-:W-:Y:S01]  /*0550*/  @P0 IMAD R19, R19, 0x4, R11 ;  /* 0x0000000413130824 */ /* 0x000fe200078e020b */
[----:B------:R-:W-:Y:S04]  /*0560*/  @P0 STS [R17], R16 ;  /* 0x0000001011000388 */ /* 0x000fe80000000800 */
[----:B------:R-:W-:Y:S01]  /*0570*/  @P0 LEA R23, R14, R19, 0x2 ;  /* 0x000000130e170211 */ /* 0x000fe200078e10ff */
[----:B------:R-:W-:Y:S04]  /*0580*/  @P0 STS [R18], R21 ;  /* 0x0000001512000388 */ /* 0x000fe80000000800 */
[----:B------:R-:W1:Y:S04]  /*0590*/  @P0 LDS R22, [R23] ;  /* 0x0000000017160984 */ /* 0x000e680000000800 */
[----:B------:R-:W3:Y:S04]  /*05a0*/  @P0 LDS R20, [R19] ;  /* 0x0000000013140984 */ /* 0x000ee80000000800 */
[----:B-1----:R4:W-:Y:S04]  /*05b0*/  @P0 STS [R19], R22 ;  /* 0x0000001613000388 */ /* 0x0029e80000000800 */
[----:B---3--:R4:W-:Y:S01]  /*05c0*/  @P0 STS [R23], R20 ;  /* 0x0000001417000388 */ /* 0x0089e20000000800 */
[----:B------:R-:W-:Y:S01]  /*05d0*/  BAR.SYNC.DEFER_BLOCKING 0x0 ;  /* 0x0000000000007b1d */ /* 0x000fe20000010000 */
[----:B------:R-:W-:Y:S01]  /*05e0*/  ISETP.GT.U32.AND P0, PT, R15, 0x3, PT ;  /* 0x000000030f00780c */ /* 0x000fe20003f04070 */
[----:B------:R-:W-:-:S12]  /*05f0*/  IMAD.MOV.U32 R15, RZ, RZ, R14 ;  /* 0x000000ffff0f7224 */ /* 0x000fd800078e000e */
[----:B----4-:R-:W-:Y:S05]  /*0600*/  @P0 BRA `(.L_x_502) ;  /* 0xfffffffc00680947 */ /* 0x010fea000383ffff */
.L_x_501:
[----:B------:R-:W-:-:S04]  /*0610*/  USHF.L.U32 UR5, UR5, 0x1, URZ ;  /* 0x0000000105057899 */ /* 0x000fc800080006ff */
[----:B--2---:R-:W-:-:S09]  /*0620*/  UISETP.GT.U32.AND UP0, UPT, UR5, UR6, UPT ;  /* 0x000000060500728c */ /* 0x004fd2000bf04070 */
[----:B------:R-:W-:Y:S05]  /*0630*/  BRA.U !UP0, `(.L_x_503) ;  /* 0xfffffffd08407547 */ /* 0x000fea000b83ffff */
.L_x_500:
        /* <DEDUP_REMOVED lines=9> */
.L_x_504:
        /* <DEDUP_REMOVED lines=11> */
.L_x_527:


//--------------------- .text._Z13bitonicSortV0PfPjj --------------------------
	.section	.text._Z13bitonicSortV0PfPjj,"ax",@progbits
	.align	128
        .global         _Z13bitonicSortV0PfPjj
        .type           _Z13bitonicSortV0PfPjj,@function
        .size           _Z13bitonicSortV0PfPjj,(.L_x_528 - _Z13bitonicSortV0PfPjj)
        .other          _Z13bitonicSortV0PfPjj,@"STO_CUDA_ENTRY STV_DEFAULT"
_Z13bitonicSortV0PfPjj:
.text._Z13bitonicSortV0PfPjj:
        /* <DEDUP_REMOVED lines=20> */
.L_x_505:
[----:B------:R-:W1:Y:S02]  /*0140*/  LDC R0, c[0x0][0x390] ;  /* 0x0000e400ff007b82 */ /* 0x000e640000000800 */
[----:B-1----:R-:W-:-:S13]  /*0150*/  ISETP.GE.U32.AND P0, PT, R0, 0x2, PT ;  /* 0x000000020000780c */ /* 0x002fda0003f06070 */
[----:B------:R-:W-:Y:S05]  /*0160*/  @!P0 EXIT ;  /* 0x000000000000894d */ /* 0x000fea0003800000 */
[----:B------:R-:W1:Y:S01]  /*0170*/  S2R R0, SR_TID.X ;  /* 0x0000000000007919 */ /* 0x000e620000002100 */
[----:B------:R-:W2:Y:S01]  /*0180*/  LDC.64 R20, c[0x0][0x358] ;  /* 0x0000d600ff147b82 */ /* 0x000ea20000000a00 */
[----:B------:R-:W-:-:S07]  /*0190*/  IMAD.MOV.U32 R12, RZ, RZ, 0x2 ;  /* 0x00000002ff0c7424 */ /* 0x000fce00078e00ff */
.L_x_509:
[----:B------:R-:W-:-:S13]  /*01a0*/  ISETP.NE.AND P0, PT, R12, RZ, PT ;  /* 0x000000ff0c00720c */ /* 0x000fda0003f05270 */
[----:B0---4-:R-:W-:Y:S05]  /*01b0*/  @!P0 BRA `(.L_x_506) ;  /* 0x0000000000e88947 */ /* 0x011fea0003800000 */
[----:B------:R-:W-:Y:S01]  /*01c0*/  VIADD R7, R12, 0xffffffff ;  /* 0xffffffff0c077836 */ /* 0x000fe20000000000 */
[----:B------:R-:W3:Y:S01]  /*01d0*/  LDC.64 R4, c[0x0][0x380] ;  /* 0x0000e000ff047b82 */ /* 0x000ee20000000a00 */
[----:B------:R-:W-:-:S03]  /*01e0*/  IMAD.MOV.U32 R14, RZ, RZ, R12 ;  /* 0x000000ffff0e7224 */ /* 0x000fc600078e000c */
[----:B------:R-:W-:-:S04]  /*01f0*/  LOP3.LUT R7, R12, R7, RZ, 0xc, !PT ;  /* 0x000000070c077212 */ /* 0x000fc800078e0cff */
[----:B------:R-:W4:Y:S01]  /*0200*/  LDC.64 R2, c[0x0][0x388] ;  /* 0x0000e200ff027b82 */ /* 0x000f220000000a00 */
[----:B------:R0:W0:Y:S02]  /*0210*/  POPC R13, R7 ;  /* 0x00000007000d7309 */ /* 0x0000240000000000 */
.L_x_508:
[----:B------:R-:W-:Y:S02]  /*0220*/  SHF.R.U32.HI R15, RZ, 0x1, R14 ;  /* 0x00000001ff0f7819 */ /* 0x000fe4000001160e */
[C---:B--2---:R-:W-:Y:S02]  /*0230*/  R2UR UR4, R20.reuse ;  /* 0x00000000140472ca */ /* 0x044fe400000e0000 */
[----:B------:R-:W-:Y:S01]  /*0240*/  R2UR UR5, R21 ;  /* 0x00000000150572ca */ /* 0x000fe200000e0000 */
[----:B0-----:R-:W-:Y:S01]  /*0250*/  VIADD R6, R15, 0xffffffff ;  /* 0xffffffff0f067836 */ /* 0x001fe20000000000 */
[----:B------:R-:W-:Y:S02]  /*0260*/  R2UR UR6, R20 ;  /* 0x00000000140672ca */ /* 0x000fe400000e0000 */
[----:B------:R-:W-:Y:S02]  /*0270*/  R2UR UR7, R21 ;  /* 0x00000000150772ca */ /* 0x000fe400000e0000 */
[----:B------:R-:W-:-:S04]  /*0280*/  LOP3.LUT R10, R15, R6, RZ, 0xc, !PT ;  /* 0x000000060f0a7212 */ /* 0x000fc800078e0cff */
[----:B0-----:R-:W1:Y:S02]  /*0290*/  POPC R7, R10 ;  /* 0x0000000a00077309 */ /* 0x001e640000000000 */
[----:B-1----:R-:W-:-:S05]  /*02a0*/  SHF.R.U32.HI R7, RZ, R7, R0 ;  /* 0x00000007ff077219 */ /* 0x002fca0000011600 */
[----:B------:R-:W-:-:S04]  /*02b0*/  IMAD R18, R15, R7, R0 ;  /* 0x000000070f127224 */ /* 0x000fc800078e0200 */
[----:B------:R-:W-:Y:S02]  /*02c0*/  IMAD.IADD R11, R15, 0x1, R18 ;  /* 0x000000010f0b7824 */ /* 0x000fe400078e0212 */
[----:B---3--:R-:W-:-:S04]  /*02d0*/  IMAD.WIDE.U32 R6, R18, 0x4, R4 ;  /* 0x0000000412067825 */ /* 0x008fc800078e0004 */
[----:B------:R-:W-:Y:S01]  /*02e0*/  IMAD.WIDE.U32 R8, R11, 0x4, R4 ;  /* 0x000000040b087825 */ /* 0x000fe200078e0004 */
[----:B------:R-:W2:Y:S04]  /*02f0*/  LDG.E R17, desc[UR4][R6.64] ;  /* 0x0000000406117981 */ /* 0x000ea8000c1e1900 */
[----:B------:R-:W2:Y:S01]  /*0300*/  LDG.E R16, desc[UR6][R8.64] ;  /* 0x0000000608107981 */ /* 0x000ea2000c1e1900 */
[----:B------:R-:W-:-:S04]  /*0310*/  SHF.R.U32.HI R19, RZ, R13, R18 ;  /* 0x0000000dff137219 */ /* 0x000fc80000011612 */
[----:B------:R-:W-:-:S04]  /*0320*/  SHF.R.U32.HI R10, RZ, 0x1, R19 ;  /* 0x00000001ff0a7819 */ /* 0x000fc80000011613 */
[----:B------:R-:W-:-:S05]  /*0330*/  LOP3.LUT R10, R10, 0x15555555, RZ, 0xc0, !PT ;  /* 0x155555550a0a7812 */ /* 0x000fca00078ec0ff */
[----:B------:R-:W-:-:S05]  /*0340*/  IMAD.IADD R10, R19, 0x1, -R10 ;  /* 0x00000001130a7824 */ /* 0x000fca00078e0a0a */
[----:B------:R-:W-:Y:S02]  /*0350*/  SHF.R.U32.HI R19, RZ, 0x2, R10 ;  /* 0x00000002ff137819 */ /* 0x000fe4000001160a */
[----:B------:R-:W-:Y:S02]  /*0360*/  LOP3.LUT R10, R10, 0x33333333, RZ, 0xc0, !PT ;  /* 0x333333330a0a7812 */ /* 0x000fe400078ec0ff */
[----:B------:R-:W-:-:S05]  /*0370*/  LOP3.LUT R19, R19, 0x33333333, RZ, 0xc0, !PT ;  /* 0x3333333313137812 */ /* 0x000fca00078ec0ff */
[----:B------:R-:W-:-:S05]  /*0380*/  IMAD.IADD R10, R10, 0x1, R19 ;  /* 0x000000010a0a7824 */ /* 0x000fca00078e0213 */
[----:B------:R-:W-:-:S04]  /*0390*/  LEA.HI R10, R10, R10, RZ, 0x1c ;  /* 0x0000000a0a0a7211 */ /* 0x000fc800078fe0ff */
[----:B------:R-:W-:-:S05]  /*03a0*/  LOP3.LUT R10, R10, 0x10f0f0f, RZ, 0xc0, !PT ;  /* 0x010f0f0f0a0a7812 */ /* 0x000fca00078ec0ff */
[----:B------:R-:W-:-:S05]  /*03b0*/  IMAD R10, R10, 0x1010101, RZ ;  /* 0x010101010a0a7824 */ /* 0x000fca00078e02ff */
[----:B------:R-:W-:-:S04]  /*03c0*/  SHF.R.U32.HI R10, RZ, 0x18, R10 ;  /* 0x00000018ff0a7819 */ /* 0x000fc8000001160a */
[----:B------:R-:W-:Y:S02]  /*03d0*/  LOP3.LUT R10, R10, 0x1, RZ, 0xc0, !PT ;  /* 0x000000010a0a7812 */ /* 0x000fe400078ec0ff */
[----:B--2---:R-:W-:-:S04]  /*03e0*/  FSETP.GT.AND P0, PT, R17, R16, PT ;  /* 0x000000101100720b */ /* 0x004fc80003f04000 */
[----:B------:R-:W-:-:S13]  /*03f0*/  ISETP.EQ.U32.XOR P0, PT, R10, 0x1, P0 ;  /* 0x000000010a00780c */ /* 0x000fda0000702870 */
[----:B------:R-:W-:Y:S05]  /*0400*/  @!P0 BRA `(.L_x_507) ;  /* 0x0000000000408947 */ /* 0x000fea0003800000 */
[C---:B------:R-:W-:Y:S01]  /*0410*/  R2UR UR4, R20.reuse ;  /* 0x00000000140472ca */ /* 0x040fe200000e0000 */
[--C-:B----4-:R-:W-:Y:S01]  /*0420*/  IMAD.WIDE.U32 R10, R11, 0x4, R2.reuse ;  /* 0x000000040b0a7825 */ /* 0x110fe200078e0002 */
[C---:B------:R-:W-:Y:S02]  /*0430*/  R2UR UR5, R21.reuse ;  /* 0x00000000150572ca */ /* 0x040fe400000e0000 */
[----:B------:R-:W-:Y:S01]  /*0440*/  R2UR UR6, R20 ;  /* 0x00000000140672ca */ /* 0x000fe200000e0000 */
[----:B------:R-:W-:Y:S01]  /*0450*/  IMAD.WIDE.U32 R18, R18, 0x4, R2 ;  /* 0x0000000412127825 */ /* 0x000fe200078e0002 */
        /* <DEDUP_REMOVED lines=11> */
.L_x_507:
[----:B------:R-:W-:Y:S01]  /*0510*/  ISETP.GT.U32.AND P0, PT, R14, 0x3, PT ;  /* 0x000000030e00780c */ /* 0x000fe20003f04070 */
[----:B------:R-:W-:Y:S05]  /*0520*/  WARPSYNC.ALL ;  /* 0x0000000000007948 */ /* 0x000fea0003800000 */
[----:B------:R-:W-:Y:S01]  /*0530*/  BAR.SYNC.DEFER_BLOCKING 0x0 ;  /* 0x0000000000007b1d */ /* 0x000fe20000010000 */
[----:B------:R-:W-:-:S06]  /*0540*/  IMAD.MOV.U32 R14, RZ, RZ, R15 ;  /* 0x000000ffff0e7224 */ /* 0x000fcc00078e000f */
[----:B------:R-:W-:Y:S05]  /*0550*/  @P0 BRA `(.L_x_508) ;  /* 0xfffffffc00300947 */ /* 0x000fea000383ffff */
.L_x_506:
[----:B------:R-:W3:Y:S01]  /*0560*/  LDCU UR4, c[0x0][0x390] ;  /* 0x00007200ff0477ac */ /* 0x000ee20008000800 */
[----:B------:R-:W-:-:S05]  /*0570*/  IMAD.SHL.U32 R12, R12, 0x2, RZ ;  /* 0x000000020c0c7824 */ /* 0x000fca00078e00ff */
[----:B---3--:R-:W-:-:S13]  /*0580*/  ISETP.GT.U32.AND P0, PT, R12, UR4, PT ;  /* 0x000000040c007c0c */ /* 0x008fda000bf04070 */
[----:B------:R-:W-:Y:S05]  /*0590*/  @!P0 BRA `(.L_x_509) ;  /* 0xfffffffc00008947 */ /* 0x000fea000383ffff */
[----:B------:R-:W-:Y:S05]  /*05a0*/  EXIT ;  /* 0x000000000000794d */ /* 0x000fea0003800000 */
.L_x_510:
        /* <DEDUP_REMOVED lines=13> */
.L_x_528:


//--------------------- .nv.global.init           --------------------------
	.section	.nv.global.init,"aw",@progbits
.nv.global.init:
	.type		$str$2,@object
	.size		$str$2,($str - $str$2)
$str$2:
        /*0000*/ 	.byte	0x6e, 0x20, 0x3c, 0x3d, 0x20, 0x31, 0x30, 0x32, 0x34, 0x00
	.type		$str,@object
	.size		$str,($str$1 - $str)
$str:
        /*000a*/ 	.byte	0x6e, 0x20, 0x3c, 0x3d, 0x20, 0x32, 0x30, 0x34, 0x38, 0x00
	.type		$str$1,@object
	.size		$str$1,(__unnamed_3 - $str$1)
$str$1:
        /*0014*/ 	.byte	0x2f, 0x74, 0x6d, 0x70, 0x2f, 0x73, 0x61, 0x73, 0x73, 0x5f, 0x63, 0x75, 0x5f, 0x38, 0x78, 0x77
        /*0024*/ 	.byte	0x66, 0x6e, 0x7a, 0x69, 0x38, 0x2f, 0x6b, 0x2e, 0x63, 0x75, 0x00
	.type		__unnamed_3,@object
	.size		__unnamed_3,(__unnamed_7 - __unnamed_3)
__unnamed_3:
        /*002f*/ 	.byte	0x76, 0x6f, 0x69, 0x64, 0x20, 0x62, 0x69, 0x74, 0x6f, 0x6e, 0x69, 0x63, 0x53, 0x6f, 0x72, 0x74
        /*003f*/ 	.byte	0x56, 0x32, 0x28, 0x66, 0x6c, 0x6f, 0x61, 0x74, 0x20, 0x2a, 0x2c, 0x20, 0x75, 0x6e, 0x73, 0x69
        /*004f*/ 	.byte	0x67, 0x6e, 0x65, 0x64, 0x20, 0x69, 0x6e, 0x74, 0x20, 0x2a, 0x2c, 0x20, 0x75, 0x6e, 0x73, 0x69
        /*005f*/ 	.byte	0x67, 0x6e, 0x65, 0x64, 0x20, 0x69, 0x6e, 0x74, 0x29, 0x00
	.type		__unnamed_7,@object
	.size		__unnamed_7,(__unnamed_9 - __unnamed_7)
__unnamed_7:
        /*0069*/ 	.byte	0x76, 0x6f, 0x69, 0x64, 0x20, 0x62, 0x69, 0x74, 0x6f, 0x6e, 0x69, 0x63, 0x53, 0x6f, 0x72, 0x74
        /*0079*/ 	.byte	0x56, 0x36, 0x28, 0x66, 0x6c, 0x6f, 0x61, 0x74, 0x20, 0x2a, 0x2c, 0x20, 0x75, 0x6e, 0x73, 0x69
        /*0089*/ 	.byte	0x67, 0x6e, 0x65, 0x64, 0x20, 0x69, 0x6e, 0x74, 0x20, 0x2a, 0x2c, 0x20, 0x75, 0x6e, 0x73, 0x69
        /*0099*/ 	.byte	0x67, 0x6e, 0x65, 0x64, 0x20, 0x69, 0x6e, 0x74, 0x29, 0x00
	.type		__unnamed_9,@object
	.size		__unnamed_9,(__unnamed_1 - __unnamed_9)
__unnamed_9:
        /*00a3*/ 	.byte	0x76, 0x6f, 0x69, 0x64, 0x20, 0x62, 0x69, 0x74, 0x6f, 0x6e, 0x69, 0x63, 0x53, 0x6f, 0x72, 0x74
        /*00b3*/ 	.byte	0x56, 0x38, 0x28, 0x66, 0x6c, 0x6f, 0x61, 0x74, 0x20, 0x2a, 0x2c, 0x20, 0x75, 0x6e, 0x73, 0x69
        /*00c3*/ 	.byte	0x67, 0x6e, 0x65, 0x64, 0x20, 0x69, 0x6e, 0x74, 0x20, 0x2a, 0x2c, 0x20, 0x75, 0x6e, 0x73, 0x69
        /*00d3*/ 	.byte	0x67, 0x6e, 0x65, 0x64, 0x20, 0x69, 0x6e, 0x74, 0x29, 0x00
	.type		__unnamed_1,@object
	.size		__unnamed_1,(__unnamed_5 - __unnamed_1)
__unnamed_1:
        /*00dd*/ 	.byte	0x76, 0x6f, 0x69, 0x64, 0x20, 0x62, 0x69, 0x74, 0x6f, 0x6e, 0x69, 0x63, 0x53, 0x6f, 0x72, 0x74
        /*00ed*/ 	.byte	0x56, 0x30, 0x28, 0x66, 0x6c, 0x6f, 0x61, 0x74, 0x20, 0x2a, 0x2c, 0x20, 0x75, 0x6e, 0x73, 0x69
        /*00fd*/ 	.byte	0x67, 0x6e, 0x65, 0x64, 0x20, 0x69, 0x6e, 0x74, 0x20, 0x2a, 0x2c, 0x20, 0x75, 0x6e, 0x73, 0x69
        /*010d*/ 	.byte	0x67, 0x6e, 0x65, 0x64, 0x20, 0x69, 0x6e, 0x74, 0x29, 0x00
	.type		__unnamed_5,@object
	.size		__unnamed_5,(__unnamed_4 - __unnamed_5)
__unnamed_5:
        /*0117*/ 	.byte	0x76, 0x6f, 0x69, 0x64, 0x20, 0x62, 0x69, 0x74, 0x6f, 0x6e, 0x69, 0x63, 0x53, 0x6f, 0x72, 0x74
        /*0127*/ 	.byte	0x56, 0x34, 0x28, 0x66, 0x6c, 0x6f, 0x61, 0x74, 0x20, 0x2a, 0x2c, 0x20, 0x75, 0x6e, 0x73, 0x69
        /*0137*/ 	.byte	0x67, 0x6e, 0x65, 0x64, 0x20, 0x69, 0x6e, 0x74, 0x20, 0x2a, 0x2c, 0x20, 0x75, 0x6e, 0x73, 0x69
        /*0147*/ 	.byte	0x67, 0x6e, 0x65, 0x64, 0x20, 0x69, 0x6e, 0x74, 0x29, 0x00
	.type		__unnamed_4,@object
	.size		__unnamed_4,(__unnamed_8 - __unnamed_4)
__unnamed_4:
        /*0151*/ 	.byte	0x76, 0x6f, 0x69, 0x64, 0x20, 0x62, 0x69, 0x74, 0x6f, 0x6e, 0x69, 0x63, 0x53, 0x6f, 0x72, 0x74
        /*0161*/ 	.byte	0x56, 0x33, 0x28, 0x66, 0x6c, 0x6f, 0x61, 0x74, 0x20, 0x2a, 0x2c, 0x20, 0x75, 0x6e, 0x73, 0x69
        /*0171*/ 	.byte	0x67, 0x6e, 0x65, 0x64, 0x20, 0x69, 0x6e, 0x74, 0x20, 0x2a, 0x2c, 0x20, 0x75, 0x6e, 0x73, 0x69
        /*0181*/ 	.byte	0x67, 0x6e, 0x65, 0x64, 0x20, 0x69, 0x6e, 0x74, 0x29, 0x00
	.type		__unnamed_8,@object
	.size		__unnamed_8,(__unnamed_2 - __unnamed_8)
__unnamed_8:
        /*018b*/ 	.byte	0x76, 0x6f, 0x69, 0x64, 0x20, 0x62, 0x69, 0x74, 0x6f, 0x6e, 0x69, 0x63, 0x53, 0x6f, 0x72, 0x74
        /*019b*/ 	.byte	0x56, 0x37, 0x28, 0x66, 0x6c, 0x6f, 0x61, 0x74, 0x20, 0x2a, 0x2c, 0x20, 0x75, 0x6e, 0x73, 0x69
        /*01ab*/ 	.byte	0x67, 0x6e, 0x65, 0x64, 0x20, 0x69, 0x6e, 0x74, 0x20, 0x2a, 0x2c, 0x20, 0x75, 0x6e, 0x73, 0x69
        /*01bb*/ 	.byte	0x67, 0x6e, 0x65, 0x64, 0x20, 0x69, 0x6e, 0x74, 0x29, 0x00
	.type		__unnamed_2,@object
	.size		__unnamed_2,(__unnamed_6 - __unnamed_2)
__unnamed_2:
        /*01c5*/ 	.byte	0x76, 0x6f, 0x69, 0x64, 0x20, 0x62, 0x69, 0x74, 0x6f, 0x6e, 0x69, 0x63, 0x53, 0x6f, 0x72, 0x74
        /*01d5*/ 	.byte	0x56, 0x31, 0x28, 0x66, 0x6c, 0x6f, 0x61, 0x74, 0x20, 0x2a, 0x2c, 0x20, 0x75, 0x6e, 0x73, 0x69
        /*01e5*/ 	.byte	0x67, 0x6e, 0x65, 0x64, 0x20, 0x69, 0x6e, 0x74, 0x20, 0x2a, 0x2c, 0x20, 0x75, 0x6e, 0x73, 0x69
        /*01f5*/ 	.byte	0x67, 0x6e, 0x65, 0x64, 0x20, 0x69, 0x6e, 0x74, 0x29, 0x00
	.type		__unnamed_6,@object
	.size		__unnamed_6,(.L_5 - __unnamed_6)
__unnamed_6:
        /*01ff*/ 	.byte	0x76, 0x6f, 0x69, 0x64, 0x20, 0x62, 0x69, 0x74, 0x6f, 0x6e, 0x69, 0x63, 0x53, 0x6f, 0x72, 0x74
        /*020f*/ 	.byte	0x56, 0x35, 0x28, 0x66, 0x6c, 0x6f, 0x61, 0x74, 0x20, 0x2a, 0x2c, 0x20, 0x75, 0x6e, 0x73, 0x69
        /*021f*/ 	.byte	0x67, 0x6e, 0x65, 0x64, 0x20, 0x69, 0x6e, 0x74, 0x20, 0x2a, 0x2c, 0x20, 0x75, 0x6e, 0x73, 0x69
        /*022f*/ 	.byte	0x67, 0x6e, 0x65, 0x64, 0x20, 0x69, 0x6e, 0x74, 0x29, 0x00
.L_5:


//--------------------- .nv.shared._ZN3cub18CUB_300001_SM_10006detail10radix_sort29DeviceRadixSortOnesweepKernelINS1_5radix10policy_hubIffyE10Policy1000ELNS0_9SortOrderE0EffyiiNS1_21identity_decomposer_tEEEvPT5_SB_PT3_PKSC_PT1_PKSG_PT2_PKSK_T4_iiT6_ --------------------------
	.section	.nv.shared._ZN3cub18CUB_300001_SM_10006detail10radix_sort29DeviceRadixSortOnesweepKernelINS1_5radix10policy_hubIffyE10Policy1000ELNS0_9SortOrderE0EffyiiNS1_21identity_decomposer_tEEEvPT5_SB_PT3_PKSC_PT1_PKSG_PT2_PKSK_T4_iiT6_,"aw",@nobits
	.sectionflags	@""
	.align	16
.nv.shared._ZN3cub18CUB_300001_SM_10006detail10radix_sort29DeviceRadixSortOnesweepKernelINS1_5radix10policy_hubIffyE10Policy1000ELNS0_9SortOrderE0EffyiiNS1_21identity_decomposer_tEEEvPT5_SB_PT3_PKSC_PT1_PKSG_PT2_PKSK_T4_iiT6_:
	.zero		29184


//--------------------- .nv.shared.reserved.0     --------------------------
	.section	.nv.shared.reserved.0,"aw",@nobits
	.weak		__nv_reservedSMEM_offset_0_alias
	.size		__nv_reservedSMEM_offset_0_alias, 0, 64
	.other		__nv_reservedSMEM_offset_0_alias,@"STO_CUDA_RESERVED_SHARED STV_DEFAULT"
__nv_reservedSMEM_offset_0_alias:
	.zero		0
	.zero		64


//--------------------- .nv.global                --------------------------
	.section	.nv.global,"aw",@nobits
.nv.global:
	.type		_ZN34_INTERNAL_54a83517_4_k_cu_17a228e66thrust24THRUST_300001_SM_1000_NS12placeholders2_8E,@object
	.size		_ZN34_INTERNAL_54a83517_4_k_cu_17a228e66thrust24THRUST_300001_SM_1000_NS12placeholders2_8E,(_ZN34_INTERNAL_54a83517_4_k_cu_17a228e64cuda3std3__436_GLOBAL__N__54a83517_4_k_cu_17a228e66ignoreE - _ZN34_INTERNAL_54a83517_4_k_cu_17a228e66thrust24THRUST_300001_SM_1000_NS12placeholders2_8E)
_ZN34_INTERNAL_54a83517_4_k_cu_17a228e66thrust24THRUST_300001_SM_1000_NS12placeholders2_8E:
	.zero		1
	.type		_ZN34_INTERNAL_54a83517_4_k_cu_17a228e64cuda3std3__436_GLOBAL__N__54a83517_4_k_cu_17a228e66ignoreE,@object
	.size		_ZN34_INTERNAL_54a83517_4_k_cu_17a228e64cuda3std3__436_GLOBAL__N__54a83517_4_k_cu_17a228e66ignoreE,(_ZN34_INTERNAL_54a83517_4_k_cu_17a228e64cuda3std6ranges3__45__cpo4dataE - _ZN34_INTERNAL_54a83517_4_k_cu_17a228e64cuda3std3__436_GLOBAL__N__54a83517_4_k_cu_17a228e66ignoreE)
_ZN34_INTERNAL_54a83517_4_k_cu_17a228e64cuda3std3__436_GLOBAL__N__54a83517_4_k_cu_17a228e66ignoreE:
	.zero		1
	.type		_ZN34_INTERNAL_54a83517_4_k_cu_17a228e64cuda3std6ranges3__45__cpo4dataE,@object
	.size		_ZN34_INTERNAL_54a83517_4_k_cu_17a228e64cuda3std6ranges3__45__cpo4dataE,(_ZN34_INTERNAL_54a83517_4_k_cu_17a228e66thrust24THRUST_300001_SM_1000_NS6system3cpp3parE - _ZN34_INTERNAL_54a83517_4_k_cu_17a228e64cuda3std6ranges3__45__cpo4dataE)
_ZN34_INTERNAL_54a83517_4_k_cu_17a228e64cuda3std6ranges3__45__cpo4dataE:
	.zero		1
	.type		_ZN34_INTERNAL_54a83517_4_k_cu_17a228e66thrust24THRUST_300001_SM_1000_NS6system3cpp3parE,@object
	.size		_ZN34_INTERNAL_54a83517_4_k_cu_17a228e66thrust24THRUST_300001_SM_1000_NS6system3cpp3parE,(_ZN34_INTERNAL_54a83517_4_k_cu_17a228e64cuda3std3__45__cpo5beginE - _ZN34_INTERNAL_54a83517_4_k_cu_17a228e66thrust24THRUST_300001_SM_1000_NS6system3cpp3parE)
_ZN34_INTERNAL_54a83517_4_k_cu_17a228e66thrust24THRUST_300001_SM_1000_NS6system3cpp3parE:
	.zero		1
	.type		_ZN34_INTERNAL_54a83517_4_k_cu_17a228e64cuda3std3__45__cpo5beginE,@object
	.size		_ZN34_INTERNAL_54a83517_4_k_cu_17a228e64cuda3std3__45__cpo5beginE,(_ZN34_INTERNAL_54a83517_4_k_cu_17a228e64cuda3std6ranges3__45__cpo5beginE - _ZN34_INTERNAL_54a83517_4_k_cu_17a228e64cuda3std3__45__cpo5beginE)
_ZN34_INTERNAL_54a83517_4_k_cu_17a228e64cuda3std3__45__cpo5beginE:
	.zero		1
	.type		_ZN34_INTERNAL_54a83517_4_k_cu_17a228e64cuda3std6ranges3__45__cpo5beginE,@object
	.size		_ZN34_INTERNAL_54a83517_4_k_cu_17a228e64cuda3std6ranges3__45__cpo5beginE,(_ZN34_INTERNAL_54a83517_4_k_cu_17a228e66thrust24THRUST_300001_SM_1000_NS6deviceE - _ZN34_INTERNAL_54a83517_4_k_cu_17a228e64cuda3std6ranges3__45__cpo5beginE)
_ZN34_INTERNAL_54a83517_4_k_cu_17a228e64cuda3std6ranges3__45__cpo5beginE:
	.zero		1
	.type		_ZN34_INTERNAL_54a83517_4_k_cu_17a228e66thrust24THRUST_300001_SM_1000_NS6deviceE,@object
	.size		_ZN34_INTERNAL_54a83517_4_k_cu_17a228e66thrust24THRUST_300001_SM_1000_NS6deviceE,(_ZN34_INTERNAL_54a83517_4_k_cu_17a228e64cuda3std3__47nulloptE - _ZN34_INTERNAL_54a83517_4_k_cu_17a228e66thrust24THRUST_300001_SM_1000_NS6deviceE)
_ZN34_INTERNAL_54a83517_4_k_cu_17a228e66thrust24THRUST_300001_SM_1000_NS6deviceE:
	.zero		1
	.type		_ZN34_INTERNAL_54a83517_4_k_cu_17a228e64cuda3std3__47nulloptE,@object
	.size		_ZN34_INTERNAL_54a83517_4_k_cu_17a228e64cuda3std3__47nulloptE,(_ZN34_INTERNAL_54a83517_4_k_cu_17a228e64cuda3std6ranges3__45__cpo8distanceE - _ZN34_INTERNAL_54a83517_4_k_cu_17a228e64cuda3std3__47nulloptE)
_ZN34_INTERNAL_54a83517_4_k_cu_17a228e64cuda3std3__47nulloptE:
	.zero		1
	.type		_ZN34_INTERNAL_54a83517_4_k_cu_17a228e64cuda3std6ranges3__45__cpo8distanceE,@object
	.size		_ZN34_INTERNAL_54a83517_4_k_cu_17a228e64cuda3std6ranges3__45__cpo8distanceE,(_ZN34_INTERNAL_54a83517_4_k_cu_17a228e66thrust24THRUST_300001_SM_1000_NS12placeholders2_4E - _ZN34_INTERNAL_54a83517_4_k_cu_17a228e64cuda3std6ranges3__45__cpo8distanceE)
_ZN34_INTERNAL_54a83517_4_k_cu_17a228e64cuda3std6ranges3__45__cpo8distanceE:
	.zero		1
	.type		_ZN34_INTERNAL_54a83517_4_k_cu_17a228e66thrust24THRUST_300001_SM_1000_NS12placeholders2_4E,@object
	.size		_ZN34_INTERNAL_54a83517_4_k_cu_17a228e66thrust24THRUST_300001_SM_1000_NS12placeholders2_4E,(_ZN34_INTERNAL_54a83517_4_k_cu_17a228e64cuda3std3__45__cpo6rbeginE - _ZN34_INTERNAL_54a83517_4_k_cu_17a228e66thrust24THRUST_300001_SM_1000_NS12placeholders2_4E)
_ZN34_INTERNAL_54a83517_4_k_cu_17a228e66thrust24THRUST_300001_SM_1000_NS12placeholders2_4E:
	.zero		1
	.type		_ZN34_INTERNAL_54a83517_4_k_cu_17a228e64cuda3std3__45__cpo6rbeginE,@object
	.size		_ZN34_INTERNAL_54a83517_4_k_cu_17a228e64cuda3std3__45__cpo6rbeginE,(_ZN34_INTERNAL_54a83517_4_k_cu_17a228e64cuda3std6ranges3__45__cpo7advanceE - _ZN34_INTERNAL_54a83517_4_k_cu_17a228e64cuda3std3__45__cpo6rbeginE)
_ZN34_INTERNAL_54a83517_4_k_cu_17a228e64cuda3std3__45__cpo6rbeginE:
	.zero		1
	.type		_ZN34_INTERNAL_54a83517_4_k_cu_17a228e64cuda3std6ranges3__45__cpo7advanceE,@object
	.size		_ZN34_INTERNAL_54a83517_4_k_cu_17a228e64cuda3std6ranges3__45__cpo7advanceE,(_ZN34_INTERNAL_54a83517_4_k_cu_17a228e66thrust24THRUST_300001_SM_1000_NS12placeholders3_10E - _ZN34_INTERNAL_54a83517_4_k_cu_17a228e64cuda3std6ranges3__45__cpo7advanceE)
_ZN34_INTERNAL_54a83517_4_k_cu_17a228e64cuda3std6ranges3__45__cpo7advanceE:
	.zero		1
	.type		_ZN34_INTERNAL_54a83517_4_k_cu_17a228e66thrust24THRUST_300001_SM_1000_NS12placeholders3_10E,@object
	.size		_ZN34_INTERNAL_54a83517_4_k_cu_17a228e66thrust24THRUST_300001_SM_1000_NS12placeholders3_10E,(_ZN34_INTERNAL_54a83517_4_k_cu_17a228e64cuda3std3__48in_placeE - _ZN34_INTERNAL_54a83517_4_k_cu_17a228e66thrust24THRUST_300001_SM_1000_NS12placeholders3_10E)
_ZN34_INTERNAL_54a83517_4_k_cu_17a228e66thrust24THRUST_300001_SM_1000_NS12placeholders3_10E:
	.zero		1
	.type		_ZN34_INTERNAL_54a83517_4_k_cu_17a228e64cuda3std3__48in_placeE,@object
	.size		_ZN34_INTERNAL_54a83517_4_k_cu_17a228e64cuda3std3__48in_placeE,(_ZN34_INTERNAL_54a83517_4_k_cu_17a228e64cuda3std6ranges3__45__cpo4sizeE - _ZN34_INTERNAL_54a83517_4_k_cu_17a228e64cuda3std3__48in_placeE)
_ZN34_INTERNAL_54a83517_4_k_cu_17a228e64cuda3std3__48in_placeE:
	.zero		1
	.type		_ZN34_INTERNAL_54a83517_4_k_cu_17a228e64cuda3std6ranges3__45__cpo4sizeE,@object
	.size		_ZN34_INTERNAL_54a83517_4_k_cu_17a228e64cuda3std6ranges3__45__cpo4sizeE,(_ZN34_INTERNAL_54a83517_4_k_cu_17a228e66thrust24THRUST_300001_SM_1000_NS12placeholders2_2E - _ZN34_INTERNAL_54a83517_4_k_cu_17a228e64cuda3std6ranges3__45__cpo4sizeE)
_ZN34_INTERNAL_54a83517_4_k_cu_17a228e64cuda3std6ranges3__45__cpo4sizeE:
	.zero		1
	.type		_ZN34_INTERNAL_54a83517_4_k_cu_17a228e66thrust24THRUST_300001_SM_1000_NS12placeholders2_2E,@object
	.size		_ZN34_INTERNAL_54a83517_4_k_cu_17a228e66thrust24THRUST_300001_SM_1000_NS12placeholders2_2E,(_ZN34_INTERNAL_54a83517_4_k_cu_17a228e64cuda3std3__45__cpo6cbeginE - _ZN34_INTERNAL_54a83517_4_k_cu_17a228e66thrust24THRUST_300001_SM_1000_NS12placeholders2_2E)
_ZN34_INTERNAL_54a83517_4_k_cu_17a228e66thrust24THRUST_300001_SM_1000_NS12placeholders2_2E:
	.zero		1
	.type		_ZN34_INTERNAL_54a83517_4_k_cu_17a228e64cuda3std3__45__cpo6cbeginE,@object
	.size		_ZN34_INTERNAL_54a83517_4_k_cu_17a228e64cuda3std3__45__cpo6cbeginE,(_ZN34_INTERNAL_54a83517_4_k_cu_17a228e64cuda3std6ranges3__45__cpo6cbeginE - _ZN34_INTERNAL_54a83517_4_k_cu_17a228e64cuda3std3__45__cpo6cbeginE)
_ZN34_INTERNAL_54a83517_4_k_cu_17a228e64cuda3std3__45__cpo6cbeginE:
	.zero		1
	.type		_ZN34_INTERNAL_54a83517_4_k_cu_17a228e64cuda3std6ranges3__45__cpo6cbeginE,@object
	.size		_ZN34_INTERNAL_54a83517_4_k_cu_17a228e64cuda3std6ranges3__45__cpo6cbeginE,(_ZN34_INTERNAL_54a83517_4_k_cu_17a228e66thrust24THRUST_300001_SM_1000_NS12placeholders2_6E - _ZN34_INTERNAL_54a83517_4_k_cu_17a228e64cuda3std6ranges3__45__cpo6cbeginE)
_ZN34_INTERNAL_54a83517_4_k_cu_17a228e64cuda3std6ranges3__45__cpo6cbeginE:
	.zero		1
	.type		_ZN34_INTERNAL_54a83517_4_k_cu_17a228e66thrust24THRUST_300001_SM_1000_NS12placeholders2_6E,@object
	.size		_ZN34_INTERNAL_54a83517_4_k_cu_17a228e66thrust24THRUST_300001_SM_1000_NS12placeholders2_6E,(_ZN34_INTERNAL_54a83517_4_k_cu_17a228e64cuda3std3__45__cpo7crbeginE - _ZN34_INTERNAL_54a83517_4_k_cu_17a228e66thrust24THRUST_300001_SM_1000_NS12placeholders2_6E)
_ZN34_INTERNAL_54a83517_4_k_cu_17a228e66thrust24THRUST_300001_SM_1000_NS12placeholders2_6E:
	.zero		1
	.type		_ZN34_INTERNAL_54a83517_4_k_cu_17a228e64cuda3std3__45__cpo7crbeginE,@object
	.size		_ZN34_INTERNAL_54a83517_4_k_cu_17a228e64cuda3std3__45__cpo7crbeginE,(_ZN34_INTERNAL_54a83517_4_k_cu_17a228e64cuda3std6ranges3__45__cpo4nextE - _ZN34_INTERNAL_54a83517_4_k_cu_17a228e64cuda3std3__45__cpo7crbeginE)
_ZN34_INTERNAL_54a83517_4_k_cu_17a228e64cuda3std3__45__cpo7crbeginE:
	.zero		1
	.type		_ZN34_INTERNAL_54a83517_4_k_cu_17a228e64cuda3std6ranges3__45__cpo4nextE,@object
	.size		_ZN34_INTERNAL_54a83517_4_k_cu_17a228e64cuda3std6ranges3__45__cpo4nextE,(_ZN34_INTERNAL_54a83517_4_k_cu_17a228e64cuda3std6ranges3__45__cpo4swapE - _ZN34_INTERNAL_54a83517_4_k_cu_17a228e64cuda3std6ranges3__45__cpo4nextE)
_ZN34_INTERNAL_54a83517_4_k_cu_17a228e64cuda3std6ranges3__45__cpo4nextE:
	.zero		1
	.type		_ZN34_INTERNAL_54a83517_4_k_cu_17a228e64cuda3std6ranges3__45__cpo4swapE,@object
	.size		_ZN34_INTERNAL_54a83517_4_k_cu_17a228e64cuda3std6ranges3__45__cpo4swapE,(_ZN34_INTERNAL_54a83517_4_k_cu_17a228e66thrust24THRUST_300001_SM_1000_NS8cuda_cub10par_nosyncE - _ZN34_INTERNAL_54a83517_4_k_cu_17a228e64cuda3std6ranges3__45__cpo4swapE)
_ZN34_INTERNAL_54a83517_4_k_cu_17a228e64cuda3std6ranges3__45__cpo4swapE:
	.zero		1
	.type		_ZN34_INTERNAL_54a83517_4_k_cu_17a228e66thrust24THRUST_300001_SM_1000_NS8cuda_cub10par_nosyncE,@object
	.size		_ZN34_INTERNAL_54a83517_4_k_cu_17a228e66thrust24THRUST_300001_SM_1000_NS8cuda_cub10par_nosyncE,(_ZN34_INTERNAL_54a83517_4_k_cu_17a228e66thrust24THRUST_300001_SM_1000_NS3seqE - _ZN34_INTERNAL_54a83517_4_k_cu_17a228e66thrust24THRUST_300001_SM_1000_NS8cuda_cub10par_nosyncE)
_ZN34_INTERNAL_54a83517_4_k_cu_17a228e66thrust24THRUST_300001_SM_1000_NS8cuda_cub10par_nosyncE:
	.zero		1
	.type		_ZN34_INTERNAL_54a83517_4_k_cu_17a228e66thrust24THRUST_300001_SM_1000_NS3seqE,@object
	.size		_ZN34_INTERNAL_54a83517_4_k_cu_17a228e66thrust24THRUST_300001_SM_1000_NS3seqE,(_ZN34_INTERNAL_54a83517_4_k_cu_17a228e64cuda3std3__420unreachable_sentinelE - _ZN34_INTERNAL_54a83517_4_k_cu_17a228e66thrust24THRUST_300001_SM_1000_NS3seqE)
_ZN34_INTERNAL_54a83517_4_k_cu_17a228e66thrust24THRUST_300001_SM_1000_NS3seqE:
	.zero		1
	.type		_ZN34_INTERNAL_54a83517_4_k_cu_17a228e64cuda3std3__420unreachable_sentinelE,@object
	.size		_ZN34_INTERNAL_54a83517_4_k_cu_17a228e64cuda3std3__420unreachable_sentinelE,(_ZN34_INTERNAL_54a83517_4_k_cu_17a228e64cuda3std6ranges3__45__cpo5ssizeE - _ZN34_INTERNAL_54a83517_4_k_cu_17a228e64cuda3std3__420unreachable_sentinelE)
_ZN34_INTERNAL_54a83517_4_k_cu_17a228e64cuda3std3__420unreachable_sentinelE:
	.zero		1
	.type		_ZN34_INTERNAL_54a83517_4_k_cu_17a228e64cuda3std6ranges3__45__cpo5ssizeE,@object
	.size		_ZN34_INTERNAL_54a83517_4_k_cu_17a228e64cuda3std6ranges3__45__cpo5ssizeE,(_ZN34_INTERNAL_54a83517_4_k_cu_17a228e66thrust24THRUST_300001_SM_1000_NS12placeholders2_3E - _ZN34_INTERNAL_54a83517_4_k_cu_17a228e64cuda3std6ranges3__45__cpo5ssizeE)
_ZN34_INTERNAL_54a83517_4_k_cu_17a228e64cuda3std6ranges3__45__cpo5ssizeE:
	.zero		1
	.type		_ZN34_INTERNAL_54a83517_4_k_cu_17a228e66thrust24THRUST_300001_SM_1000_NS12placeholders2_3E,@object
	.size		_ZN34_INTERNAL_54a83517_4_k_cu_17a228e66thrust24THRUST_300001_SM_1000_NS12placeholders2_3E,(_ZN34_INTERNAL_54a83517_4_k_cu_17a228e64cuda3std3__45__cpo4cendE - _ZN34_INTERNAL_54a83517_4_k_cu_17a228e66thrust24THRUST_300001_SM_1000_NS12placeholders2_3E)
_ZN34_INTERNAL_54a83517_4_k_cu_17a228e66thrust24THRUST_300001_SM_1000_NS12placeholders2_3E:
	.zero		1
	.type		_ZN34_INTERNAL_54a83517_4_k_cu_17a228e64cuda3std3__45__cpo4cendE,@object
	.size		_ZN34_INTERNAL_54a83517_4_k_cu_17a228e64cuda3std3__45__cpo4cendE,(_ZN34_INTERNAL_54a83517_4_k_cu_17a228e64cuda3std6ranges3__45__cpo4cendE - _ZN34_INTERNAL_54a83517_4_k_cu_17a228e64cuda3std3__45__cpo4cendE)
_ZN34_INTERNAL_54a83517_4_k_cu_17a228e64cuda3std3__45__cpo4cendE:
	.zero		1
	.type		_ZN34_INTERNAL_54a83517_4_k_cu_17a228e64cuda3std6ranges3__45__cpo4cendE,@object
	.size		_ZN34_INTERNAL_54a83517_4_k_cu_17a228e64cuda3std6ranges3__45__cpo4cendE,(_ZN34_INTERNAL_54a83517_4_k_cu_17a228e66thrust24THRUST_300001_SM_1000_NS12placeholders2_7E - _ZN34_INTERNAL_54a83517_4_k_cu_17a228e64cuda3std6ranges3__45__cpo4cendE)
_ZN34_INTERNAL_54a83517_4_k_cu_17a228e64cuda3std6ranges3__45__cpo4cendE:
	.zero		1
	.type		_ZN34_INTERNAL_54a83517_4_k_cu_17a228e66thrust24THRUST_300001_SM_1000_NS12placeholders2_7E,@object
	.size		_ZN34_INTERNAL_54a83517_4_k_cu_17a228e66thrust24THRUST_300001_SM_1000_NS12placeholders2_7E,(_ZN34_INTERNAL_54a83517_4_k_cu_17a228e64cuda3std3__45__cpo5crendE - _ZN34_INTERNAL_54a83517_4_k_cu_17a228e66thrust24THRUST_300001_SM_1000_NS12placeholders2_7E)
_ZN34_INTERNAL_54a83517_4_k_cu_17a228e66thrust24THRUST_300001_SM_1000_NS12placeholders2_7E:
	.zero		1
	.type		_ZN34_INTERNAL_54a83517_4_k_cu_17a228e64cuda3std3__45__cpo5crendE,@object
	.size		_ZN34_INTERNAL_54a83517_4_k_cu_17a228e64cuda3std3__45__cpo5crendE,(_ZN34_INTERNAL_54a83517_4_k_cu_17a228e64cuda3std6ranges3__45__cpo4prevE - _ZN34_INTERNAL_54a83517_4_k_cu_17a228e64cuda3std3__45__cpo5crendE)
_ZN34_INTERNAL_54a83517_4_k_cu_17a228e64cuda3std3__45__cpo5crendE:
	.zero		1
	.type		_ZN34_INTERNAL_54a83517_4_k_cu_17a228e64cuda3std6ranges3__45__cpo4prevE,@object
	.size		_ZN34_INTERNAL_54a83517_4_k_cu_17a228e64cuda3std6ranges3__45__cpo4prevE,(_ZN34_INTERNAL_54a83517_4_k_cu_17a228e64cuda3std6ranges3__45__cpo9iter_moveE - _ZN34_INTERNAL_54a83517_4_k_cu_17a228e64cuda3std6ranges3__45__cpo4prevE)
_ZN34_INTERNAL_54a83517_4_k_cu_17a228e64cuda3std6ranges3__45__cpo4prevE:
	.zero		1
	.type		_ZN34_INTERNAL_54a83517_4_k_cu_17a228e64cuda3std6ranges3__45__cpo9iter_moveE,@object
	.size		_ZN34_INTERNAL_54a83517_4_k_cu_17a228e64cuda3std6ranges3__45__cpo9iter_moveE,(_ZN34_INTERNAL_54a83517_4_k_cu_17a228e66thrust24THRUST_300001_SM_1000_NS6system6detail10sequential3seqE - _ZN34_INTERNAL_54a83517_4_k_cu_17a228e64cuda3std6ranges3__45__cpo9iter_moveE)
_ZN34_INTERNAL_54a83517_4_k_cu_17a228e64cuda3std6ranges3__45__cpo9iter_moveE:
	.zero		1
	.type		_ZN34_INTERNAL_54a83517_4_k_cu_17a228e66thrust24THRUST_300001_SM_1000_NS6system6detail10sequential3seqE,@object
	.size		_ZN34_INTERNAL_54a83517_4_k_cu_17a228e66thrust24THRUST_300001_SM_1000_NS6system6detail10sequential3seqE,(_ZN34_INTERNAL_54a83517_4_k_cu_17a228e66thrust24THRUST_300001_SM_1000_NS12placeholders2_9E - _ZN34_INTERNAL_54a83517_4_k_cu_17a228e66thrust24THRUST_300001_SM_1000_NS6system6detail10sequential3seqE)
_ZN34_INTERNAL_54a83517_4_k_cu_17a228e66thrust24THRUST_300001_SM_1000_NS6system6detail10sequential3seqE:
	.zero		1
	.type		_ZN34_INTERNAL_54a83517_4_k_cu_17a228e66thrust24THRUST_300001_SM_1000_NS12placeholders2_9E,@object
	.size		_ZN34_INTERNAL_54a83517_4_k_cu_17a228e66thrust24THRUST_300001_SM_1000_NS12placeholders2_9E,(_ZN34_INTERNAL_54a83517_4_k_cu_17a228e64cuda3std3__419piecewise_constructE - _ZN34_INTERNAL_54a83517_4_k_cu_17a228e66thrust24THRUST_300001_SM_1000_NS12placeholders2_9E)
_ZN34_INTERNAL_54a83517_4_k_cu_17a228e66thrust24THRUST_300001_SM_1000_NS12placeholders2_9E:
	.zero		1
	.type		_ZN34_INTERNAL_54a83517_4_k_cu_17a228e64cuda3std3__419piecewise_constructE,@object
	.size		_ZN34_INTERNAL_54a83517_4_k_cu_17a228e64cuda3std3__419piecewise_constructE,(_ZN34_INTERNAL_54a83517_4_k_cu_17a228e64cuda3std6ranges3__45__cpo5cdataE - _ZN34_INTERNAL_54a83517_4_k_cu_17a228e64cuda3std3__419piecewise_constructE)
_ZN34_INTERNAL_54a83517_4_k_cu_17a228e64cuda3std3__419piecewise_constructE:
	.zero		1
	.type		_ZN34_INTERNAL_54a83517_4_k_cu_17a228e64cuda3std6ranges3__45__cpo5cdataE,@object
	.size		_ZN34_INTERNAL_54a83517_4_k_cu_17a228e64cuda3std6ranges3__45__cpo5cdataE,(_ZN34_INTERNAL_54a83517_4_k_cu_17a228e66thrust24THRUST_300001_SM_1000_NS12placeholders2_1E - _ZN34_INTERNAL_54a83517_4_k_cu_17a228e64cuda3std6ranges3__45__cpo5cdataE)
_ZN34_INTERNAL_54a83517_4_k_cu_17a228e64cuda3std6ranges3__45__cpo5cdataE:
	.zero		1
	.type		_ZN34_INTERNAL_54a83517_4_k_cu_17a228e66thrust24THRUST_300001_SM_1000_NS12placeholders2_1E,@object
	.size		_ZN34_INTERNAL_54a83517_4_k_cu_17a228e66thrust24THRUST_300001_SM_1000_NS12placeholders2_1E,(_ZN34_INTERNAL_54a83517_4_k_cu_17a228e64cuda3std3__45__cpo3endE - _ZN34_INTERNAL_54a83517_4_k_cu_17a228e66thrust24THRUST_300001_SM_1000_NS12placeholders2_1E)
_ZN34_INTERNAL_54a83517_4_k_cu_17a228e66thrust24THRUST_300001_SM_1000_NS12placeholders2_1E:
	.zero		1
	.type		_ZN34_INTERNAL_54a83517_4_k_cu_17a228e64cuda3std3__45__cpo3endE,@object
	.size		_ZN34_INTERNAL_54a83517_4_k_cu_17a228e64cuda3std3__45__cpo3endE,(_ZN34_INTERNAL_54a83517_4_k_cu_17a228e64cuda3std6ranges3__45__cpo3endE - _ZN34_INTERNAL_54a83517_4_k_cu_17a228e64cuda3std3__45__cpo3endE)
_ZN34_INTERNAL_54a83517_4_k_cu_17a228e64cuda3std3__45__cpo3endE:
	.zero		1
	.type		_ZN34_INTERNAL_54a83517_4_k_cu_17a228e64cuda3std6ranges3__45__cpo3endE,@object
	.size		_ZN34_INTERNAL_54a83517_4_k_cu_17a228e64cuda3std6ranges3__45__cpo3endE,(_ZN34_INTERNAL_54a83517_4_k_cu_17a228e66thrust24THRUST_300001_SM_1000_NS12placeholders2_5E - _ZN34_INTERNAL_54a83517_4_k_cu_17a228e64cuda3std6ranges3__45__cpo3endE)
_ZN34_INTERNAL_54a83517_4_k_cu_17a228e64cuda3std6ranges3__45__cpo3endE:
	.zero		1
	.type		_ZN34_INTERNAL_54a83517_4_k_cu_17a228e66thrust24THRUST_300001_SM_1000_NS12placeholders2_5E,@object
	.size		_ZN34_INTERNAL_54a83517_4_k_cu_17a228e66thrust24THRUST_300001_SM_1000_NS12placeholders2_5E,(_ZN34_INTERNAL_54a83517_4_k_cu_17a228e64cuda3std3__45__cpo4rendE - _ZN34_INTERNAL_54a83517_4_k_cu_17a228e66thrust24THRUST_300001_SM_1000_NS12placeholders2_5E)
_ZN34_INTERNAL_54a83517_4_k_cu_17a228e66thrust24THRUST_300001_SM_1000_NS12placeholders2_5E:
	.zero		1
	.type		_ZN34_INTERNAL_54a83517_4_k_cu_17a228e64cuda3std3__45__cpo4rendE,@object
	.size		_ZN34_INTERNAL_54a83517_4_k_cu_17a228e64cuda3std3__45__cpo4rendE,(_ZN34_INTERNAL_54a83517_4_k_cu_17a228e64cuda3std6ranges3__45__cpo9iter_swapE - _ZN34_INTERNAL_54a83517_4_k_cu_17a228e64cuda3std3__45__cpo4rendE)
_ZN34_INTERNAL_54a83517_4_k_cu_17a228e64cuda3std3__45__cpo4rendE:
	.zero		1
	.type		_ZN34_INTERNAL_54a83517_4_k_cu_17a228e64cuda3std6ranges3__45__cpo9iter_swapE,@object
	.size		_ZN34_INTERNAL_54a83517_4_k_cu_17a228e64cuda3std6ranges3__45__cpo9iter_swapE,(_ZN34_INTERNAL_54a83517_4_k_cu_17a228e64cuda3std3__48unexpectE - _ZN34_INTERNAL_54a83517_4_k_cu_17a228e64cuda3std6ranges3__45__cpo9iter_swapE)
_ZN34_INTERNAL_54a83517_4_k_cu_17a228e64cuda3std6ranges3__45__cpo9iter_swapE:
	.zero		1
	.type		_ZN34_INTERNAL_54a83517_4_k_cu_17a228e64cuda3std3__48unexpectE,@object
	.size		_ZN34_INTERNAL_54a83517_4_k_cu_17a228e64cuda3std3__48unexpectE,(_ZN34_INTERNAL_54a83517_4_k_cu_17a228e66thrust24THRUST_300001_SM_1000_NS8cuda_cub3parE - _ZN34_INTERNAL_54a83517_4_k_cu_17a228e64cuda3std3__48unexpectE)
_ZN34_INTERNAL_54a83517_4_k_cu_17a228e64cuda3std3__48unexpectE:
	.zero		1
	.type		_ZN34_INTERNAL_54a83517_4_k_cu_17a228e66thrust24THRUST_300001_SM_1000_NS8cuda_cub3parE,@object
	.size		_ZN34_INTERNAL_54a83517_4_k_cu_17a228e66thrust24THRUST_300001_SM_1000_NS8cuda_cub3parE,(.L_38 - _ZN34_INTERNAL_54a83517_4_k_cu_17a228e66thrust24THRUST_300001_SM_1000_NS8cuda_cub3parE)
_ZN34_INTERNAL_54a83517_4_k_cu_17a228e66thrust24THRUST_300001_SM_1000_NS8cuda_cub3parE:
	.zero		1
.L_38:


//--------------------- .nv.shared._ZN3cub18CUB_300001_SM_10006detail10radix_sort33DeviceRadixSortExclusiveSumKernelINS1_5radix10policy_hubIffyE10Policy1000EyEEvPT0_ --------------------------
	.section	.nv.shared._ZN3cub18CUB_300001_SM_10006detail10radix_sort33DeviceRadixSortExclusiveSumKernelINS1_5radix10policy_hubIffyE10Policy1000EyEEvPT0_,"aw",@nobits
	.sectionflags	@""
	.align	16
.nv.shared._ZN3cub18CUB_300001_SM_10006detail10radix_sort33DeviceRadixSortExclusiveSumKernelINS1_5radix10policy_hubIffyE10Policy1000EyEEvPT0_:
	.zero		3360


//--------------------- .nv.shared._ZN3cub18CUB_300001_SM_10006detail10radix_sort30DeviceRadixSortHistogramKernelINS1_5radix10policy_hubIffyE10Policy1000ELNS0_9SortOrderE0EfyNS1_21identity_decomposer_tEEEvPT2_PKT1_SA_iiT3_ --------------------------
	.section	.nv.shared._ZN3cub18CUB_300001_SM_10006detail10radix_sort30DeviceRadixSortHistogramKernelINS1_5radix10policy_hubIffyE10Policy1000ELNS0_9SortOrderE0EfyNS1_21identity_decomposer_tEEEvPT2_PKT1_SA_iiT3_,"aw",@nobits
	.sectionflags	@""
	.align	4
.nv.shared._ZN3cub18CUB_300001_SM_10006detail10radix_sort30DeviceRadixSortHistogramKernelINS1_5radix10policy_hubIffyE10Policy1000ELNS0_9SortOrderE0EfyNS1_21identity_decomposer_tEEEvPT2_PKT1_SA_iiT3_:
	.zero		5120


//--------------------- .nv.shared._ZN3cub18CUB_300001_SM_10006detail10radix_sort31DeviceRadixSortSingleTileKernelINS1_5radix10policy_hubIffyE10Policy1000ELNS0_9SortOrderE0EffyNS1_21identity_decomposer_tEEEvPKT1_PSA_PKT2_PSE_T3_iiT4_ --------------------------
	.section	.nv.shared._ZN3cub18CUB_300001_SM_10006detail10radix_sort31DeviceRadixSortSingleTileKernelINS1_5radix10policy_hubIffyE10Policy1000ELNS0_9SortOrderE0EffyNS1_21identity_decomposer_tEEEvPKT1_PSA_PKT2_PSE_T3_iiT4_,"aw",@nobits
	.sectionflags	@""
	.align	16
.nv.shared._ZN3cub18CUB_300001_SM_10006detail10radix_sort31DeviceRadixSortSingleTileKernelINS1_5radix10policy_hubIffyE10Policy1000ELNS0_9SortOrderE0EffyNS1_21identity_decomposer_tEEEvPKT1_PSA_PKT2_PSE_T3_iiT4_:
	.zero		34880


//--------------------- .nv.shared._ZN3cub18CUB_300001_SM_10006detail10radix_sort29DeviceRadixSortOnesweepKernelINS1_5radix10policy_hubIfjyE10Policy1000ELNS0_9SortOrderE0EfjyiiNS1_21identity_decomposer_tEEEvPT5_SB_PT3_PKSC_PT1_PKSG_PT2_PKSK_T4_iiT6_ --------------------------
	.section	.nv.shared._ZN3cub18CUB_300001_SM_10006detail10radix_sort29DeviceRadixSortOnesweepKernelINS1_5radix10policy_hubIfjyE10Policy1000ELNS0_9SortOrderE0EfjyiiNS1_21identity_decomposer_tEEEvPT5_SB_PT3_PKSC_PT1_PKSG_PT2_PKSK_T4_iiT6_,"aw",@nobits
	.sectionflags	@""
	.align	16
.nv.shared._ZN3cub18CUB_300001_SM_10006detail10radix_sort29DeviceRadixSortOnesweepKernelINS1_5radix10policy_hubIfjyE10Policy1000ELNS0_9SortOrderE0EfjyiiNS1_21identity_decomposer_tEEEvPT5_SB_PT3_PKSC_PT1_PKSG_PT2_PKSK_T4_iiT6_:
	.zero		29184


//--------------------- .nv.shared._ZN3cub18CUB_300001_SM_10006detail10radix_sort33DeviceRadixSortExclusiveSumKernelINS1_5radix10policy_hubIfjyE10Policy1000EyEEvPT0_ --------------------------
	.section	.nv.shared._ZN3cub18CUB_300001_SM_10006detail10radix_sort33DeviceRadixSortExclusiveSumKernelINS1_5radix10policy_hubIfjyE10Policy1000EyEEvPT0_,"aw",@nobits
	.sectionflags	@""
	.align	16
.nv.shared._ZN3cub18CUB_300001_SM_10006detail10radix_sort33DeviceRadixSortExclusiveSumKernelINS1_5radix10policy_hubIfjyE10Policy1000EyEEvPT0_:
	.zero		3360


//--------------------- .nv.shared._ZN3cub18CUB_300001_SM_10006detail10radix_sort30DeviceRadixSortHistogramKernelINS1_5radix10policy_hubIfjyE10Policy1000ELNS0_9SortOrderE0EfyNS1_21identity_decomposer_tEEEvPT2_PKT1_SA_iiT3_ --------------------------
	.section	.nv.shared._ZN3cub18CUB_300001_SM_10006detail10radix_sort30DeviceRadixSortHistogramKernelINS1_5radix10policy_hubIfjyE10Policy1000ELNS0_9SortOrderE0EfyNS1_21identity_decomposer_tEEEvPT2_PKT1_SA_iiT3_,"aw",@nobits
	.sectionflags	@""
	.align	4
.nv.shared._ZN3cub18CUB_300001_SM_10006detail10radix_sort30DeviceRadixSortHistogramKernelINS1_5radix10policy_hubIfjyE10Policy1000ELNS0_9SortOrderE0EfyNS1_21identity_decomposer_tEEEvPT2_PKT1_SA_iiT3_:
	.zero		5120


//--------------------- .nv.shared._ZN3cub18CUB_300001_SM_10006detail10radix_sort31DeviceRadixSortSingleTileKernelINS1_5radix10policy_hubIfjyE10Policy1000ELNS0_9SortOrderE0EfjyNS1_21identity_decomposer_tEEEvPKT1_PSA_PKT2_PSE_T3_iiT4_ --------------------------
	.section	.nv.shared._ZN3cub18CUB_300001_SM_10006detail10radix_sort31DeviceRadixSortSingleTileKernelINS1_5radix10policy_hubIfjyE10Policy1000ELNS0_9SortOrderE0EfjyNS1_21identity_decomposer_tEEEvPKT1_PSA_PKT2_PSE_T3_iiT4_,"aw",@nobits
	.sectionflags	@""
	.align	16
.nv.shared._ZN3cub18CUB_300001_SM_10006detail10radix_sort31DeviceRadixSortSingleTileKernelINS1_5radix10policy_hubIfjyE10Policy1000ELNS0_9SortOrderE0EfjyNS1_21identity_decomposer_tEEEvPKT1_PSA_PKT2_PSE_T3_iiT4_:
	.zero		34880


//--------------------- .nv.shared._Z13bitonicSortV8PfPjj --------------------------
	.section	.nv.shared._Z13bitonicSortV8PfPjj,"aw",@nobits
	.sectionflags	@""
	.align	4
.nv.shared._Z13bitonicSortV8PfPjj:
	.zero		9216


//--------------------- .nv.shared._Z13bitonicSortV7PfPjj --------------------------
	.section	.nv.shared._Z13bitonicSortV7PfPjj,"aw",@nobits
	.sectionflags	@""
	.align	4
.nv.shared._Z13bitonicSortV7PfPjj:
	.zero		9216


//--------------------- .nv.shared._Z13bitonicSortV5PfPjj --------------------------
	.section	.nv.shared._Z13bitonicSortV5PfPjj,"aw",@nobits
	.sectionflags	@""
	.align	4
.nv.shared._Z13bitonicSortV5PfPjj:
	.zero		17664


//--------------------- .nv.shared._Z13bitonicSortV4PfPjj --------------------------
	.section	.nv.shared._Z13bitonicSortV4PfPjj,"aw",@nobits
	.sectionflags	@""
	.align	4
.nv.shared._Z13bitonicSortV4PfPjj:
	.zero		19456


//--------------------- .nv.shared._Z13bitonicSortV3PfPjj --------------------------
	.section	.nv.shared._Z13bitonicSortV3PfPjj,"aw",@nobits
	.sectionflags	@""
	.align	4
.nv.shared._Z13bitonicSortV3PfPjj:
	.zero		17408


//--------------------- .nv.shared._Z13bitonicSortV2PfPjj --------------------------
	.section	.nv.shared._Z13bitonicSortV2PfPjj,"aw",@nobits
	.sectionflags	@""
	.align	4
.nv.shared._Z13bitonicSortV2PfPjj:
	.zero		17408


//--------------------- .nv.shared._Z13bitonicSortV1PfPjj --------------------------
	.section	.nv.shared._Z13bitonicSortV1PfPjj,"aw",@nobits
	.sectionflags	@""
	.align	4
.nv.shared._Z13bitonicSortV1PfPjj:
	.zero		17408


//--------------------- .nv.constant0._ZN3cub18CUB_300001_SM_10006detail10radix_sort29DeviceRadixSortOnesweepKernelINS1_5radix10policy_hubIffyE10Policy1000ELNS0_9SortOrderE0EffyiiNS1_21identity_decomposer_tEEEvPT5_SB_PT3_PKSC_PT1_PKSG_PT2_PKSK_T4_iiT6_ --------------------------
	.section	.nv.constant0._ZN3cub18CUB_300001_SM_10006detail10radix_sort29DeviceRadixSortOnesweepKernelINS1_5radix10policy_hubIffyE10Policy1000ELNS0_9SortOrderE0EffyiiNS1_21identity_decomposer_tEEEvPT5_SB_PT3_PKSC_PT1_PKSG_PT2_PKSK_T4_iiT6_,"a",@progbits
	.sectionflags	@""
	.align	4
.nv.constant0._ZN3cub18CUB_300001_SM_10006detail10radix_sort29DeviceRadixSortOnesweepKernelINS1_5radix10policy_hubIffyE10Policy1000ELNS0_9SortOrderE0EffyiiNS1_21identity_decomposer_tEEEvPT5_SB_PT3_PKSC_PT1_PKSG_PT2_PKSK_T4_iiT6_:
	.zero		973


//--------------------- .nv.constant0._ZN3cub18CUB_300001_SM_10006detail10radix_sort33DeviceRadixSortExclusiveSumKernelINS1_5radix10policy_hubIffyE10Policy1000EyEEvPT0_ --------------------------
	.section	.nv.constant0._ZN3cub18CUB_300001_SM_10006detail10radix_sort33DeviceRadixSortExclusiveSumKernelINS1_5radix10policy_hubIffyE10Policy1000EyEEvPT0_,"a",@progbits
	.sectionflags	@""
	.align	4
.nv.constant0._ZN3cub18CUB_300001_SM_10006detail10radix_sort33DeviceRadixSortExclusiveSumKernelINS1_5radix10policy_hubIffyE10Policy1000EyEEvPT0_:
	.zero		904


//--------------------- .nv.constant0._ZN3cub18CUB_300001_SM_10006detail10radix_sort30DeviceRadixSortHistogramKernelINS1_5radix10policy_hubIffyE10Policy1000ELNS0_9SortOrderE0EfyNS1_21identity_decomposer_tEEEvPT2_PKT1_SA_iiT3_ --------------------------
	.section	.nv.constant0._ZN3cub18CUB_300001_SM_10006detail10radix_sort30DeviceRadixSortHistogramKernelINS1_5radix10policy_hubIffyE10Policy1000ELNS0_9SortOrderE0EfyNS1_21identity_decomposer_tEEEvPT2_PKT1_SA_iiT3_,"a",@progbits
	.sectionflags	@""
	.align	4
.nv.constant0._ZN3cub18CUB_300001_SM_10006detail10radix_sort30DeviceRadixSortHistogramKernelINS1_5radix10policy_hubIffyE10Policy1000ELNS0_9SortOrderE0EfyNS1_21identity_decomposer_tEEEvPT2_PKT1_SA_iiT3_:
	.zero		929


//--------------------- .nv.constant0._ZN3cub18CUB_300001_SM_10006detail10radix_sort31DeviceRadixSortSingleTileKernelINS1_5radix10policy_hubIffyE10Policy1000ELNS0_9SortOrderE0EffyNS1_21identity_decomposer_tEEEvPKT1_PSA_PKT2_PSE_T3_iiT4_ --------------------------
	.section	.nv.constant0._ZN3cub18CUB_300001_SM_10006detail10radix_sort31DeviceRadixSortSingleTileKernelINS1_5radix10policy_hubIffyE10Policy1000ELNS0_9SortOrderE0EffyNS1_21identity_decomposer_tEEEvPKT1_PSA_PKT2_PSE_T3_iiT4_,"a",@progbits
	.sectionflags	@""
	.align	4
.nv.constant0._ZN3cub18CUB_300001_SM_10006detail10radix_sort31DeviceRadixSortSingleTileKernelINS1_5radix10policy_hubIffyE10Policy1000ELNS0_9SortOrderE0EffyNS1_21identity_decomposer_tEEEvPKT1_PSA_PKT2_PSE_T3_iiT4_:
	.zero		945


//--------------------- .nv.constant0._ZN3cub18CUB_300001_SM_10006detail10radix_sort29DeviceRadixSortOnesweepKernelINS1_5radix10policy_hubIfjyE10Policy1000ELNS0_9SortOrderE0EfjyiiNS1_21identity_decomposer_tEEEvPT5_SB_PT3_PKSC_PT1_PKSG_PT2_PKSK_T4_iiT6_ --------------------------
	.section	.nv.constant0._ZN3cub18CUB_300001_SM_10006detail10radix_sort29DeviceRadixSortOnesweepKernelINS1_5radix10policy_hubIfjyE10Policy1000ELNS0_9SortOrderE0EfjyiiNS1_21identity_decomposer_tEEEvPT5_SB_PT3_PKSC_PT1_PKSG_PT2_PKSK_T4_iiT6_,"a",@progbits
	.sectionflags	@""
	.align	4
.nv.constant0._ZN3cub18CUB_300001_SM_10006detail10radix_sort29DeviceRadixSortOnesweepKernelINS1_5radix10policy_hubIfjyE10Policy1000ELNS0_9SortOrderE0EfjyiiNS1_21identity_decomposer_tEEEvPT5_SB_PT3_PKSC_PT1_PKSG_PT2_PKSK_T4_iiT6_:
	.zero		973


//--------------------- .nv.constant0._ZN3cub18CUB_300001_SM_10006detail10radix_sort33DeviceRadixSortExclusiveSumKernelINS1_5radix10policy_hubIfjyE10Policy1000EyEEvPT0_ --------------------------
	.section	.nv.constant0._ZN3cub18CUB_300001_SM_10006detail10radix_sort33DeviceRadixSortExclusiveSumKernelINS1_5radix10policy_hubIfjyE10Policy1000EyEEvPT0_,"a",@progbits
	.sectionflags	@""
	.align	4
.nv.constant0._ZN3cub18CUB_300001_SM_10006detail10radix_sort33DeviceRadixSortExclusiveSumKernelINS1_5radix10policy_hubIfjyE10Policy1000EyEEvPT0_:
	.zero		904


//--------------------- .nv.constant0._ZN3cub18CUB_300001_SM_10006detail10radix_sort30DeviceRadixSortHistogramKernelINS1_5radix10policy_hubIfjyE10Policy1000ELNS0_9SortOrderE0EfyNS1_21identity_decomposer_tEEEvPT2_PKT1_SA_iiT3_ --------------------------
	.section	.nv.constant0._ZN3cub18CUB_300001_SM_10006detail10radix_sort30DeviceRadixSortHistogramKernelINS1_5radix10policy_hubIfjyE10Policy1000ELNS0_9SortOrderE0EfyNS1_21identity_decomposer_tEEEvPT2_PKT1_SA_iiT3_,"a",@progbits
	.sectionflags	@""
	.align	4
.nv.constant0._ZN3cub18CUB_300001_SM_10006detail10radix_sort30DeviceRadixSortHistogramKernelINS1_5radix10policy_hubIfjyE10Policy1000ELNS0_9SortOrderE0EfyNS1_21identity_decomposer_tEEEvPT2_PKT1_SA_iiT3_:
	.zero		929


//--------------------- .nv.constant0._ZN3cub18CUB_300001_SM_10006detail10radix_sort31DeviceRadixSortSingleTileKernelINS1_5radix10policy_hubIfjyE10Policy1000ELNS0_9SortOrderE0EfjyNS1_21identity_decomposer_tEEEvPKT1_PSA_PKT2_PSE_T3_iiT4_ --------------------------
	.section	.nv.constant0._ZN3cub18CUB_300001_SM_10006detail10radix_sort31DeviceRadixSortSingleTileKernelINS1_5radix10policy_hubIfjyE10Policy1000ELNS0_9SortOrderE0EfjyNS1_21identity_decomposer_tEEEvPKT1_PSA_PKT2_PSE_T3_iiT4_,"a",@progbits
	.sectionflags	@""
	.align	4
.nv.constant0._ZN3cub18CUB_300001_SM_10006detail10radix_sort31DeviceRadixSortSingleTileKernelINS1_5radix10policy_hubIfjyE10Policy1000ELNS0_9SortOrderE0EfjyNS1_21identity_decomposer_tEEEvPKT1_PSA_PKT2_PSE_T3_iiT4_:
	.zero		945


//--------------------- .nv.constant0._ZN3cub18CUB_300001_SM_10006detail11EmptyKernelIvEEvv --------------------------
	.section	.nv.constant0._ZN3cub18CUB_300001_SM_10006detail11EmptyKernelIvEEvv,"a",@progbits
	.sectionflags	@""
	.align	4
.nv.constant0._ZN3cub18CUB_300001_SM_10006detail11EmptyKernelIvEEvv:
	.zero		896


//--------------------- .nv.constant0._Z13bitonicSortV8PfPjj --------------------------
	.section	.nv.constant0._Z13bitonicSortV8PfPjj,"a",@progbits
	.sectionflags	@""
	.align	4
.nv.constant0._Z13bitonicSortV8PfPjj:
	.zero		916


//--------------------- .nv.constant0._Z13bitonicSortV7PfPjj --------------------------
	.section	.nv.constant0._Z13bitonicSortV7PfPjj,"a",@progbits
	.sectionflags	@""
	.align	4
.nv.constant0._Z13bitonicSortV7PfPjj:
	.zero		916


//--------------------- .nv.constant0._Z13bitonicSortV6PfPjj --------------------------
	.section	.nv.constant0._Z13bitonicSortV6PfPjj,"a",@progbits
	.sectionflags	@""
	.align	4
.nv.constant0._Z13bitonicSortV6PfPjj:
	.zero		916


//--------------------- .nv.constant0._Z13bitonicSortV5PfPjj --------------------------
	.section	.nv.constant0._Z13bitonicSortV5PfPjj,"a",@progbits
	.sectionflags	@""
	.align	4
.nv.constant0._Z13bitonicSortV5PfPjj:
	.zero		916


//--------------------- .nv.constant0._Z13bitonicSortV4PfPjj --------------------------
	.section	.nv.constant0._Z13bitonicSortV4PfPjj,"a",@progbits
	.sectionflags	@""
	.align	4
.nv.constant0._Z13bitonicSortV4PfPjj:
	.zero		916


//--------------------- .nv.constant0._Z13bitonicSortV3PfPjj --------------------------
	.section	.nv.constant0._Z13bitonicSortV3PfPjj,"a",@progbits
	.sectionflags	@""
	.align	4
.nv.constant0._Z13bitonicSortV3PfPjj:
	.zero		916


//--------------------- .nv.constant0._Z13bitonicSortV2PfPjj --------------------------
	.section	.nv.constant0._Z13bitonicSortV2PfPjj,"a",@progbits
	.sectionflags	@""
	.align	4
.nv.constant0._Z13bitonicSortV2PfPjj:
	.zero		916


//--------------------- .nv.constant0._Z13bitonicSortV1PfPjj --------------------------
	.section	.nv.constant0._Z13bitonicSortV1PfPjj,"a",@progbits
	.sectionflags	@""
	.align	4
.nv.constant0._Z13bitonicSortV1PfPjj:
	.zero		916


//--------------------- .nv.constant0._Z13bitonicSortV0PfPjj --------------------------
	.section	.nv.constant0._Z13bitonicSortV0PfPjj,"a",@progbits
	.sectionflags	@""
	.align	4
.nv.constant0._Z13bitonicSortV0PfPjj:
	.zero		916


//--------------------- SYMBOLS --------------------------

	.type		.nv.reservedSmem.offset0,@object
	.size		.nv.reservedSmem.offset0,0x4
	.type		.nv.reservedSmem.cap,@object
	.size		.nv.reservedSmem.cap,0x4
	.type		__assertfail,@function
